	.target	sm_90a

	.elftype	@"ET_EXEC"


//--------------------- .note.nv.tkinfo           --------------------------
	.section	.note.nv.tkinfo,"",@"SHT_NOTE"
	.sectionflags	@"SHF_NOTE_NV_TKINFO"
	.tkinfo
        /*0018*/ 	.word	0x00000002
        /*0030*/ 	.string	""
        /*0030*/ 	.string	"ptxas"
        /*0030*/ 	.string	"Cuda compilation tools, release 13.0, V13.0.88"
        /*0030*/ 	.string	"Build cuda_13.0.r13.0/compiler.36424714_0"
        /*0030*/ 	.string	"-v  -suppress-debug-info  -lineinfo  -arch sm_90a "



//--------------------- .note.nv.cuinfo           --------------------------
	.section	.note.nv.cuinfo,"",@"SHT_NOTE"
	.sectionflags	@"SHF_NOTE_NV_CUINFO"
        /*0018*/ 	.short	0x0002
        /*001a*/ 	.short	0x005a
        /*001c*/ 	.short	0x0082
	.zero		2


//--------------------- .nv.info                  --------------------------
	.section	.nv.info,"",@"SHT_CUDA_INFO"
	.align	4


	//----- nvinfo : EIATTR_REGCOUNT
	.align		4
        /*0000*/ 	.byte	0x04, 0x2f
        /*0002*/ 	.short	(.L_1 - .L_0)
	.align		4
.L_0:
        /*0004*/ 	.word	index@(matmul_kernel)
        /*0008*/ 	.word	0x000000ff


	//----- nvinfo : EIATTR_FRAME_SIZE
	.align		4
.L_1:
        /*000c*/ 	.byte	0x04, 0x11
        /*000e*/ 	.short	(.L_3 - .L_2)
	.align		4
.L_2:
        /*0010*/ 	.word	index@(matmul_kernel)
        /*0014*/ 	.word	0x000008b8


	//----- nvinfo : EIATTR_MIN_STACK_SIZE
	.align		4
.L_3:
        /*0018*/ 	.byte	0x04, 0x12
        /*001a*/ 	.short	(.L_5 - .L_4)
	.align		4
.L_4:
        /*001c*/ 	.word	index@(matmul_kernel)
        /*0020*/ 	.word	0x000008b8
.L_5:


//--------------------- .nv.compat                --------------------------
	.section	.nv.compat,"",@"SHT_CUDA_COMPAT_INFO"
	.align	4
        /*0000*/ 	.byte	0x02, 0x09, 0x01, 0x00, 0x02, 0x02, 0x04, 0x00, 0x02, 0x05, 0x05, 0x00, 0x03, 0x07, 0x01, 0x01
        /*0010*/ 	.byte	0x02, 0x03, 0x00, 0x00, 0x02, 0x06, 0x01, 0x00, 0x04, 0x0b, 0x08, 0x00, 0x00, 0x00, 0x00, 0x00
        /*0020*/ 	.byte	0x00, 0x00, 0x00, 0x00


//--------------------- .nv.info.matmul_kernel    --------------------------
	.section	.nv.info.matmul_kernel,"",@"SHT_CUDA_INFO"
	.sectionflags	@""
	.align	4


	//----- nvinfo : EIATTR_CUDA_API_VERSION
	.align		4
        /*0000*/ 	.byte	0x04, 0x37
        /*0002*/ 	.short	(.L_7 - .L_6)
.L_6:
        /*0004*/ 	.word	0x00000082


	//----- nvinfo : EIATTR_KPARAM_INFO
	.align		4
.L_7:
        /*0008*/ 	.byte	0x04, 0x17
        /*000a*/ 	.short	(.L_9 - .L_8)
.L_8:
        /*000c*/ 	.word	0x00000000
        /*0010*/ 	.short	0x000d
        /*0012*/ 	.short	0x0048
        /*0014*/ 	.byte	0x00, 0xf4, 0x21, 0x00


	//----- nvinfo : EIATTR_KPARAM_INFO
	.align		4
.L_9:
        /*0018*/ 	.byte	0x04, 0x17
        /*001a*/ 	.short	(.L_11 - .L_10)
.L_10:
        /*001c*/ 	.word	0x00000000
        /*0020*/ 	.short	0x000c
        /*0022*/ 	.short	0x0040
        /*0024*/ 	.byte	0x00, 0xf4, 0x21, 0x00


	//----- nvinfo : EIATTR_KPARAM_INFO
	.align		4
.L_11:
        /*0028*/ 	.byte	0x04, 0x17
        /*002a*/ 	.short	(.L_13 - .L_12)
.L_12:
        /*002c*/ 	.word	0x00000000
        /*0030*/ 	.short	0x000b
        /*0032*/ 	.short	0x0038
        /*0034*/ 	.byte	0x00, 0xf0, 0x11, 0x00


	//----- nvinfo : EIATTR_KPARAM_INFO
	.align		4
.L_13:
        /*0038*/ 	.byte	0x04, 0x17
        /*003a*/ 	.short	(.L_15 - .L_14)
.L_14:
        /*003c*/ 	.word	0x00000000
        /*0040*/ 	.short	0x000a
        /*0042*/ 	.short	0x0034
        /*0044*/ 	.byte	0x00, 0xf0, 0x11, 0x00


	//----- nvinfo : EIATTR_KPARAM_INFO
	.align		4
.L_15:
        /*0048*/ 	.byte	0x04, 0x17
        /*004a*/ 	.short	(.L_17 - .L_16)
.L_16:
        /*004c*/ 	.word	0x00000000
        /*0050*/ 	.short	0x0009
        /*0052*/ 	.short	0x0030
        /*0054*/ 	.byte	0x00, 0xf0, 0x11, 0x00


	//----- nvinfo : EIATTR_KPARAM_INFO
	.align		4
.L_17:
        /*0058*/ 	.byte	0x04, 0x17
        /*005a*/ 	.short	(.L_19 - .L_18)
.L_18:
        /*005c*/ 	.word	0x00000000
        /*0060*/ 	.short	0x0008
        /*0062*/ 	.short	0x002c
        /*0064*/ 	.byte	0x00, 0xf0, 0x11, 0x00


	//----- nvinfo : EIATTR_KPARAM_INFO
	.align		4
.L_19:
        /*0068*/ 	.byte	0x04, 0x17
        /*006a*/ 	.short	(.L_21 - .L_20)
.L_20:
        /*006c*/ 	.word	0x00000000
        /*0070*/ 	.short	0x0007
        /*0072*/ 	.short	0x0028
        /*0074*/ 	.byte	0x00, 0xf0, 0x11, 0x00


	//----- nvinfo : EIATTR_KPARAM_INFO
	.align		4
.L_21:
        /*0078*/ 	.byte	0x04, 0x17
        /*007a*/ 	.short	(.L_23 - .L_22)
.L_22:
        /*007c*/ 	.word	0x00000000
        /*0080*/ 	.short	0x0006
        /*0082*/ 	.short	0x0024
        /*0084*/ 	.byte	0x00, 0xf0, 0x11, 0x00


	//----- nvinfo : EIATTR_KPARAM_INFO
	.align		4
.L_23:
        /*0088*/ 	.byte	0x04, 0x17
        /*008a*/ 	.short	(.L_25 - .L_24)
.L_24:
        /*008c*/ 	.word	0x00000000
        /*0090*/ 	.short	0x0005
        /*0092*/ 	.short	0x0020
        /*0094*/ 	.byte	0x00, 0xf0, 0x11, 0x00


	//----- nvinfo : EIATTR_KPARAM_INFO
	.align		4
.L_25:
        /*0098*/ 	.byte	0x04, 0x17
        /*009a*/ 	.short	(.L_27 - .L_26)
.L_26:
        /*009c*/ 	.word	0x00000000
        /*00a0*/ 	.short	0x0004
        /*00a2*/ 	.short	0x001c
        /*00a4*/ 	.byte	0x00, 0xf0, 0x11, 0x00


	//----- nvinfo : EIATTR_KPARAM_INFO
	.align		4
.L_27:
        /*00a8*/ 	.byte	0x04, 0x17
        /*00aa*/ 	.short	(.L_29 - .L_28)
.L_28:
        /*00ac*/ 	.word	0x00000000
        /*00b0*/ 	.short	0x0003
        /*00b2*/ 	.short	0x0018
        /*00b4*/ 	.byte	0x00, 0xf0, 0x11, 0x00


	//----- nvinfo : EIATTR_KPARAM_INFO
	.align		4
.L_29:
        /*00b8*/ 	.byte	0x04, 0x17
        /*00ba*/ 	.short	(.L_31 - .L_30)
.L_30:
        /*00bc*/ 	.word	0x00000000
        /*00c0*/ 	.short	0x0002
        /*00c2*/ 	.short	0x0010
        /*00c4*/ 	.byte	0x00, 0xf4, 0x21, 0x00


	//----- nvinfo : EIATTR_KPARAM_INFO
	.align		4
.L_31:
        /*00c8*/ 	.byte	0x04, 0x17
        /*00ca*/ 	.short	(.L_33 - .L_32)
.L_32:
        /*00cc*/ 	.word	0x00000000
        /*00d0*/ 	.short	0x0001
        /*00d2*/ 	.short	0x0008
        /*00d4*/ 	.byte	0x00, 0xf4, 0x21, 0x00


	//----- nvinfo : EIATTR_KPARAM_INFO
	.align		4
.L_33:
        /*00d8*/ 	.byte	0x04, 0x17
        /*00da*/ 	.short	(.L_35 - .L_34)
.L_34:
        /*00dc*/ 	.word	0x00000000
        /*00e0*/ 	.short	0x0000
        /*00e2*/ 	.short	0x0000
        /*00e4*/ 	.byte	0x00, 0xf4, 0x21, 0x00


	//----- nvinfo : EIATTR_SPARSE_MMA_MASK
	.align		4
.L_35:
        /*00e8*/ 	.byte	0x03, 0x50
        /*00ea*/ 	.short	0x0000


	//----- nvinfo : EIATTR_MAXREG_COUNT
	.align		4
        /*00ec*/ 	.byte	0x03, 0x1b
        /*00ee*/ 	.short	0x00ff


	//----- nvinfo : EIATTR_NUM_BARRIERS
	.align		4
        /*00f0*/ 	.byte	0x02, 0x4c
        /*00f2*/ 	.byte	0x01
	.zero		1


	//----- nvinfo : EIATTR_ANNOTATIONS
	.align		4
        /*00f4*/ 	.byte	0x04, 0x55
        /*00f6*/ 	.short	(.L_37 - .L_36)


	//   ....[0]....
.L_36:
        /*00f8*/ 	.word	0x00000001
        /*00fc*/ 	.byte	0xa0, 0x00, 0x00, 0x00, 0x01, 0x00, 0x00, 0x00, 0x80, 0x09, 0x00, 0x00, 0x01, 0x00, 0x00, 0x00
        /* <DEDUP_REMOVED lines=815> */
        /*33fc*/ 	.byte	0xb0, 0xfb, 0x01, 0x00


	//----- nvinfo : EIATTR_MERCURY_ISA_VERSION
	.align		4
.L_37:
        /*3400*/ 	.byte	0x03, 0x5f
        /*3402*/ 	.short	0x0101


	//----- nvinfo : EIATTR_EXIT_INSTR_OFFSETS
	.align		4
        /*3404*/ 	.byte	0x04, 0x1c
        /*3406*/ 	.short	(.L_39 - .L_38)


	//   ....[0]....
.L_38:
        /*3408*/ 	.word	0x00020090


	//   ....[1]....
        /*340c*/ 	.word	0x000200b0


	//----- nvinfo : EIATTR_REQNTID
	.align		4
.L_39:
        /*3410*/ 	.byte	0x04, 0x10
        /*3412*/ 	.short	(.L_41 - .L_40)
.L_40:
        /*3414*/ 	.word	0x00000080
        /*3418*/ 	.word	0x00000001
        /*341c*/ 	.word	0x00000001


	//----- nvinfo : EIATTR_CBANK_PARAM_SIZE
	.align		4
.L_41:
        /*3420*/ 	.byte	0x03, 0x19
        /*3422*/ 	.short	0x0050


	//----- nvinfo : EIATTR_PARAM_CBANK
	.align		4
        /*3424*/ 	.byte	0x04, 0x0a
        /*3426*/ 	.short	(.L_43 - .L_42)
	.align		4
.L_42:
        /*3428*/ 	.word	index@(.nv.constant0.matmul_kernel)
        /*342c*/ 	.short	0x0210
        /*342e*/ 	.short	0x0050


	//----- nvinfo : EIATTR_SW_WAR
	.align		4
.L_43:
        /*3430*/ 	.byte	0x04, 0x36
        /*3432*/ 	.short	(.L_45 - .L_44)
.L_44:
        /*3434*/ 	.word	0x00000008
.L_45:


//--------------------- .nv.callgraph             --------------------------
	.section	.nv.callgraph,"",@"SHT_CUDA_CALLGRAPH"
	.align	4
	.sectionentsize	8
	.align		4
        /*0000*/ 	.word	0x00000000
	.align		4
        /*0004*/ 	.word	0xffffffff
	.align		4
        /*0008*/ 	.word	0x00000000
	.align		4
        /*000c*/ 	.word	0xfffffffe
	.align		4
        /*0010*/ 	.word	0x00000000
	.align		4
        /*0014*/ 	.word	0xfffffffd
	.align		4
        /*0018*/ 	.word	0x00000000
	.align		4
        /*001c*/ 	.word	0xfffffffc


//--------------------- .text.matmul_kernel       --------------------------
	.section	.text.matmul_kernel,"ax",@progbits
	.align	128
        .global         matmul_kernel
        .type           matmul_kernel,@function
        .size           matmul_kernel,(.L_x_3 - matmul_kernel)
        .other          matmul_kernel,@"STO_CUDA_ENTRY STV_DEFAULT"
matmul_kernel:
.text.matmul_kernel:
[----:B------:R-:W0:Y:S08]  /*0000*/  LDC R1, c[0x0][0x28] ;  /* 0x00000a00ff017b82 */ /* 0x000e300000000800 */
[----:B------:R-:W1:Y:S01]  /*0010*/  LDC.64 R2, c[0x0][0x228] ;  /* 0x00008a00ff027b82 */ /* 0x000e620000000a00 */
[----:B------:R-:W2:Y:S01]  /*0020*/  S2R R7, SR_CTAID.X ;  /* 0x0000000000077919 */ /* 0x000ea20000002500 */
[----:B0-----:R-:W-:Y:S01]  /*0030*/  VIADD R1, R1, 0xfffff748 ;  /* 0xfffff74801017836 */ /* 0x001fe20000000000 */
[----:B------:R-:W-:Y:S01]  /*0040*/  UMOV UR4, 0x400 ;  /* 0x0000040000047882 */ /* 0x000fe20000000000 */
[----:B------:R-:W-:Y:S01]  /*0050*/  ULDC.64 UR16, c[0x0][0x208] ;  /* 0x0000820000107ab9 */ /* 0x000fe20000000a00 */
[----:B------:R-:W0:Y:S01]  /*0060*/  S2R R152, SR_TID.X ;  /* 0x0000000000987919 */ /* 0x000e220000002100 */
[----:B------:R-:W-:-:S02]  /*0070*/  CS2R R24, SRZ ;  /* 0x0000000000187805 */ /* 0x000fc4000001ff00 */
[----:B------:R-:W-:Y:S01]  /*0080*/  CS2R R26, SRZ ;  /* 0x00000000001a7805 */ /* 0x000fe2000001ff00 */
[----:B------:R-:W3:Y:S01]  /*0090*/  LDC R183, c[0x0][0x230] ;  /* 0x00008c00ffb77b82 */ /* 0x000ee20000000800 */
[----:B------:R4:W-:Y:S01]  /*00a0*/  STL [R1], RZ ;  /* 0x000000ff01007387 */ /* 0x0009e20000100800 */
[----:B------:R-:W-:Y:S02]  /*00b0*/  CS2R R28, SRZ ;  /* 0x00000000001c7805 */ /* 0x000fe4000001ff00 */
[----:B------:R-:W-:Y:S02]  /*00c0*/  CS2R R30, SRZ ;  /* 0x00000000001e7805 */ /* 0x000fe4000001ff00 */
[----:B------:R-:W-:Y:S02]  /*00d0*/  CS2R R32, SRZ ;  /* 0x0000000000207805 */ /* 0x000fe4000001ff00 */
[----:B------:R-:W-:Y:S02]  /*00e0*/  CS2R R34, SRZ ;  /* 0x0000000000227805 */ /* 0x000fe4000001ff00 */
[----:B------:R-:W-:-:S02]  /*00f0*/  CS2R R36, SRZ ;  /* 0x0000000000247805 */ /* 0x000fc4000001ff00 */
[----:B------:R-:W-:Y:S01]  /*0100*/  CS2R R38, SRZ ;  /* 0x0000000000267805 */ /* 0x000fe2000001ff00 */
[----:B------:R-:W5:Y:S01]  /*0110*/  S2UR UR6, SR_CgaCtaId ;  /* 0x00000000000679c3 */ /* 0x000f620000008800 */
[----:B------:R-:W-:Y:S02]  /*0120*/  CS2R R40, SRZ ;  /* 0x0000000000287805 */ /* 0x000fe4000001ff00 */
[----:B------:R-:W-:Y:S02]  /*0130*/  CS2R R42, SRZ ;  /* 0x00000000002a7805 */ /* 0x000fe4000001ff00 */
[----:B------:R-:W-:Y:S02]  /*0140*/  CS2R R44, SRZ ;  /* 0x00000000002c7805 */ /* 0x000fe4000001ff00 */
[----:B------:R-:W-:Y:S02]  /*0150*/  CS2R R46, SRZ ;  /* 0x00000000002e7805 */ /* 0x000fe4000001ff00 */
[----:B------:R-:W-:-:S02]  /*0160*/  CS2R R48, SRZ ;  /* 0x0000000000307805 */ /* 0x000fc4000001ff00 */
[----:B------:R-:W-:Y:S02]  /*0170*/  CS2R R50, SRZ ;  /* 0x0000000000327805 */ /* 0x000fe4000001ff00 */
[----:B------:R-:W-:Y:S01]  /*0180*/  CS2R R52, SRZ ;  /* 0x0000000000347805 */ /* 0x000fe2000001ff00 */
[----:B-1----:R-:W-:Y:S01]  /*0190*/  VIADD R0, R3, 0x1ff ;  /* 0x000001ff03007836 */ /* 0x002fe20000000000 */
[----:B------:R-:W-:Y:S02]  /*01a0*/  CS2R R54, SRZ ;  /* 0x0000000000367805 */ /* 0x000fe4000001ff00 */
[----:B------:R-:W-:Y:S02]  /*01b0*/  CS2R R56, SRZ ;  /* 0x0000000000387805 */ /* 0x000fe4000001ff00 */
[----:B------:R-:W-:Y:S02]  /*01c0*/  CS2R R58, SRZ ;  /* 0x00000000003a7805 */ /* 0x000fe4000001ff00 */
[----:B------:R-:W-:-:S02]  /*01d0*/  CS2R R60, SRZ ;  /* 0x00000000003c7805 */ /* 0x000fc4000001ff00 */
[----:B------:R-:W-:Y:S02]  /*01e0*/  SHF.R.S32.HI R5, RZ, 0x1f, R0 ;  /* 0x0000001fff057819 */ /* 0x000fe40000011400 */
[----:B------:R-:W-:Y:S02]  /*01f0*/  CS2R R62, SRZ ;  /* 0x00000000003e7805 */ /* 0x000fe4000001ff00 */
[----:B------:R-:W-:Y:S01]  /*0200*/  CS2R R64, SRZ ;  /* 0x0000000000407805 */ /* 0x000fe2000001ff00 */
[----:B---3--:R-:W-:Y:S01]  /*0210*/  VIADD R183, R183, 0x1f ;  /* 0x0000001fb7b77836 */ /* 0x008fe20000000000 */
[----:B------:R-:W-:Y:S02]  /*0220*/  LEA.HI R5, R5, R0, RZ, 0x9 ;  /* 0x0000000005057211 */ /* 0x000fe400078f48ff */
[----:B------:R-:W-:Y:S02]  /*0230*/  CS2R R66, SRZ ;  /* 0x0000000000427805 */ /* 0x000fe4000001ff00 */
[----:B--2---:R-:W-:-:S02]  /*0240*/  IABS R10, R7 ;  /* 0x00000007000a7213 */ /* 0x004fc40000000000 */
[----:B------:R-:W-:Y:S02]  /*0250*/  CS2R R68, SRZ ;  /* 0x0000000000447805 */ /* 0x000fe4000001ff00 */
[----:B------:R-:W-:Y:S02]  /*0260*/  SHF.R.S32.HI R5, RZ, 0x9, R5 ;  /* 0x00000009ff057819 */ /* 0x000fe40000011405 */
[----:B------:R-:W-:Y:S02]  /*0270*/  CS2R R70, SRZ ;  /* 0x0000000000467805 */ /* 0x000fe4000001ff00 */
[----:B0-----:R-:W-:Y:S01]  /*0280*/  SHF.R.U32.HI R182, RZ, 0x6, R152 ;  /* 0x00000006ffb67819 */ /* 0x001fe20000011698 */
[----:B-----5:R-:W-:Y:S01]  /*0290*/  ULEA UR6, UR6, UR4, 0x18 ;  /* 0x0000000406067291 */ /* 0x020fe2000f8ec03f */
[----:B------:R-:W-:Y:S01]  /*02a0*/  CS2R R72, SRZ ;  /* 0x0000000000487805 */ /* 0x000fe2000001ff00 */
[----:B------:R-:W-:Y:S01]  /*02b0*/  IMAD.SHL.U32 R6, R5, 0x8, RZ ;  /* 0x0000000805067824 */ /* 0x000fe200078e00ff */
[----:B------:R-:W-:-:S02]  /*02c0*/  CS2R R74, SRZ ;  /* 0x00000000004a7805 */ /* 0x000fc4000001ff00 */
[----:B------:R-:W-:Y:S02]  /*02d0*/  CS2R R76, SRZ ;  /* 0x00000000004c7805 */ /* 0x000fe4000001ff00 */
[----:B------:R-:W-:Y:S02]  /*02e0*/  CS2R R78, SRZ ;  /* 0x00000000004e7805 */ /* 0x000fe4000001ff00 */
[----:B------:R-:W-:Y:S02]  /*02f0*/  CS2R R80, SRZ ;  /* 0x0000000000507805 */ /* 0x000fe4000001ff00 */
[-C--:B------:R-:W-:Y:S02]  /*0300*/  IABS R9, R6.reuse ;  /* 0x0000000600097213 */ /* 0x080fe40000000000 */
[----:B------:R-:W-:Y:S02]  /*0310*/  CS2R R82, SRZ ;  /* 0x0000000000527805 */ /* 0x000fe4000001ff00 */
[----:B------:R-:W-:-:S02]  /*0320*/  IABS R12, R6 ;  /* 0x00000006000c7213 */ /* 0x000fc40000000000 */
[----:B------:R-:W-:Y:S01]  /*0330*/  CS2R R84, SRZ ;  /* 0x0000000000547805 */ /* 0x000fe2000001ff00 */
[----:B------:R-:W0:Y:S01]  /*0340*/  I2F.RP R0, R9 ;  /* 0x0000000900007306 */ /* 0x000e220000209400 */
[----:B------:R-:W-:Y:S02]  /*0350*/  CS2R R86, SRZ ;  /* 0x0000000000567805 */ /* 0x000fe4000001ff00 */
[----:B------:R-:W-:Y:S02]  /*0360*/  CS2R R88, SRZ ;  /* 0x0000000000587805 */ /* 0x000fe4000001ff00 */
[----:B------:R-:W-:Y:S02]  /*0370*/  CS2R R90, SRZ ;  /* 0x00000000005a7805 */ /* 0x000fe4000001ff00 */
[----:B------:R-:W-:Y:S02]  /*0380*/  CS2R R92, SRZ ;  /* 0x00000000005c7805 */ /* 0x000fe4000001ff00 */
[----:B------:R-:W-:-:S02]  /*0390*/  CS2R R94, SRZ ;  /* 0x00000000005e7805 */ /* 0x000fc4000001ff00 */
[----:B------:R-:W-:Y:S02]  /*03a0*/  CS2R R96, SRZ ;  /* 0x0000000000607805 */ /* 0x000fe4000001ff00 */
[----:B------:R-:W-:Y:S02]  /*03b0*/  CS2R R98, SRZ ;  /* 0x0000000000627805 */ /* 0x000fe4000001ff00 */
[----:B------:R-:W-:Y:S02]  /*03c0*/  CS2R R100, SRZ ;  /* 0x0000000000647805 */ /* 0x000fe4000001ff00 */
[----:B------:R-:W-:Y:S02]  /*03d0*/  CS2R R102, SRZ ;  /* 0x0000000000667805 */ /* 0x000fe4000001ff00 */
[----:B------:R-:W-:Y:S02]  /*03e0*/  CS2R R104, SRZ ;  /* 0x0000000000687805 */ /* 0x000fe4000001ff00 */
[----:B------:R-:W-:-:S02]  /*03f0*/  CS2R R106, SRZ ;  /* 0x00000000006a7805 */ /* 0x000fc4000001ff00 */
[----:B------:R-:W-:Y:S02]  /*0400*/  CS2R R108, SRZ ;  /* 0x00000000006c7805 */ /* 0x000fe4000001ff00 */
[----:B------:R-:W-:Y:S02]  /*0410*/  CS2R R110, SRZ ;  /* 0x00000000006e7805 */ /* 0x000fe4000001ff00 */
[----:B------:R-:W-:Y:S01]  /*0420*/  CS2R R112, SRZ ;  /* 0x0000000000707805 */ /* 0x000fe2000001ff00 */
[----:B0-----:R-:W0:Y:S01]  /*0430*/  MUFU.RCP R0, R0 ;  /* 0x0000000000007308 */ /* 0x001e220000001000 */
[----:B------:R-:W-:Y:S02]  /*0440*/  CS2R R114, SRZ ;  /* 0x0000000000727805 */ /* 0x000fe4000001ff00 */
[----:B------:R-:W-:Y:S02]  /*0450*/  CS2R R116, SRZ ;  /* 0x0000000000747805 */ /* 0x000fe4000001ff00 */
[----:B------:R-:W-:-:S02]  /*0460*/  CS2R R118, SRZ ;  /* 0x0000000000767805 */ /* 0x000fc4000001ff00 */
[----:B------:R-:W-:Y:S02]  /*0470*/  CS2R R120, SRZ ;  /* 0x0000000000787805 */ /* 0x000fe4000001ff00 */
[----:B------:R-:W-:Y:S02]  /*0480*/  CS2R R122, SRZ ;  /* 0x00000000007a7805 */ /* 0x000fe4000001ff00 */
[----:B------:R-:W-:Y:S02]  /*0490*/  CS2R R124, SRZ ;  /* 0x00000000007c7805 */ /* 0x000fe4000001ff00 */
[----:B------:R-:W-:Y:S02]  /*04a0*/  CS2R R126, SRZ ;  /* 0x00000000007e7805 */ /* 0x000fe4000001ff00 */
[----:B------:R-:W-:Y:S02]  /*04b0*/  SGXT.U32 R182, R182, 0x1 ;  /* 0x00000001b6b6781a */ /* 0x000fe40000000000 */
[----:B------:R-:W-:-:S02]  /*04c0*/  CS2R R128, SRZ ;  /* 0x0000000000807805 */ /* 0x000fc4000001ff00 */
[----:B------:R-:W-:Y:S02]  /*04d0*/  CS2R R130, SRZ ;  /* 0x0000000000827805 */ /* 0x000fe4000001ff00 */
[----:B------:R-:W-:Y:S02]  /*04e0*/  CS2R R132, SRZ ;  /* 0x0000000000847805 */ /* 0x000fe4000001ff00 */
[----:B------:R-:W-:Y:S02]  /*04f0*/  CS2R R134, SRZ ;  /* 0x0000000000867805 */ /* 0x000fe4000001ff00 */
[----:B------:R-:W-:Y:S02]  /*0500*/  CS2R R136, SRZ ;  /* 0x0000000000887805 */ /* 0x000fe4000001ff00 */
[----:B------:R-:W-:Y:S02]  /*0510*/  CS2R R138, SRZ ;  /* 0x00000000008a7805 */ /* 0x000fe4000001ff00 */
[----:B------:R-:W-:-:S02]  /*0520*/  CS2R R140, SRZ ;  /* 0x00000000008c7805 */ /* 0x000fc4000001ff00 */
[----:B------:R-:W-:Y:S01]  /*0530*/  CS2R R142, SRZ ;  /* 0x00000000008e7805 */ /* 0x000fe2000001ff00 */
[----:B0-----:R-:W-:Y:S01]  /*0540*/  VIADD R4, R0, 0xffffffe ;  /* 0x0ffffffe00047836 */ /* 0x001fe20000000000 */
[----:B------:R-:W-:Y:S01]  /*0550*/  CS2R R144, SRZ ;  /* 0x0000000000907805 */ /* 0x000fe2000001ff00 */
[----:B------:R-:W-:Y:S01]  /*0560*/  IMAD.MOV R0, RZ, RZ, -R12 ;  /* 0x000000ffff007224 */ /* 0x000fe200078e0a0c */
[----:B------:R-:W-:Y:S01]  /*0570*/  CS2R R146, SRZ ;  /* 0x0000000000927805 */ /* 0x000fe2000001ff00 */
[----:B------:R0:W1:Y:S01]  /*0580*/  F2I.FTZ.U32.TRUNC.NTZ R5, R4 ;  /* 0x0000000400057305 */ /* 0x000062000021f000 */
[----:B------:R-:W-:Y:S02]  /*0590*/  CS2R R148, SRZ ;  /* 0x0000000000947805 */ /* 0x000fe4000001ff00 */
[----:B------:R-:W-:Y:S02]  /*05a0*/  LOP3.LUT R180, R152, 0x7f, RZ, 0xc0, !PT ;  /* 0x0000007f98b47812 */ /* 0x000fe400078ec0ff */
[----:B------:R-:W-:-:S02]  /*05b0*/  CS2R R150, SRZ ;  /* 0x0000000000967805 */ /* 0x000fc4000001ff00 */
[C---:B------:R-:W-:Y:S02]  /*05c0*/  LEA.HI R153, R152.reuse, 0xe, RZ, 0x1a ;  /* 0x0000000e98997811 */ /* 0x040fe400078fd0ff */
[----:B------:R-:W-:Y:S01]  /*05d0*/  LEA.HI R155, R152, 0x1e, RZ, 0x1a ;  /* 0x0000001e989b7811 */ /* 0x000fe200078fd0ff */
[----:B0-----:R-:W-:Y:S02]  /*05e0*/  IMAD.MOV.U32 R4, RZ, RZ, RZ ;  /* 0x000000ffff047224 */ /* 0x001fe400078e00ff */
[----:B-1----:R-:W-:-:S04]  /*05f0*/  IMAD.MOV R8, RZ, RZ, -R5 ;  /* 0x000000ffff087224 */ /* 0x002fc800078e0a05 */
[----:B------:R-:W-:Y:S02]  /*0600*/  IMAD R11, R8, R9, RZ ;  /* 0x00000009080b7224 */ /* 0x000fe400078e02ff */
[----:B------:R-:W-:Y:S02]  /*0610*/  IMAD.MOV.U32 R8, RZ, RZ, R10 ;  /* 0x000000ffff087224 */ /* 0x000fe400078e000a */
[----:B------:R-:W-:-:S06]  /*0620*/  IMAD.HI.U32 R5, R5, R11, R4 ;  /* 0x0000000b05057227 */ /* 0x000fcc00078e0004 */
[----:B------:R-:W-:-:S04]  /*0630*/  IMAD.HI.U32 R5, R5, R8, RZ ;  /* 0x0000000805057227 */ /* 0x000fc800078e00ff */
[----:B------:R-:W-:-:S05]  /*0640*/  IMAD R0, R5, R0, R8 ;  /* 0x0000000005007224 */ /* 0x000fca00078e0208 */
[----:B------:R-:W-:-:S13]  /*0650*/  ISETP.GT.U32.AND P1, PT, R9, R0, PT ;  /* 0x000000000900720c */ /* 0x000fda0003f24070 */
[----:B------:R-:W-:Y:S02]  /*0660*/  @!P1 IMAD.IADD R0, R0, 0x1, -R9 ;  /* 0x0000000100009824 */ /* 0x000fe400078e0a09 */
[----:B------:R-:W-:Y:S01]  /*0670*/  @!P1 VIADD R5, R5, 0x1 ;  /* 0x0000000105059836 */ /* 0x000fe20000000000 */
[----:B------:R-:W-:Y:S02]  /*0680*/  ISETP.NE.AND P1, PT, R6, RZ, PT ;  /* 0x000000ff0600720c */ /* 0x000fe40003f25270 */
[----:B------:R-:W-:Y:S02]  /*0690*/  ISETP.GE.U32.AND P0, PT, R0, R9, PT ;  /* 0x000000090000720c */ /* 0x000fe40003f06070 */
[----:B------:R-:W-:-:S04]  /*06a0*/  LOP3.LUT R0, R7, R6, RZ, 0x3c, !PT ;  /* 0x0000000607007212 */ /* 0x000fc800078e3cff */
[----:B------:R-:W-:Y:S01]  /*06b0*/  ISETP.GE.AND P2, PT, R0, RZ, PT ;  /* 0x000000ff0000720c */ /* 0x000fe20003f46270 */
[----:B------:R-:W-:-:S06]  /*06c0*/  VIADD R0, R2, 0x3f ;  /* 0x0000003f02007836 */ /* 0x000fcc0000000000 */
[----:B------:R-:W-:-:S04]  /*06d0*/  @P0 VIADD R5, R5, 0x1 ;  /* 0x0000000105050836 */ /* 0x000fc80000000000 */
[----:B------:R-:W-:Y:S01]  /*06e0*/  IMAD.MOV.U32 R4, RZ, RZ, R5 ;  /* 0x000000ffff047224 */ /* 0x000fe200078e0005 */
[----:B------:R-:W-:-:S03]  /*06f0*/  SHF.R.S32.HI R5, RZ, 0x1f, R0 ;  /* 0x0000001fff057819 */ /* 0x000fc60000011400 */
[----:B------:R-:W-:Y:S01]  /*0700*/  @!P2 IMAD.MOV R4, RZ, RZ, -R4 ;  /* 0x000000ffff04a224 */ /* 0x000fe200078e0a04 */
[----:B------:R-:W-:Y:S02]  /*0710*/  @!P1 LOP3.LUT R4, RZ, R6, RZ, 0x33, !PT ;  /* 0x00000006ff049212 */ /* 0x000fe400078e33ff */
[----:B------:R-:W-:-:S03]  /*0720*/  LEA.HI R5, R5, R0, RZ, 0x6 ;  /* 0x0000000005057211 */ /* 0x000fc600078f30ff */
[----:B------:R-:W-:Y:S02]  /*0730*/  IMAD.SHL.U32 R8, R4, 0x8, RZ ;  /* 0x0000000804087824 */ /* 0x000fe400078e00ff */
[----:B------:R-:W-:-:S03]  /*0740*/  IMAD.MOV R4, RZ, RZ, -R4 ;  /* 0x000000ffff047224 */ /* 0x000fc600078e0a04 */
[----:B------:R-:W-:Y:S01]  /*0750*/  LEA.HI.SX32 R5, R5, -R8, 0x1a ;  /* 0x8000000805057211 */ /* 0x000fe200078fd2ff */
[----:B------:R-:W-:-:S03]  /*0760*/  IMAD R6, R6, R4, R7 ;  /* 0x0000000406067224 */ /* 0x000fc600078e0207 */
[----:B------:R-:W-:Y:S02]  /*0770*/  VIMNMX R13, R5, 0x8, PT ;  /* 0x00000008050d7848 */ /* 0x000fe40003fe0100 */
[----:B------:R-:W-:Y:S02]  /*0780*/  IABS R11, R6 ;  /* 0x00000006000b7213 */ /* 0x000fe40000000000 */
[----:B------:R-:W-:-:S04]  /*0790*/  IABS R9, R13 ;  /* 0x0000000d00097213 */ /* 0x000fc80000000000 */
[----:B------:R-:W0:Y:S08]  /*07a0*/  I2F.RP R0, R9 ;  /* 0x0000000900007306 */ /* 0x000e300000209400 */
[----:B0-----:R-:W0:Y:S02]  /*07b0*/  MUFU.RCP R0, R0 ;  /* 0x0000000000007308 */ /* 0x001e240000001000 */
[----:B0-----:R-:W-:-:S06]  /*07c0*/  VIADD R5, R0, 0xffffffe ;  /* 0x0ffffffe00057836 */ /* 0x001fcc0000000000 */
[----:B------:R-:W0:Y:S02]  /*07d0*/  F2I.FTZ.U32.TRUNC.NTZ R5, R5 ;  /* 0x0000000500057305 */ /* 0x000e24000021f000 */
[----:B0-----:R-:W-:-:S04]  /*07e0*/  IMAD.MOV R10, RZ, RZ, -R5 ;  /* 0x000000ffff0a7224 */ /* 0x001fc800078e0a05 */
[----:B------:R-:W-:Y:S01]  /*07f0*/  IMAD.MOV.U32 R4, RZ, RZ, R10 ;  /* 0x000000ffff047224 */ /* 0x000fe200078e000a */
[----:B------:R-:W-:-:S03]  /*0800*/  IABS R10, R13 ;  /* 0x0000000d000a7213 */ /* 0x000fc60000000000 */
[----:B------:R-:W-:Y:S02]  /*0810*/  IMAD R7, R4, R9, RZ ;  /* 0x0000000904077224 */ /* 0x000fe400078e02ff */
[----:B------:R-:W-:Y:S02]  /*0820*/  IMAD.MOV.U32 R4, RZ, RZ, RZ ;  /* 0x000000ffff047224 */ /* 0x000fe400078e00ff */
[----:B------:R-:W-:Y:S02]  /*0830*/  IMAD.MOV R0, RZ, RZ, -R10 ;  /* 0x000000ffff007224 */ /* 0x000fe400078e0a0a */
[----:B------:R-:W-:Y:S01]  /*0840*/  IMAD.HI.U32 R4, R5, R7, R4 ;  /* 0x0000000705047227 */ /* 0x000fe200078e0004 */
[----:B------:R-:W-:-:S05]  /*0850*/  LOP3.LUT R5, R152, 0x3f, RZ, 0xc0, !PT ;  /* 0x0000003f98057812 */ /* 0x000fca00078ec0ff */
        /* <DEDUP_REMOVED lines=8> */
[----:B------:R-:W-:-:S07]  /*08e0*/  ISETP.GE.AND P2, PT, R0, RZ, PT ;  /* 0x000000ff0000720c */ /* 0x000fce0003f46270 */
[----:B------:R-:W-:Y:S01]  /*08f0*/  @P0 VIADD R4, R4, 0x1 ;  /* 0x0000000104040836 */ /* 0x000fe20000000000 */
[----:B------:R-:W-:-:S05]  /*0900*/  ISETP.GE.AND P0, PT, R183, 0x20, PT ;  /* 0x00000020b700780c */ /* 0x000fca0003f06270 */
[----:B------:R-:W-:Y:S01]  /*0910*/  @!P2 IMAD.MOV R4, RZ, RZ, -R4 ;  /* 0x000000ffff04a224 */ /* 0x000fe200078e0a04 */
[----:B------:R-:W-:-:S05]  /*0920*/  @!P1 LOP3.LUT R4, RZ, R13, RZ, 0x33, !PT ;  /* 0x0000000dff049212 */ /* 0x000fca00078e33ff */
[----:B------:R-:W-:-:S04]  /*0930*/  IMAD.MOV R0, RZ, RZ, -R4 ;  /* 0x000000ffff007224 */ /* 0x000fc800078e0a04 */
[----:B------:R-:W-:-:S04]  /*0940*/  IMAD R0, R13, R0, R6 ;  /* 0x000000000d007224 */ /* 0x000fc800078e0206 */
[----:B------:R-:W-:-:S04]  /*0950*/  IMAD.IADD R0, R8, 0x1, R0 ;  /* 0x0000000108007824 */ /* 0x000fc800078e0200 */
[----:B------:R-:W-:Y:S02]  /*0960*/  IMAD R14, R0, 0x40, R5 ;  /* 0x00000040000e7824 */ /* 0x000fe400078e0205 */
[----:B------:R-:W-:-:S03]  /*0970*/  IMAD.SHL.U32 R5, R4, 0x200, RZ ;  /* 0x0000020004057824 */ /* 0x000fc600078e00ff */
[----:B------:R4:W-:Y:S04]  /*0980*/  STL [R1+0x52c], R14 ;  /* 0x00052c0e01007387 */ /* 0x0009e80000100800 */
[----:B------:R4:W-:Y:S04]  /*0990*/  STL [R1+0x4], RZ ;  /* 0x000004ff01007387 */ /* 0x0009e80000100800 */
        /* <DEDUP_REMOVED lines=125> */
[----:B------:R4:W-:Y:S01]  /*1170*/  STL [R1+0x1fc], RZ ;  /* 0x0001fcff01007387 */ /* 0x0009e20000100800 */
[----:B------:R-:W-:Y:S05]  /*1180*/  @!P0 BRA `(.L_x_0) ;  /* 0x0000011c002c8947 */ /* 0x000fea0003800000 */
[----:B------:R-:W-:Y:S01]  /*1190*/  IABS R17, R2 ;  /* 0x0000000200117213 */ /* 0x000fe20000000000 */
[----:B------:R-:W-:Y:S01]  /*11a0*/  ULDC UR4, c[0x0][0x240] ;  /* 0x0000900000047ab9 */ /* 0x000fe20000000800 */
[----:B------:R-:W-:Y:S01]  /*11b0*/  IABS R0, R3 ;  /* 0x0000000300007213 */ /* 0x000fe20000000000 */
[----:B------:R-:W-:Y:S01]  /*11c0*/  ULDC.64 UR10, c[0x0][0x218] ;  /* 0x00008600000a7ab9 */ /* 0x000fe20000000a00 */
[----:B------:R-:W0:Y:S01]  /*11d0*/  I2F.RP R11, R17 ;  /* 0x00000011000b7306 */ /* 0x000e220000209400 */
[----:B------:R-:W-:Y:S01]  /*11e0*/  SHF.R.U32.HI R4, RZ, 0x5, R152 ;  /* 0x00000005ff047819 */ /* 0x000fe20000011698 */
[----:B------:R-:W-:Y:S01]  /*11f0*/  ULDC UR5, c[0x0][0x234] ;  /* 0x00008d0000057ab9 */ /* 0x000fe20000000800 */
[----:B------:R-:W-:Y:S01]  /*1200*/  IABS R36, R14 ;  /* 0x0000000e00247213 */ /* 0x000fe20000000000 */
[----:B------:R-:W-:Y:S01]  /*1210*/  ULDC.64 UR8, c[0x0][0x210] ;  /* 0x0000840000087ab9 */ /* 0x000fe20000000a00 */
[----:B------:R-:W-:Y:S01]  /*1220*/  SGXT.U32 R4, R4, 0x2 ;  /* 0x000000020404781a */ /* 0x000fe20000000000 */
[----:B------:R-:W-:Y:S01]  /*1230*/  ULDC UR13, c[0x0][0x238] ;  /* 0x00008e00000d7ab9 */ /* 0x000fe20000000800 */
[----:B------:R-:W-:Y:S01]  /*1240*/  ULDC UR14, c[0x0][0x238] ;  /* 0x00008e00000e7ab9 */ /* 0x000fe20000000800 */
[----:B------:R-:W1:Y:S01]  /*1250*/  I2F.RP R10, R0 ;  /* 0x00000000000a7306 */ /* 0x000e620000209400 */
[----:B------:R-:W-:Y:S01]  /*1260*/  LOP3.LUT R4, R5, R4, RZ, 0xfc, !PT ;  /* 0x0000000405047212 */ /* 0x000fe200078efcff */
[----:B------:R-:W-:Y:S01]  /*1270*/  ULDC UR15, c[0x0][0x238] ;  /* 0x00008e00000f7ab9 */ /* 0x000fe20000000800 */
[----:B------:R-:W-:Y:S01]  /*1280*/  ULDC UR20, c[0x0][0x238] ;  /* 0x00008e0000147ab9 */ /* 0x000fe20000000800 */
[----:B------:R-:W-:Y:S01]  /*1290*/  ULDC UR21, c[0x0][0x238] ;  /* 0x00008e0000157ab9 */ /* 0x000fe20000000800 */
[C---:B------:R-:W-:Y:S01]  /*12a0*/  LOP3.LUT R16, R4.reuse, 0x1e4, RZ, 0xfc, !PT ;  /* 0x000001e404107812 */ /* 0x040fe200078efcff */
[----:B------:R-:W-:Y:S01]  /*12b0*/  ULDC UR22, c[0x0][0x238] ;  /* 0x00008e0000167ab9 */ /* 0x000fe20000000800 */
[C---:B------:R-:W-:Y:S01]  /*12c0*/  LOP3.LUT R18, R4.reuse, 0xe8, RZ, 0xfc, !PT ;  /* 0x000000e804127812 */ /* 0x040fe200078efcff */
[----:B0-----:R-:W0:Y:S01]  /*12d0*/  MUFU.RCP R11, R11 ;  /* 0x0000000b000b7308 */ /* 0x001e220000001000 */
[C---:B------:R-:W-:Y:S01]  /*12e0*/  LOP3.LUT R21, R4.reuse, 0xe4, RZ, 0xfc, !PT ;  /* 0x000000e404157812 */ /* 0x040fe200078efcff */
[----:B------:R-:W-:Y:S01]  /*12f0*/  ULDC UR23, c[0x0][0x238] ;  /* 0x00008e0000177ab9 */ /* 0x000fe20000000800 */
[C---:B------:R-:W-:Y:S01]  /*1300*/  LOP3.LUT R41, R4.reuse, 0x28, RZ, 0xfc, !PT ;  /* 0x0000002804297812 */ /* 0x040fe200078efcff */
[----:B------:R-:W-:Y:S01]  /*1310*/  ULDC UR24, c[0x0][0x238] ;  /* 0x00008e0000187ab9 */ /* 0x000fe20000000800 */
[----:B------:R-:W-:Y:S01]  /*1320*/  IABS R19, R21 ;  /* 0x0000001500137213 */ /* 0x000fe20000000000 */
[----:B------:R-:W-:Y:S01]  /*1330*/  ULDC UR25, c[0x0][0x238] ;  /* 0x00008e0000197ab9 */ /* 0x000fe20000000800 */
[C---:B------:R-:W-:Y:S01]  /*1340*/  LOP3.LUT R39, R4.reuse, 0x2c, RZ, 0xfc, !PT ;  /* 0x0000002c04277812 */ /* 0x040fe200078efcff */
[----:B-1----:R-:W1:Y:S01]  /*1350*/  MUFU.RCP R10, R10 ;  /* 0x0000000a000a7308 */ /* 0x002e620000001000 */
[C---:B------:R-:W-:Y:S01]  /*1360*/  LOP3.LUT R37, R4.reuse, 0x30, RZ, 0xfc, !PT ;  /* 0x0000003004257812 */ /* 0x040fe200078efcff */
[----:B------:R-:W-:Y:S01]  /*1370*/  ULDC UR7, c[0x0][0x23c] ;  /* 0x00008f0000077ab9 */ /* 0x000fe20000000800 */
[C---:B------:R-:W-:Y:S01]  /*1380*/  LOP3.LUT R43, R4.reuse, 0x24, RZ, 0xfc, !PT ;  /* 0x00000024042b7812 */ /* 0x040fe200078efcff */
[----:B------:R-:W-:Y:S01]  /*1390*/  USHF.L.U32 UR18, UR7, 0x5, URZ ;  /* 0x0000000507127899 */ /* 0x000fe2000800063f */
[----:B------:R-:W-:-:S02]  /*13a0*/  LOP3.LUT R45, R4, 0x20, RZ, 0xfc, !PT ;  /* 0x00000020042d7812 */ /* 0x000fc400078efcff */
[C---:B------:R-:W-:Y:S01]  /*13b0*/  LOP3.LUT R47, R4.reuse, 0x18, RZ, 0xfc, !PT ;  /* 0x00000018042f7812 */ /* 0x040fe200078efcff */
[----:B------:R-:W-:Y:S01]  /*13c0*/  USHF.R.S32.HI UR19, URZ, 0x1f, UR18 ;  /* 0x0000001f3f137899 */ /* 0x000fe20008011412 */
[----:B0-----:R-:W-:Y:S01]  /*13d0*/  VIADD R8, R11, 0xffffffe ;  /* 0x0ffffffe0b087836 */ /* 0x001fe20000000000 */
[C---:B------:R-:W-:Y:S02]  /*13e0*/  LOP3.LUT R51, R4.reuse, 0x10, RZ, 0xfc, !PT ;  /* 0x0000001004337812 */ /* 0x040fe400078efcff */
[----:B------:R-:W-:Y:S01]  /*13f0*/  IABS R27, R47 ;  /* 0x0000002f001b7213 */ /* 0x000fe20000000000 */
[----:B------:R0:W2:Y:S01]  /*1400*/  F2I.FTZ.U32.TRUNC.NTZ R9, R8 ;  /* 0x0000000800097305 */ /* 0x0000a2000021f000 */
[C---:B------:R-:W-:Y:S02]  /*1410*/  LOP3.LUT R53, R4.reuse, 0xc, RZ, 0xfc, !PT ;  /* 0x0000000c04357812 */ /* 0x040fe400078efcff */
[----:B------:R-:W-:Y:S01]  /*1420*/  LOP3.LUT R49, R4, 0x14, RZ, 0xfc, !PT ;  /* 0x0000001404317812 */ /* 0x000fe200078efcff */
[----:B-1----:R-:W-:Y:S01]  /*1430*/  VIADD R6, R10, 0xffffffe ;  /* 0x0ffffffe0a067836 */ /* 0x002fe20000000000 */
[----:B------:R-:W-:-:S02]  /*1440*/  IABS R29, R53 ;  /* 0x00000035001d7213 */ /* 0x000fc40000000000 */
[----:B------:R-:W-:Y:S01]  /*1450*/  LOP3.LUT R55, R4, 0x8, RZ, 0xfc, !PT ;  /* 0x0000000804377812 */ /* 0x000fe200078efcff */
[----:B------:R1:W3:Y:S01]  /*1460*/  F2I.FTZ.U32.TRUNC.NTZ R7, R6 ;  /* 0x0000000600077305 */ /* 0x0002e2000021f000 */
[----:B0-----:R-:W-:Y:S02]  /*1470*/  IMAD.MOV.U32 R8, RZ, RZ, RZ ;  /* 0x000000ffff087224 */ /* 0x001fe400078e00ff */
[----:B------:R-:W-:Y:S01]  /*1480*/  IABS R31, R55 ;  /* 0x00000037001f7213 */ /* 0x000fe20000000000 */
[----:B--2---:R-:W-:Y:S02]  /*1490*/  IMAD.MOV R12, RZ, RZ, -R9 ;  /* 0x000000ffff0c7224 */ /* 0x004fe400078e0a09 */
[----:B-1----:R-:W-:Y:S02]  /*14a0*/  IMAD.MOV.U32 R6, RZ, RZ, RZ ;  /* 0x000000ffff067224 */ /* 0x002fe400078e00ff */
[----:B------:R-:W-:Y:S01]  /*14b0*/  IMAD R11, R12, R17, RZ ;  /* 0x000000110c0b7224 */ /* 0x000fe200078e02ff */
[----:B------:R-:W-:Y:S01]  /*14c0*/  LOP3.LUT R12, R4, 0x1ec, RZ, 0xfc, !PT ;  /* 0x000001ec040c7812 */ /* 0x000fe200078efcff */
[----:B---3--:R-:W-:-:S02]  /*14d0*/  IMAD.MOV R13, RZ, RZ, -R7 ;  /* 0x000000ffff0d7224 */ /* 0x008fc400078e0a07 */
[----:B------:R-:W-:Y:S01]  /*14e0*/  IMAD.HI.U32 R8, R9, R11, R8 ;  /* 0x0000000b09087227 */ /* 0x000fe200078e0008 */
[----:B------:R-:W-:-:S03]  /*14f0*/  IABS R11, R4 ;  /* 0x00000004000b7213 */ /* 0x000fc60000000000 */
[----:B------:R-:W-:-:S04]  /*1500*/  IMAD R9, R13, R0, RZ ;  /* 0x000000000d097224 */ /* 0x000fc800078e02ff */
[----:B------:R-:W-:Y:S01]  /*1510*/  IMAD.HI.U32 R6, R7, R9, R6 ;  /* 0x0000000907067227 */ /* 0x000fe200078e0006 */
[----:B------:R-:W-:-:S03]  /*1520*/  LEA.HI R7, R152, R5, RZ, 0x1b ;  /* 0x0000000598077211 */ /* 0x000fc600078fd8ff */
[----:B------:R-:W-:-:S04]  /*1530*/  IMAD.HI.U32 R9, R8, R36, RZ ;  /* 0x0000002408097227 */ /* 0x000fc800078e00ff */
[----:B------:R-:W-:-:S04]  /*1540*/  IMAD.HI.U32 R8, R6, R11, RZ ;  /* 0x0000000b06087227 */ /* 0x000fc800078e00ff */
[----:B------:R-:W-:Y:S02]  /*1550*/  VIADD R10, R7, 0x1fc ;  /* 0x000001fc070a7836 */ /* 0x000fe40000000000 */
[----:B------:R-:W-:Y:S02]  /*1560*/  IMAD.MOV R9, RZ, RZ, -R9 ;  /* 0x000000ffff097224 */ /* 0x000fe400078e0a09 */
[----:B------:R-:W-:Y:S01]  /*1570*/  IMAD.MOV R8, RZ, RZ, -R8 ;  /* 0x000000ffff087224 */ /* 0x000fe200078e0a08 */
[----:B------:R-:W-:Y:S01]  /*1580*/  IABS R13, R10 ;  /* 0x0000000a000d7213 */ /* 0x000fe20000000000 */
[C---:B------:R-:W-:Y:S01]  /*1590*/  IMAD R36, R17.reuse, R9, R36 ;  /* 0x0000000911247224 */ /* 0x040fe200078e0224 */
[----:B------:R-:W-:Y:S01]  /*15a0*/  ISETP.GE.AND P2, PT, R10, RZ, PT ;  /* 0x000000ff0a00720c */ /* 0x000fe20003f46270 */
[----:B------:R-:W-:Y:S01]  /*15b0*/  IMAD R11, R0, R8, R11 ;  /* 0x00000008000b7224 */ /* 0x000fe200078e020b */
[----:B------:R-:W-:Y:S01]  /*15c0*/  SHF.R.S32.HI R8, RZ, 0x1f, R183 ;  /* 0x0000001fff087819 */ /* 0x000fe200000114b7 */
[----:B------:R-:W-:Y:S01]  /*15d0*/  IMAD.HI.U32 R9, R6, R13, RZ ;  /* 0x0000000d06097227 */ /* 0x000fe200078e00ff */
[----:B------:R-:W-:-:S02]  /*15e0*/  ISETP.GT.U32.AND P1, PT, R17, R36, PT ;  /* 0x000000241100720c */ /* 0x000fc40003f24070 */
[----:B------:R-:W-:Y:S01]  /*15f0*/  ISETP.GT.U32.AND P0, PT, R0, R11, PT ;  /* 0x0000000b0000720c */ /* 0x000fe20003f04070 */
[----:B------:R-:W-:Y:S01]  /*1600*/  IMAD.MOV R9, RZ, RZ, -R9 ;  /* 0x000000ffff097224 */ /* 0x000fe200078e0a09 */
[----:B------:R-:W-:Y:S02]  /*1610*/  LEA.HI R183, R8, R183, RZ, 0x5 ;  /* 0x000000b708b77211 */ /* 0x000fe400078f28ff */
[----:B------:R-:W-:Y:S01]  /*1620*/  LOP3.LUT R8, R4, 0x1f8, RZ, 0xfc, !PT ;  /* 0x000001f804087812 */ /* 0x000fe200078efcff */
[----:B------:R-:W-:Y:S01]  /*1630*/  IMAD R20, R0, R9, R13 ;  /* 0x0000000900147224 */ /* 0x000fe200078e020d */
[----:B------:R-:W-:Y:S02]  /*1640*/  LOP3.LUT R9, R4, 0x1f4, RZ, 0xfc, !PT ;  /* 0x000001f404097812 */ /* 0x000fe400078efcff */
[----:B------:R-:W-:Y:S02]  /*1650*/  IABS R13, R8 ;  /* 0x00000008000d7213 */ /* 0x000fe40000000000 */
[----:B------:R-:W-:Y:S01]  /*1660*/  ISETP.GT.U32.AND P5, PT, R0, R20, PT ;  /* 0x000000140000720c */ /* 0x000fe20003fa4070 */
[----:B------:R-:W-:Y:S01]  /*1670*/  @!P1 IMAD.IADD R36, R36, 0x1, -R17 ;  /* 0x0000000124249824 */ /* 0x000fe200078e0a11 */
[----:B------:R-:W-:Y:S01]  /*1680*/  ISETP.GE.AND P6, PT, R8, RZ, PT ;  /* 0x000000ff0800720c */ /* 0x000fe20003fc6270 */
[----:B------:R-:W-:Y:S01]  /*1690*/  @!P0 IMAD.IADD R11, R11, 0x1, -R0 ;  /* 0x000000010b0b8824 */ /* 0x000fe200078e0a00 */
[----:B------:R-:W-:Y:S01]  /*16a0*/  LOP3.LUT R10, R4, 0x1f0, RZ, 0xfc, !PT ;  /* 0x000001f0040a7812 */ /* 0x000fe200078efcff */
[----:B------:R-:W-:Y:S01]  /*16b0*/  IMAD.HI.U32 R8, R6, R13, RZ ;  /* 0x0000000d06087227 */ /* 0x000fe200078e00ff */
[----:B------:R-:W-:-:S02]  /*16c0*/  ISETP.GT.U32.AND P3, PT, R17, R36, PT ;  /* 0x000000241100720c */ /* 0x000fc40003f64070 */
[----:B------:R-:W-:Y:S01]  /*16d0*/  ISETP.GT.U32.AND P1, PT, R0, R11, PT ;  /* 0x0000000b0000720c */ /* 0x000fe20003f24070 */
[----:B------:R-:W-:Y:S01]  /*16e0*/  IMAD.MOV R8, RZ, RZ, -R8 ;  /* 0x000000ffff087224 */ /* 0x000fe200078e0a08 */
[----:B------:R-:W-:Y:S02]  /*16f0*/  IABS R15, R9 ;  /* 0x00000009000f7213 */ /* 0x000fe40000000000 */
[----:B------:R-:W-:Y:S01]  /*1700*/  ISETP.GE.AND P0, PT, R14, RZ, PT ;  /* 0x000000ff0e00720c */ /* 0x000fe20003f06270 */
[--C-:B------:R-:W-:Y:S01]  /*1710*/  @!P5 IMAD.IADD R20, R20, 0x1, -R0.reuse ;  /* 0x000000011414d824 */ /* 0x100fe200078e0a00 */
[----:B------:R-:W-:Y:S01]  /*1720*/  ISETP.GE.AND P4, PT, R9, RZ, PT ;  /* 0x000000ff0900720c */ /* 0x000fe20003f86270 */
[----:B------:R-:W-:Y:S01]  /*1730*/  IMAD.HI.U32 R9, R6, R15, RZ ;  /* 0x0000000f06097227 */ /* 0x000fe200078e00ff */
[----:B----4-:R-:W-:Y:S02]  /*1740*/  LOP3.LUT R14, R4, 0x1e8, RZ, 0xfc, !PT ;  /* 0x000001e8040e7812 */ /* 0x010fe400078efcff */
[----:B------:R-:W-:Y:S01]  /*1750*/  ISETP.GT.U32.AND P5, PT, R0, R20, PT ;  /* 0x000000140000720c */ /* 0x000fe20003fa4070 */
[----:B------:R-:W-:Y:S01]  /*1760*/  @!P3 IMAD.IADD R36, R36, 0x1, -R17 ;  /* 0x000000012424b824 */ /* 0x000fe200078e0a11 */
[----:B------:R-:W-:Y:S01]  /*1770*/  ISETP.GE.AND P3, PT, R10, RZ, PT ;  /* 0x000000ff0a00720c */ /* 0x000fe20003f66270 */
[----:B------:R-:W-:Y:S01]  /*1780*/  @!P1 IMAD.IADD R11, R11, 0x1, -R0 ;  /* 0x000000010b0b9824 */ /* 0x000fe200078e0a00 */
[----:B------:R-:W-:Y:S01]  /*1790*/  ISETP.NE.AND P1, PT, R2, RZ, PT ;  /* 0x000000ff0200720c */ /* 0x000fe20003f25270 */
[C---:B------:R-:W-:Y:S01]  /*17a0*/  IMAD R24, R0.reuse, R8, R13 ;  /* 0x0000000800187224 */ /* 0x040fe200078e020d */
[----:B------:R-:W-:Y:S01]  /*17b0*/  IABS R10, R10 ;  /* 0x0000000a000a7213 */ /* 0x000fe20000000000 */
[----:B------:R-:W-:Y:S01]  /*17c0*/  IMAD.MOV R9, RZ, RZ, -R9 ;  /* 0x000000ffff097224 */ /* 0x000fe200078e0a09 */
[----:B------:R-:W-:Y:S01]  /*17d0*/  IABS R17, R14 ;  /* 0x0000000e00117213 */ /* 0x000fe20000000000 */
[----:B------:R-:W-:Y:S01]  /*17e0*/  @!P0 IMAD.MOV R36, RZ, RZ, -R36 ;  /* 0x000000ffff248224 */ /* 0x000fe200078e0a24 */
[----:B------:R-:W-:Y:S01]  /*17f0*/  ISETP.GT.U32.AND P0, PT, R0, R24, PT ;  /* 0x000000180000720c */ /* 0x000fe20003f04070 */
[----:B------:R-:W-:Y:S01]  /*1800*/  IMAD.MOV.U32 R13, RZ, RZ, R10 ;  /* 0x000000ffff0d7224 */ /* 0x000fe200078e000a */
[----:B------:R-:W-:Y:S01]  /*1810*/  SHF.R.S32.HI R183, RZ, 0x5, R183 ;  /* 0x00000005ffb77819 */ /* 0x000fe200000114b7 */
[----:B------:R-:W-:Y:S01]  /*1820*/  @!P5 IMAD.IADD R20, R20, 0x1, -R0 ;  /* 0x000000011414d824 */ /* 0x000fe200078e0a00 */
[----:B------:R-:W-:Y:S01]  /*1830*/  ISETP.GE.AND P5, PT, R4, RZ, PT ;  /* 0x000000ff0400720c */ /* 0x000fe20003fa6270 */
[----:B------:R-:W-:-:S02]  /*1840*/  IMAD.HI.U32 R8, R6, R13, RZ ;  /* 0x0000000d06087227 */ /* 0x000fc400078e00ff */
[----:B------:R-:W-:Y:S02]  /*1850*/  @!P1 LOP3.LUT R36, RZ, R2, RZ, 0x33, !PT ;  /* 0x00000002ff249212 */ /* 0x000fe400078e33ff */
[----:B------:R-:W-:Y:S01]  /*1860*/  IMAD R26, R0, R9, R15 ;  /* 0x00000009001a7224 */ /* 0x000fe200078e020f */
[----:B------:R-:W-:Y:S01]  /*1870*/  IABS R2, R16 ;  /* 0x0000001000027213 */ /* 0x000fe20000000000 */
[----:B------:R-:W-:Y:S01]  /*1880*/  IMAD.MOV R8, RZ, RZ, -R8 ;  /* 0x000000ffff087224 */ /* 0x000fe200078e0a08 */
[----:B------:R-:W-:Y:S01]  /*1890*/  IABS R15, R12 ;  /* 0x0000000c000f7213 */ /* 0x000fe20000000000 */
[----:B------:R-:W-:Y:S01]  /*18a0*/  @!P0 IMAD.IADD R24, R24, 0x1, -R0 ;  /* 0x0000000118188824 */ /* 0x000fe200078e0a00 */
[C---:B------:R-:W-:Y:S01]  /*18b0*/  ISETP.GT.U32.AND P1, PT, R0.reuse, R26, PT ;  /* 0x0000001a0000720c */ /* 0x040fe20003f24070 */
[C---:B------:R-:W-:Y:S02]  /*18c0*/  IMAD R28, R0.reuse, R8, R13 ;  /* 0x00000008001c7224 */ /* 0x040fe400078e020d */
[----:B------:R-:W-:Y:S01]  /*18d0*/  IMAD.MOV.U32 R13, RZ, RZ, R2 ;  /* 0x000000ffff0d7224 */ /* 0x000fe200078e0002 */
[----:B------:R-:W-:Y:S01]  /*18e0*/  ISETP.GT.U32.AND P0, PT, R0, R24, PT ;  /* 0x000000180000720c */ /* 0x000fe20003f04070 */
[----:B------:R-:W-:-:S02]  /*18f0*/  IMAD.MOV.U32 R2, RZ, RZ, R11 ;  /* 0x000000ffff027224 */ /* 0x000fc400078e000b */
[----:B------:R-:W-:-:S04]  /*1900*/  IMAD.HI.U32 R8, R6, R15, RZ ;  /* 0x0000000f06087227 */ /* 0x000fc800078e00ff */
[----:B------:R-:W-:Y:S01]  /*1910*/  @!P5 IMAD.MOV R2, RZ, RZ, -R2 ;  /* 0x000000ffff02d224 */ /* 0x000fe200078e0a02 */
[----:B------:R-:W-:Y:S01]  /*1920*/  ISETP.GT.U32.AND P5, PT, R0, R28, PT ;  /* 0x0000001c0000720c */ /* 0x000fe20003fa4070 */
[----:B------:R-:W-:Y:S02]  /*1930*/  @!P1 IMAD.IADD R26, R26, 0x1, -R0 ;  /* 0x000000011a1a9824 */ /* 0x000fe400078e0a00 */
[----:B------:R-:W-:-:S03]  /*1940*/  IMAD.HI.U32 R9, R6, R17, RZ ;  /* 0x0000001106097227 */ /* 0x000fc600078e00ff */
[----:B------:R-:W-:Y:S01]  /*1950*/  ISETP.GT.U32.AND P1, PT, R0, R26, PT ;  /* 0x0000001a0000720c */ /* 0x000fe20003f24070 */
[----:B------:R-:W-:Y:S02]  /*1960*/  IMAD.MOV R8, RZ, RZ, -R8 ;  /* 0x000000ffff087224 */ /* 0x000fe400078e0a08 */
[----:B------:R-:W-:Y:S02]  /*1970*/  IMAD.MOV R9, RZ, RZ, -R9 ;  /* 0x000000ffff097224 */ /* 0x000fe400078e0a09 */
[----:B------:R-:W-:-:S04]  /*1980*/  IMAD.HI.U32 R10, R6, R13, RZ ;  /* 0x0000000d060a7227 */ /* 0x000fc800078e00ff */
[--C-:B------:R-:W-:Y:S02]  /*1990*/  @!P5 IMAD.IADD R28, R28, 0x1, -R0.reuse ;  /* 0x000000011c1cd824 */ /* 0x100fe400078e0a00 */
[----:B------:R-:W-:Y:S02]  /*19a0*/  IMAD R30, R0, R8, R15 ;  /* 0x00000008001e7224 */ /* 0x000fe400078e020f */
[----:B------:R-:W-:Y:S01]  /*19b0*/  @!P0 IMAD.IADD R24, R24, 0x1, -R0 ;  /* 0x0000000118188824 */ /* 0x000fe200078e0a00 */
[C---:B------:R-:W-:Y:S01]  /*19c0*/  ISETP.GT.U32.AND P5, PT, R0.reuse, R28, PT ;  /* 0x0000001c0000720c */ /* 0x040fe20003fa4070 */
[----:B------:R-:W-:Y:S01]  /*19d0*/  IMAD R32, R0, R9, R17 ;  /* 0x0000000900207224 */ /* 0x000fe200078e0211 */
[----:B------:R-:W-:Y:S01]  /*19e0*/  ISETP.GE.AND P0, PT, R14, RZ, PT ;  /* 0x000000ff0e00720c */ /* 0x000fe20003f06270 */
[----:B------:R-:W-:Y:S01]  /*19f0*/  IMAD.MOV R10, RZ, RZ, -R10 ;  /* 0x000000ffff0a7224 */ /* 0x000fe200078e0a0a */
[----:B------:R-:W-:Y:S01]  /*1a00*/  LOP3.LUT R14, R4, 0x1d8, RZ, 0xfc, !PT ;  /* 0x000001d8040e7812 */ /* 0x000fe200078efcff */
[----:B------:R-:W-:Y:S01]  /*1a10*/  @!P1 IMAD.IADD R26, R26, 0x1, -R0 ;  /* 0x000000011a1a9824 */ /* 0x000fe200078e0a00 */
[C---:B------:R-:W-:Y:S01]  /*1a20*/  ISETP.GT.U32.AND P1, PT, R0.reuse, R30, PT ;  /* 0x0000001e0000720c */ /* 0x040fe20003f24070 */
[----:B------:R-:W-:Y:S01]  /*1a30*/  @!P6 IMAD.MOV R24, RZ, RZ, -R24 ;  /* 0x000000ffff18e224 */ /* 0x000fe200078e0a18 */
[C---:B------:R-:W-:Y:S01]  /*1a40*/  ISETP.GT.U32.AND P6, PT, R0.reuse, R32, PT ;  /* 0x000000200000720c */ /* 0x040fe20003fc4070 */
[----:B------:R-:W-:Y:S01]  /*1a50*/  IMAD R34, R0, R10, R13 ;  /* 0x0000000a00227224 */ /* 0x000fe200078e020d */
[----:B------:R-:W-:Y:S01]  /*1a60*/  IABS R15, R14 ;  /* 0x0000000e000f7213 */ /* 0x000fe20000000000 */
[----:B------:R-:W-:Y:S01]  /*1a70*/  @!P2 IMAD.MOV R20, RZ, RZ, -R20 ;  /* 0x000000ffff14a224 */ /* 0x000fe200078e0a14 */
[----:B------:R-:W-:Y:S01]  /*1a80*/  ISETP.GE.AND P2, PT, R12, RZ, PT ;  /* 0x000000ff0c00720c */ /* 0x000fe20003f46270 */
[----:B------:R-:W-:Y:S01]  /*1a90*/  @!P5 IMAD.IADD R28, R28, 0x1, -R0 ;  /* 0x000000011c1cd824 */ /* 0x000fe200078e0a00 */
[----:B------:R-:W-:Y:S01]  /*1aa0*/  ISETP.GT.U32.AND P5, PT, R0, R34, PT ;  /* 0x000000220000720c */ /* 0x000fe20003fa4070 */
[----:B------:R-:W-:Y:S01]  /*1ab0*/  VIADD R8, R7, 0x1dc ;  /* 0x000001dc07087836 */ /* 0x000fe20000000000 */
[----:B------:R-:W-:Y:S01]  /*1ac0*/  LOP3.LUT R12, R4, 0x1e0, RZ, 0xfc, !PT ;  /* 0x000001e0040c7812 */ /* 0x000fe200078efcff */
[----:B------:R-:W-:Y:S01]  /*1ad0*/  @!P4 IMAD.MOV R26, RZ, RZ, -R26 ;  /* 0x000000ffff1ac224 */ /* 0x000fe200078e0a1a */
[----:B------:R-:W-:Y:S01]  /*1ae0*/  IABS R17, R18 ;  /* 0x0000001200117213 */ /* 0x000fe20000000000 */
[--C-:B------:R-:W-:Y:S01]  /*1af0*/  @!P1 IMAD.IADD R30, R30, 0x1, -R0.reuse ;  /* 0x000000011e1e9824 */ /* 0x100fe200078e0a00 */
[----:B------:R-:W-:Y:S01]  /*1b00*/  IABS R11, R12 ;  /* 0x0000000c000b7213 */ /* 0x000fe20000000000 */
[----:B------:R-:W-:Y:S01]  /*1b10*/  @!P6 IMAD.IADD R32, R32, 0x1, -R0 ;  /* 0x000000012020e824 */ /* 0x000fe200078e0a00 */
[----:B------:R-:W-:Y:S01]  /*1b20*/  IABS R13, R8 ;  /* 0x00000008000d7213 */ /* 0x000fe20000000000 */
[----:B------:R-:W-:Y:S01]  /*1b30*/  IMAD.HI.U32 R10, R6, R15, RZ ;  /* 0x0000000f060a7227 */ /* 0x000fe200078e00ff */
[----:B------:R-:W-:-:S02]  /*1b40*/  ISETP.GT.U32.AND P1, PT, R0, R30, PT ;  /* 0x0000001e0000720c */ /* 0x000fc40003f24070 */
[----:B------:R-:W-:Y:S01]  /*1b50*/  ISETP.GE.AND P4, PT, R8, RZ, PT ;  /* 0x000000ff0800720c */ /* 0x000fe20003f86270 */
[----:B------:R-:W-:Y:S01]  /*1b60*/  @!P5 IMAD.IADD R34, R34, 0x1, -R0 ;  /* 0x000000012222d824 */ /* 0x000fe200078e0a00 */
[----:B------:R-:W-:Y:S01]  /*1b70*/  ISETP.GT.U32.AND P6, PT, R0, R32, PT ;  /* 0x000000200000720c */ /* 0x000fe20003fc4070 */
[----:B------:R-:W-:-:S03]  /*1b80*/  IMAD.HI.U32 R8, R6, R11, RZ ;  /* 0x0000000b06087227 */ /* 0x000fc600078e00ff */
[----:B------:R-:W-:Y:S01]  /*1b90*/  ISETP.GT.U32.AND P5, PT, R0, R34, PT ;  /* 0x000000220000720c */ /* 0x000fe20003fa4070 */
[----:B------:R-:W-:-:S04]  /*1ba0*/  IMAD.HI.U32 R9, R6, R13, RZ ;  /* 0x0000000d06097227 */ /* 0x000fc800078e00ff */
[----:B------:R-:W-:Y:S02]  /*1bb0*/  IMAD.MOV R8, RZ, RZ, -R8 ;  /* 0x000000ffff087224 */ /* 0x000fe400078e0a08 */
[----:B------:R-:W-:Y:S02]  /*1bc0*/  IMAD.MOV R9, RZ, RZ, -R9 ;  /* 0x000000ffff097224 */ /* 0x000fe400078e0a09 */
[----:B------:R-:W-:Y:S01]  /*1bd0*/  IMAD R38, R0, R8, R11 ;  /* 0x0000000800267224 */ /* 0x000fe200078e020b */
[----:B------:R-:W-:Y:S01]  /*1be0*/  LOP3.LUT R8, R4, 0x1d4, RZ, 0xfc, !PT ;  /* 0x000001d404087812 */ /* 0x000fe200078efcff */
[----:B------:R-:W-:Y:S01]  /*1bf0*/  @!P1 IMAD.IADD R30, R30, 0x1, -R0 ;  /* 0x000000011e1e9824 */ /* 0x000fe200078e0a00 */
[----:B------:R-:W-:Y:S01]  /*1c00*/  ISETP.GE.AND P1, PT, R12, RZ, PT ;  /* 0x000000ff0c00720c */ /* 0x000fe20003f26270 */
[----:B------:R-:W-:Y:S01]  /*1c10*/  IMAD.MOV R10, RZ, RZ, -R10 ;  /* 0x000000ffff0a7224 */ /* 0x000fe200078e0a0a */
[----:B------:R-:W-:Y:S01]  /*1c20*/  LOP3.LUT R12, R4, 0x1cc, RZ, 0xfc, !PT ;  /* 0x000001cc040c7812 */ /* 0x000fe200078efcff */
[----:B------:R-:W-:Y:S01]  /*1c30*/  IMAD R42, R0, R9, R13 ;  /* 0x00000009002a7224 */ /* 0x000fe200078e020d */
[----:B------:R-:W-:Y:S01]  /*1c40*/  IABS R9, R8 ;  /* 0x0000000800097213 */ /* 0x000fe20000000000 */
[----:B------:R-:W-:Y:S01]  /*1c50*/  @!P6 IMAD.IADD R32, R32, 0x1, -R0 ;  /* 0x000000012020e824 */ /* 0x000fe200078e0a00 */
[C---:B------:R-:W-:Y:S01]  /*1c60*/  ISETP.GT.U32.AND P6, PT, R0.reuse, R38, PT ;  /* 0x000000260000720c */ /* 0x040fe20003fc4070 */
[----:B------:R-:W-:Y:S01]  /*1c70*/  IMAD R40, R0, R10, R15 ;  /* 0x0000000a00287224 */ /* 0x000fe200078e020f */
[----:B------:R-:W-:Y:S01]  /*1c80*/  LOP3.LUT R10, R4, 0x1d0, RZ, 0xfc, !PT ;  /* 0x000001d0040a7812 */ /* 0x000fe200078efcff */
[----:B------:R-:W-:Y:S01]  /*1c90*/  @!P2 IMAD.MOV R30, RZ, RZ, -R30 ;  /* 0x000000ffff1ea224 */ /* 0x000fe200078e0a1e */
[----:B------:R-:W-:Y:S01]  /*1ca0*/  ISETP.GT.U32.AND P2, PT, R0, R42, PT ;  /* 0x0000002a0000720c */ /* 0x000fe20003f44070 */
[----:B------:R-:W-:Y:S01]  /*1cb0*/  @!P5 IMAD.IADD R34, R34, 0x1, -R0 ;  /* 0x000000012222d824 */ /* 0x000fe200078e0a00 */
[----:B------:R-:W-:Y:S01]  /*1cc0*/  ISETP.GT.U32.AND P5, PT, R0, R40, PT ;  /* 0x000000280000720c */ /* 0x000fe20003fa4070 */
[----:B------:R-:W-:Y:S01]  /*1cd0*/  @!P0 IMAD.MOV R32, RZ, RZ, -R32 ;  /* 0x000000ffff208224 */ /* 0x000fe200078e0a20 */
[----:B------:R-:W-:Y:S01]  /*1ce0*/  IABS R11, R10 ;  /* 0x0000000a000b7213 */ /* 0x000fe20000000000 */
[----:B------:R-:W-:Y:S01]  /*1cf0*/  @!P3 IMAD.MOV R28, RZ, RZ, -R28 ;  /* 0x000000ffff1cb224 */ /* 0x000fe200078e0a1c */
[----:B------:R-:W-:-:S02]  /*1d00*/  ISETP.GE.AND P0, PT, R14, RZ, PT ;  /* 0x000000ff0e00720c */ /* 0x000fc40003f06270 */
[----:B------:R-:W-:Y:S01]  /*1d10*/  LOP3.LUT R14, R4, 0x1c8, RZ, 0xfc, !PT ;  /* 0x000001c8040e7812 */ /* 0x000fe200078efcff */
[--C-:B------:R-:W-:Y:S01]  /*1d20*/  @!P6 IMAD.IADD R38, R38, 0x1, -R0.reuse ;  /* 0x000000012626e824 */ /* 0x100fe200078e0a00 */
[----:B------:R-:W-:Y:S01]  /*1d30*/  ISETP.GE.AND P6, PT, R8, RZ, PT ;  /* 0x000000ff0800720c */ /* 0x000fe20003fc6270 */
[----:B------:R-:W-:Y:S01]  /*1d40*/  IMAD.HI.U32 R8, R6, R9, RZ ;  /* 0x0000000906087227 */ /* 0x000fe200078e00ff */
[----:B------:R-:W-:Y:S02]  /*1d50*/  ISETP.GE.AND P3, PT, R16, RZ, PT ;  /* 0x000000ff1000720c */ /* 0x000fe40003f66270 */
[----:B------:R-:W-:Y:S01]  /*1d60*/  LOP3.LUT R16, R4, 0x1c4, RZ, 0xfc, !PT ;  /* 0x000001c404107812 */ /* 0x000fe200078efcff */
[--C-:B------:R-:W-:Y:S01]  /*1d70*/  @!P2 IMAD.IADD R42, R42, 0x1, -R0.reuse ;  /* 0x000000012a2aa824 */ /* 0x100fe200078e0a00 */
[----:B------:R-:W-:Y:S01]  /*1d80*/  ISETP.GT.U32.AND P2, PT, R0, R38, PT ;  /* 0x000000260000720c */ /* 0x000fe20003f44070 */
[----:B------:R-:W-:Y:S01]  /*1d90*/  @!P5 IMAD.IADD R40, R40, 0x1, -R0 ;  /* 0x000000012828d824 */ /* 0x000fe200078e0a00 */
[----:B------:R-:W-:Y:S01]  /*1da0*/  IABS R13, R16 ;  /* 0x00000010000d7213 */ /* 0x000fe20000000000 */
[----:B------:R-:W-:Y:S01]  /*1db0*/  IMAD.MOV R44, RZ, RZ, -R8 ;  /* 0x000000ffff2c7224 */ /* 0x000fe200078e0a08 */
[----:B------:R-:W-:Y:S01]  /*1dc0*/  ISETP.GT.U32.AND P5, PT, R0, R42, PT ;  /* 0x0000002a0000720c */ /* 0x000fe20003fa4070 */
[----:B------:R-:W-:-:S04]  /*1dd0*/  IMAD.HI.U32 R8, R6, R11, RZ ;  /* 0x0000000b06087227 */ /* 0x000fc800078e00ff */
[----:B------:R-:W-:Y:S02]  /*1de0*/  IMAD.MOV R8, RZ, RZ, -R8 ;  /* 0x000000ffff087224 */ /* 0x000fe400078e0a08 */
[C---:B------:R-:W-:Y:S01]  /*1df0*/  IMAD R44, R0.reuse, R44, R9 ;  /* 0x0000002c002c7224 */ /* 0x040fe200078e0209 */
[----:B------:R-:W-:Y:S01]  /*1e00*/  IABS R9, R12 ;  /* 0x0000000c00097213 */ /* 0x000fe20000000000 */
[----:B------:R-:W-:Y:S01]  /*1e10*/  IMAD R46, R0, R8, R11 ;  /* 0x00000008002e7224 */ /* 0x000fe200078e020b */
[----:B------:R-:W-:Y:S01]  /*1e20*/  IABS R11, R14 ;  /* 0x0000000e000b7213 */ /* 0x000fe20000000000 */
[--C-:B------:R-:W-:Y:S01]  /*1e30*/  @!P2 IMAD.IADD R38, R38, 0x1, -R0.reuse ;  /* 0x000000012626a824 */ /* 0x100fe200078e0a00 */
[----:B------:R-:W-:Y:S01]  /*1e40*/  ISETP.GT.U32.AND P2, PT, R0, R44, PT ;  /* 0x0000002c0000720c */ /* 0x000fe20003f44070 */
[----:B------:R-:W-:Y:S01]  /*1e50*/  @!P5 IMAD.IADD R42, R42, 0x1, -R0 ;  /* 0x000000012a2ad824 */ /* 0x000fe200078e0a00 */
[----:B------:R-:W-:Y:S01]  /*1e60*/  ISETP.GT.U32.AND P5, PT, R0, R46, PT ;  /* 0x0000002e0000720c */ /* 0x000fe20003fa4070 */
[----:B------:R-:W-:-:S04]  /*1e70*/  IMAD.HI.U32 R8, R6, R9, RZ ;  /* 0x0000000906087227 */ /* 0x000fc800078e00ff */
[----:B------:R-:W-:Y:S02]  /*1e80*/  IMAD.MOV R8, RZ, RZ, -R8 ;  /* 0x000000ffff087224 */ /* 0x000fe400078e0a08 */
[----:B------:R-:W-:Y:S02]  /*1e90*/  @!P1 IMAD.MOV R38, RZ, RZ, -R38 ;  /* 0x000000ffff269224 */ /* 0x000fe400078e0a26 */
[----:B------:R-:W-:Y:S02]  /*1ea0*/  IMAD R48, R0, R8, R9 ;  /* 0x0000000800307224 */ /* 0x000fe400078e0209 */
[--C-:B------:R-:W-:Y:S01]  /*1eb0*/  @!P2 IMAD.IADD R44, R44, 0x1, -R0.reuse ;  /* 0x000000012c2ca824 */ /* 0x100fe200078e0a00 */
[----:B------:R-:W-:Y:S01]  /*1ec0*/  ISETP.GE.AND P2, PT, R12, RZ, PT ;  /* 0x000000ff0c00720c */ /* 0x000fe20003f46270 */
[----:B------:R-:W-:Y:S01]  /*1ed0*/  @!P5 IMAD.IADD R46, R46, 0x1, -R0 ;  /* 0x000000012e2ed824 */ /* 0x000fe200078e0a00 */
[----:B------:R-:W-:Y:S01]  /*1ee0*/  LOP3.LUT R12, R4, 0x1ac, RZ, 0xfc, !PT ;  /* 0x000001ac040c7812 */ /* 0x000fe200078efcff */
[----:B------:R-:W-:Y:S01]  /*1ef0*/  IMAD.HI.U32 R8, R6, R11, RZ ;  /* 0x0000000b06087227 */ /* 0x000fe200078e00ff */
[----:B------:R-:W-:-:S02]  /*1f00*/  ISETP.GT.U32.AND P1, PT, R0, R44, PT ;  /* 0x0000002c0000720c */ /* 0x000fc40003f24070 */
[C---:B------:R-:W-:Y:S01]  /*1f10*/  ISETP.GT.U32.AND P5, PT, R0.reuse, R46, PT ;  /* 0x0000002e0000720c */ /* 0x040fe20003fa4070 */
[----:B------:R-:W-:Y:S01]  /*1f20*/  @!P4 IMAD.MOV R42, RZ, RZ, -R42 ;  /* 0x000000ffff2ac224 */ /* 0x000fe200078e0a2a */
[----:B------:R-:W-:Y:S01]  /*1f30*/  ISETP.GT.U32.AND P4, PT, R0, R48, PT ;  /* 0x000000300000720c */ /* 0x000fe20003f84070 */
[----:B------:R-:W-:-:S04]  /*1f40*/  IMAD.HI.U32 R9, R6, R13, RZ ;  /* 0x0000000d06097227 */ /* 0x000fc800078e00ff */
[----:B------:R-:W-:Y:S02]  /*1f50*/  IMAD.MOV R50, RZ, RZ, -R8 ;  /* 0x000000ffff327224 */ /* 0x000fe400078e0a08 */
[----:B------:R-:W-:Y:S02]  /*1f60*/  IMAD.MOV R9, RZ, RZ, -R9 ;  /* 0x000000ffff097224 */ /* 0x000fe400078e0a09 */
[C---:B------:R-:W-:Y:S02]  /*1f70*/  IMAD R50, R0.reuse, R50, R11 ;  /* 0x0000003200327224 */ /* 0x040fe400078e020b */
[----:B------:R-:W-:Y:S01]  /*1f80*/  @!P3 IMAD.MOV R34, RZ, RZ, -R34 ;  /* 0x000000ffff22b224 */ /* 0x000fe200078e0a22 */
[C---:B------:R-:W-:Y:S01]  /*1f90*/  ISETP.GT.U32.AND P3, PT, R0.reuse, R40, PT ;  /* 0x000000280000720c */ /* 0x040fe20003f64070 */
[----:B------:R-:W-:Y:S01]  /*1fa0*/  IMAD R52, R0, R9, R13 ;  /* 0x0000000900347224 */ /* 0x000fe200078e020d */
[----:B------:R-:W-:Y:S01]  /*1fb0*/  LOP3.LUT R9, R4, 0x1c0, RZ, 0xfc, !PT ;  /* 0x000001c004097812 */ /* 0x000fe200078efcff */
[----:B------:R-:W-:-:S02]  /*1fc0*/  @!P1 IMAD.IADD R44, R44, 0x1, -R0 ;  /* 0x000000012c2c9824 */ /* 0x000fc400078e0a00 */
[--C-:B------:R-:W-:Y:S01]  /*1fd0*/  @!P5 IMAD.IADD R46, R46, 0x1, -R0.reuse ;  /* 0x000000012e2ed824 */ /* 0x100fe200078e0a00 */
[----:B------:R-:W-:Y:S01]  /*1fe0*/  ISETP.GT.U32.AND P5, PT, R0, R50, PT ;  /* 0x000000320000720c */ /* 0x000fe20003fa4070 */
[----:B------:R-:W-:Y:S01]  /*1ff0*/  @!P4 IMAD.IADD R48, R48, 0x1, -R0 ;  /* 0x000000013030c824 */ /* 0x000fe200078e0a00 */
[----:B------:R-:W-:Y:S01]  /*2000*/  IABS R11, R9 ;  /* 0x00000009000b7213 */ /* 0x000fe20000000000 */
[----:B------:R-:W-:Y:S01]  /*2010*/  @!P6 IMAD.MOV R44, RZ, RZ, -R44 ;  /* 0x000000ffff2ce224 */ /* 0x000fe200078e0a2c */
[C---:B------:R-:W-:Y:S01]  /*2020*/  ISETP.GT.U32.AND P6, PT, R0.reuse, R52, PT ;  /* 0x000000340000720c */ /* 0x040fe20003fc4070 */
[----:B------:R-:W-:Y:S01]  /*2030*/  VIADD R8, R7, 0x1bc ;  /* 0x000001bc07087836 */ /* 0x000fe20000000000 */
[----:B------:R-:W-:Y:S01]  /*2040*/  ISETP.GT.U32.AND P4, PT, R0, R48, PT ;  /* 0x000000300000720c */ /* 0x000fe20003f84070 */
[----:B------:R-:W-:Y:S01]  /*2050*/  @!P3 IMAD.IADD R40, R40, 0x1, -R0 ;  /* 0x000000012828b824 */ /* 0x000fe200078e0a00 */
[----:B------:R-:W-:Y:S02]  /*2060*/  ISETP.GE.AND P3, PT, R10, RZ, PT ;  /* 0x000000ff0a00720c */ /* 0x000fe40003f66270 */
[----:B------:R-:W-:Y:S01]  /*2070*/  LOP3.LUT R10, R4, 0x1b8, RZ, 0xfc, !PT ;  /* 0x000001b8040a7812 */ /* 0x000fe200078efcff */
[----:B------:R-:W-:Y:S01]  /*2080*/  @!P0 IMAD.MOV R40, RZ, RZ, -R40 ;  /* 0x000000ffff288224 */ /* 0x000fe200078e0a28 */
[----:B------:R-:W-:Y:S01]  /*2090*/  ISETP.GE.AND P1, PT, R8, RZ, PT ;  /* 0x000000ff0800720c */ /* 0x000fe20003f26270 */
[----:B------:R-:W-:Y:S01]  /*20a0*/  @!P5 IMAD.IADD R50, R50, 0x1, -R0 ;  /* 0x000000013232d824 */ /* 0x000fe200078e0a00 */
[----:B------:R-:W-:Y:S01]  /*20b0*/  IABS R13, R8 ;  /* 0x00000008000d7213 */ /* 0x000fe20000000000 */
[----:B------:R-:W-:Y:S01]  /*20c0*/  IMAD.HI.U32 R8, R6, R11, RZ ;  /* 0x0000000b06087227 */ /* 0x000fe200078e00ff */
[----:B------:R-:W-:-:S02]  /*20d0*/  IABS R15, R10 ;  /* 0x0000000a000f7213 */ /* 0x000fc40000000000 */
[----:B------:R-:W-:Y:S01]  /*20e0*/  ISETP.GT.U32.AND P5, PT, R0, R50, PT ;  /* 0x000000320000720c */ /* 0x000fe20003fa4070 */
[--C-:B------:R-:W-:Y:S01]  /*20f0*/  @!P6 IMAD.IADD R52, R52, 0x1, -R0.reuse ;  /* 0x000000013434e824 */ /* 0x100fe200078e0a00 */
[----:B------:R-:W-:Y:S01]  /*2100*/  ISETP.GE.AND P0, PT, R14, RZ, PT ;  /* 0x000000ff0e00720c */ /* 0x000fe20003f06270 */
[----:B------:R-:W-:Y:S01]  /*2110*/  @!P4 IMAD.IADD R48, R48, 0x1, -R0 ;  /* 0x000000013030c824 */ /* 0x000fe200078e0a00 */
[----:B------:R-:W-:Y:S01]  /*2120*/  ISETP.GE.AND P4, PT, R9, RZ, PT ;  /* 0x000000ff0900720c */ /* 0x000fe20003f86270 */
[----:B------:R-:W-:Y:S01]  /*2130*/  IMAD.MOV R58, RZ, RZ, -R8 ;  /* 0x000000ffff3a7224 */ /* 0x000fe200078e0a08 */
[----:B------:R-:W-:Y:S01]  /*2140*/  ISETP.GT.U32.AND P6, PT, R0, R52, PT ;  /* 0x000000340000720c */ /* 0x000fe20003fc4070 */
[----:B------:R-:W-:Y:S01]  /*2150*/  IMAD.HI.U32 R9, R6, R15, RZ ;  /* 0x0000000f06097227 */ /* 0x000fe200078e00ff */
[----:B------:R-:W-:-:S03]  /*2160*/  LOP3.LUT R14, R4, 0x1a8, RZ, 0xfc, !PT ;  /* 0x000001a8040e7812 */ /* 0x000fc600078efcff */
[----:B------:R-:W-:-:S04]  /*2170*/  IMAD.HI.U32 R8, R6, R13, RZ ;  /* 0x0000000d06087227 */ /* 0x000fc800078e00ff */
[----:B------:R-:W-:Y:S02]  /*2180*/  IMAD.MOV R9, RZ, RZ, -R9 ;  /* 0x000000ffff097224 */ /* 0x000fe400078e0a09 */
[----:B------:R-:W-:Y:S02]  /*2190*/  IMAD.MOV R8, RZ, RZ, -R8 ;  /* 0x000000ffff087224 */ /* 0x000fe400078e0a08 */
[C---:B------:R-:W-:Y:S02]  /*21a0*/  IMAD R58, R0.reuse, R58, R11 ;  /* 0x0000003a003a7224 */ /* 0x040fe400078e020b */
[----:B------:R-:W-:Y:S01]  /*21b0*/  IMAD R56, R0, R9, R15 ;  /* 0x0000000900387224 */ /* 0x000fe200078e020f */
[----:B------:R-:W-:Y:S01]  /*21c0*/  IABS R15, R14 ;  /* 0x0000000e000f7213 */ /* 0x000fe20000000000 */
[--C-:B------:R-:W-:Y:S01]  /*21d0*/  @!P5 IMAD.IADD R50, R50, 0x1, -R0.reuse ;  /* 0x000000013232d824 */ /* 0x100fe200078e0a00 */
[C---:B------:R-:W-:Y:S01]  /*21e0*/  ISETP.GT.U32.AND P5, PT, R0.reuse, R58, PT ;  /* 0x0000003a0000720c */ /* 0x040fe20003fa4070 */
[----:B------:R-:W-:Y:S01]  /*21f0*/  IMAD R54, R0, R8, R13 ;  /* 0x0000000800367224 */ /* 0x000fe200078e020d */
[----:B------:R-:W-:Y:S01]  /*2200*/  LOP3.LUT R8, R4, 0x1b4, RZ, 0xfc, !PT ;  /* 0x000001b404087812 */ /* 0x000fe200078efcff */
[----:B------:R-:W-:Y:S01]  /*2210*/  @!P6 IMAD.IADD R52, R52, 0x1, -R0 ;  /* 0x000000013434e824 */ /* 0x000fe200078e0a00 */
[C---:B------:R-:W-:Y:S01]  /*2220*/  ISETP.GT.U32.AND P6, PT, R0.reuse, R56, PT ;  /* 0x000000380000720c */ /* 0x040fe20003fc4070 */
[----:B------:R-:W-:Y:S01]  /*2230*/  @!P0 IMAD.MOV R50, RZ, RZ, -R50 ;  /* 0x000000ffff328224 */ /* 0x000fe200078e0a32 */
[----:B------:R-:W-:Y:S01]  /*2240*/  ISETP.GT.U32.AND P0, PT, R0, R54, PT ;  /* 0x000000360000720c */ /* 0x000fe20003f04070 */
[----:B------:R-:W-:Y:S01]  /*2250*/  @!P3 IMAD.MOV R46, RZ, RZ, -R46 ;  /* 0x000000ffff2eb224 */ /* 0x000fe200078e0a2e */
[----:B------:R-:W-:Y:S01]  /*2260*/  ISETP.GE.AND P3, PT, R16, RZ, PT ;  /* 0x000000ff1000720c */ /* 0x000fe20003f66270 */
[----:B------:R-:W-:Y:S01]  /*2270*/  @!P2 IMAD.MOV R48, RZ, RZ, -R48 ;  /* 0x000000ffff30a224 */ /* 0x000fe200078e0a30 */
[----:B------:R-:W-:-:S02]  /*2280*/  ISETP.GE.AND P2, PT, R10, RZ, PT ;  /* 0x000000ff0a00720c */ /* 0x000fc40003f46270 */
[----:B------:R-:W-:Y:S01]  /*2290*/  IABS R9, R8 ;  /* 0x0000000800097213 */ /* 0x000fe20000000000 */
[--C-:B------:R-:W-:Y:S01]  /*22a0*/  @!P5 IMAD.IADD R58, R58, 0x1, -R0.reuse ;  /* 0x000000013a3ad824 */ /* 0x100fe200078e0a00 */
[----:B------:R-:W-:Y:S02]  /*22b0*/  LOP3.LUT R10, R4, 0x1b0, RZ, 0xfc, !PT ;  /* 0x000001b0040a7812 */ /* 0x000fe400078efcff */
[----:B------:R-:W-:Y:S01]  /*22c0*/  ISETP.GE.AND P5, PT, R8, RZ, PT ;  /* 0x000000ff0800720c */ /* 0x000fe20003fa6270 */
[--C-:B------:R-:W-:Y:S01]  /*22d0*/  @!P6 IMAD.IADD R56, R56, 0x1, -R0.reuse ;  /* 0x000000013838e824 */ /* 0x100fe200078e0a00 */
[----:B------:R-:W-:Y:S01]  /*22e0*/  IABS R11, R10 ;  /* 0x0000000a000b7213 */ /* 0x000fe20000000000 */
[----:B------:R-:W-:Y:S01]  /*22f0*/  IMAD.HI.U32 R8, R6, R9, RZ ;  /* 0x0000000906087227 */ /* 0x000fe200078e00ff */
[----:B------:R-:W-:Y:S02]  /*2300*/  IABS R13, R12 ;  /* 0x0000000c000d7213 */ /* 0x000fe40000000000 */
[----:B------:R-:W-:Y:S01]  /*2310*/  ISETP.GT.U32.AND P6, PT, R0, R56, PT ;  /* 0x000000380000720c */ /* 0x000fe20003fc4070 */
[----:B------:R-:W-:Y:S01]  /*2320*/  @!P0 IMAD.IADD R54, R54, 0x1, -R0 ;  /* 0x0000000136368824 */ /* 0x000fe200078e0a00 */
[----:B------:R-:W-:Y:S01]  /*2330*/  ISETP.GT.U32.AND P0, PT, R0, R58, PT ;  /* 0x0000003a0000720c */ /* 0x000fe20003f04070 */
[----:B------:R-:W-:Y:S01]  /*2340*/  IMAD.MOV R60, RZ, RZ, -R8 ;  /* 0x000000ffff3c7224 */ /* 0x000fe200078e0a08 */
[----:B------:R-:W-:Y:S01]  /*2350*/  LOP3.LUT R16, R4, 0x184, RZ, 0xfc, !PT ;  /* 0x0000018404107812 */ /* 0x000fe200078efcff */
[----:B------:R-:W-:Y:S01]  /*2360*/  @!P3 IMAD.MOV R52, RZ, RZ, -R52 ;  /* 0x000000ffff34b224 */ /* 0x000fe200078e0a34 */
[----:B------:R-:W-:Y:S01]  /*2370*/  ISETP.GT.U32.AND P3, PT, R0, R54, PT ;  /* 0x000000360000720c */ /* 0x000fe20003f64070 */
[----:B------:R-:W-:-:S04]  /*2380*/  IMAD.HI.U32 R8, R6, R11, RZ ;  /* 0x0000000b06087227 */ /* 0x000fc800078e00ff */
[----:B------:R-:W-:Y:S02]  /*2390*/  IMAD.MOV R62, RZ, RZ, -R8 ;  /* 0x000000ffff3e7224 */ /* 0x000fe400078e0a08 */
[----:B------:R-:W-:-:S04]  /*23a0*/  IMAD.HI.U32 R8, R6, R13, RZ ;  /* 0x0000000d06087227 */ /* 0x000fc800078e00ff */
[C---:B------:R-:W-:Y:S02]  /*23b0*/  IMAD R60, R0.reuse, R60, R9 ;  /* 0x0000003c003c7224 */ /* 0x040fe400078e0209 */
[----:B------:R-:W-:Y:S02]  /*23c0*/  IMAD R62, R0, R62, R11 ;  /* 0x0000003e003e7224 */ /* 0x000fe400078e020b */
[----:B------:R-:W-:-:S04]  /*23d0*/  IMAD.HI.U32 R9, R6, R15, RZ ;  /* 0x0000000f06097227 */ /* 0x000fc800078e00ff */
[----:B------:R-:W-:Y:S02]  /*23e0*/  IMAD.MOV R8, RZ, RZ, -R8 ;  /* 0x000000ffff087224 */ /* 0x000fe400078e0a08 */
[--C-:B------:R-:W-:Y:S01]  /*23f0*/  @!P0 IMAD.IADD R58, R58, 0x1, -R0.reuse ;  /* 0x000000013a3a8824 */ /* 0x100fe200078e0a00 */
[----:B------:R-:W-:Y:S01]  /*2400*/  ISETP.GT.U32.AND P0, PT, R0, R60, PT ;  /* 0x0000003c0000720c */ /* 0x000fe20003f04070 */
[--C-:B------:R-:W-:Y:S01]  /*2410*/  @!P6 IMAD.IADD R56, R56, 0x1, -R0.reuse ;  /* 0x000000013838e824 */ /* 0x100fe200078e0a00 */
[----:B------:R-:W-:Y:S01]  /*2420*/  ISETP.GT.U32.AND P6, PT, R0, R62, PT ;  /* 0x0000003e0000720c */ /* 0x000fe20003fc4070 */
[----:B------:R-:W-:Y:S01]  /*2430*/  @!P3 IMAD.IADD R54, R54, 0x1, -R0 ;  /* 0x000000013636b824 */ /* 0x000fe200078e0a00 */
[----:B------:R-:W-:Y:S01]  /*2440*/  ISETP.GE.AND P3, PT, R10, RZ, PT ;  /* 0x000000ff0a00720c */ /* 0x000fe20003f66270 */
[----:B------:R-:W-:Y:S01]  /*2450*/  IMAD.MOV R9, RZ, RZ, -R9 ;  /* 0x000000ffff097224 */ /* 0x000fe200078e0a09 */
[----:B------:R-:W-:Y:S01]  /*2460*/  LOP3.LUT R10, R4, 0x1a4, RZ, 0xfc, !PT ;  /* 0x000001a4040a7812 */ /* 0x000fe200078efcff */
[----:B------:R-:W-:-:S02]  /*2470*/  IMAD R64, R0, R8, R13 ;  /* 0x0000000800407224 */ /* 0x000fc400078e020d */
[C---:B------:R-:W-:Y:S01]  /*2480*/  IMAD R66, R0.reuse, R9, R15 ;  /* 0x0000000900427224 */ /* 0x040fe200078e020f */
[----:B------:R-:W-:Y:S01]  /*2490*/  IABS R9, R10 ;  /* 0x0000000a00097213 */ /* 0x000fe20000000000 */
[----:B------:R-:W-:Y:S01]  /*24a0*/  @!P1 IMAD.MOV R54, RZ, RZ, -R54 ;  /* 0x000000ffff369224 */ /* 0x000fe200078e0a36 */
[C---:B------:R-:W-:Y:S01]  /*24b0*/  ISETP.GT.U32.AND P1, PT, R0.reuse, R64, PT ;  /* 0x000000400000720c */ /* 0x040fe20003f24070 */
[----:B------:R-:W-:Y:S01]  /*24c0*/  @!P2 IMAD.MOV R56, RZ, RZ, -R56 ;  /* 0x000000ffff38a224 */ /* 0x000fe200078e0a38 */
[----:B------:R-:W-:Y:S01]  /*24d0*/  ISETP.GT.U32.AND P2, PT, R0, R66, PT ;  /* 0x000000420000720c */ /* 0x000fe20003f44070 */
[----:B------:R-:W-:Y:S01]  /*24e0*/  VIADD R8, R7, 0x19c ;  /* 0x0000019c07087836 */ /* 0x000fe20000000000 */
[----:B------:R-:W-:Y:S01]  /*24f0*/  LOP3.LUT R15, R4, 0x1a0, RZ, 0xfc, !PT ;  /* 0x000001a0040f7812 */ /* 0x000fe200078efcff */
[--C-:B------:R-:W-:Y:S02]  /*2500*/  @!P0 IMAD.IADD R60, R60, 0x1, -R0.reuse ;  /* 0x000000013c3c8824 */ /* 0x100fe400078e0a00 */
[----:B------:R-:W-:Y:S01]  /*2510*/  @!P6 IMAD.IADD R62, R62, 0x1, -R0 ;  /* 0x000000013e3ee824 */ /* 0x000fe200078e0a00 */
[----:B------:R-:W-:Y:S01]  /*2520*/  ISETP.GE.AND P0, PT, R8, RZ, PT ;  /* 0x000000ff0800720c */ /* 0x000fe20003f06270 */
[----:B------:R-:W-:Y:S01]  /*2530*/  @!P4 IMAD.MOV R58, RZ, RZ, -R58 ;  /* 0x000000ffff3ac224 */ /* 0x000fe200078e0a3a */
[----:B------:R-:W-:Y:S01]  /*2540*/  IABS R13, R8 ;  /* 0x00000008000d7213 */ /* 0x000fe20000000000 */
[----:B------:R-:W-:Y:S01]  /*2550*/  IMAD.HI.U32 R8, R6, R9, RZ ;  /* 0x0000000906087227 */ /* 0x000fe200078e00ff */
[----:B------:R-:W-:-:S02]  /*2560*/  ISETP.GT.U32.AND P6, PT, R0, R62, PT ;  /* 0x0000003e0000720c */ /* 0x000fc40003fc4070 */
[----:B------:R-:W-:Y:S01]  /*2570*/  IABS R11, R15 ;  /* 0x0000000f000b7213 */ /* 0x000fe20000000000 */
[----:B------:R-:W-:Y:S01]  /*2580*/  @!P1 IMAD.IADD R64, R64, 0x1, -R0 ;  /* 0x0000000140409824 */ /* 0x000fe200078e0a00 */
[----:B------:R-:W-:Y:S01]  /*2590*/  ISETP.GT.U32.AND P4, PT, R0, R60, PT ;  /* 0x0000003c0000720c */ /* 0x000fe20003f84070 */
[----:B------:R-:W-:Y:S01]  /*25a0*/  IMAD.MOV R8, RZ, RZ, -R8 ;  /* 0x000000ffff087224 */ /* 0x000fe200078e0a08 */
[----:B------:R-:W-:Y:S01]  /*25b0*/  ISETP.GE.AND P1, PT, R14, RZ, PT ;  /* 0x000000ff0e00720c */ /* 0x000fe20003f26270 */
[----:B------:R-:W-:Y:S01]  /*25c0*/  @!P2 IMAD.IADD R66, R66, 0x1, -R0 ;  /* 0x000000014242a824 */ /* 0x000fe200078e0a00 */
[C---:B------:R-:W-:Y:S01]  /*25d0*/  ISETP.GT.U32.AND P2, PT, R0.reuse, R64, PT ;  /* 0x000000400000720c */ /* 0x040fe20003f44070 */
[----:B------:R-:W-:Y:S01]  /*25e0*/  IMAD R68, R0, R8, R9 ;  /* 0x0000000800447224 */ /* 0x000fe200078e0209 */
[----:B------:R-:W-:Y:S01]  /*25f0*/  LOP3.LUT R14, R4, 0x194, RZ, 0xfc, !PT ;  /* 0x00000194040e7812 */ /* 0x000fe200078efcff */
[----:B------:R-:W-:-:S04]  /*2600*/  IMAD.HI.U32 R8, R6, R11, RZ ;  /* 0x0000000b06087227 */ /* 0x000fc800078e00ff */
[----:B------:R-:W-:Y:S02]  /*2610*/  IMAD.MOV R8, RZ, RZ, -R8 ;  /* 0x000000ffff087224 */ /* 0x000fe400078e0a08 */
[--C-:B------:R-:W-:Y:S01]  /*2620*/  @!P6 IMAD.IADD R62, R62, 0x1, -R0.reuse ;  /* 0x000000013e3ee824 */ /* 0x100fe200078e0a00 */
[----:B------:R-:W-:Y:S01]  /*2630*/  ISETP.GT.U32.AND P6, PT, R0, R68, PT ;  /* 0x000000440000720c */ /* 0x000fe20003fc4070 */
[----:B------:R-:W-:Y:S01]  /*2640*/  @!P4 IMAD.IADD R60, R60, 0x1, -R0 ;  /* 0x000000013c3cc824 */ /* 0x000fe200078e0a00 */
[----:B------:R-:W-:Y:S01]  /*2650*/  ISETP.GE.AND P4, PT, R12, RZ, PT ;  /* 0x000000ff0c00720c */ /* 0x000fe20003f86270 */
[----:B------:R-:W-:Y:S01]  /*2660*/  IMAD R70, R0, R8, R11 ;  /* 0x0000000800467224 */ /* 0x000fe200078e020b */
[----:B------:R-:W-:Y:S01]  /*2670*/  LOP3.LUT R12, R4, 0x198, RZ, 0xfc, !PT ;  /* 0x00000198040c7812 */ /* 0x000fe200078efcff */
[----:B------:R-:W-:-:S03]  /*2680*/  IMAD.HI.U32 R9, R6, R13, RZ ;  /* 0x0000000d06097227 */ /* 0x000fc600078e00ff */
[----:B------:R-:W-:Y:S01]  /*2690*/  IABS R11, R12 ;  /* 0x0000000c000b7213 */ /* 0x000fe20000000000 */
[----:B------:R-:W-:Y:S01]  /*26a0*/  @!P5 IMAD.MOV R60, RZ, RZ, -R60 ;  /* 0x000000ffff3cd224 */ /* 0x000fe200078e0a3c */
[----:B------:R-:W-:Y:S01]  /*26b0*/  ISETP.GT.U32.AND P5, PT, R0, R66, PT ;  /* 0x000000420000720c */ /* 0x000fe20003fa4070 */
[--C-:B------:R-:W-:Y:S01]  /*26c0*/  @!P2 IMAD.IADD R64, R64, 0x1, -R0.reuse ;  /* 0x000000014040a824 */ /* 0x100fe200078e0a00 */
[----:B------:R-:W-:Y:S01]  /*26d0*/  ISETP.GT.U32.AND P2, PT, R0, R70, PT ;  /* 0x000000460000720c */ /* 0x000fe20003f44070 */
[----:B------:R-:W-:Y:S02]  /*26e0*/  IMAD.MOV R9, RZ, RZ, -R9 ;  /* 0x000000ffff097224 */ /* 0x000fe400078e0a09 */
[----:B------:R-:W-:Y:S02]  /*26f0*/  @!P6 IMAD.IADD R68, R68, 0x1, -R0 ;  /* 0x000000014444e824 */ /* 0x000fe400078e0a00 */
[C---:B------:R-:W-:Y:S01]  /*2700*/  IMAD R72, R0.reuse, R9, R13 ;  /* 0x0000000900487224 */ /* 0x040fe200078e020d */
[----:B------:R-:W-:Y:S01]  /*2710*/  IABS R13, R14 ;  /* 0x0000000e000d7213 */ /* 0x000fe20000000000 */
[----:B------:R-:W-:Y:S01]  /*2720*/  @!P3 IMAD.MOV R62, RZ, RZ, -R62 ;  /* 0x000000ffff3eb224 */ /* 0x000fe200078e0a3e */
[----:B------:R-:W-:Y:S01]  /*2730*/  ISETP.GT.U32.AND P6, PT, R0, R68, PT ;  /* 0x000000440000720c */ /* 0x000fe20003fc4070 */
[----:B------:R-:W-:Y:S01]  /*2740*/  IMAD.HI.U32 R8, R6, R11, RZ ;  /* 0x0000000b06087227 */ /* 0x000fe200078e00ff */
[----:B------:R-:W-:-:S02]  /*2750*/  ISETP.GE.AND P3, PT, R10, RZ, PT ;  /* 0x000000ff0a00720c */ /* 0x000fc40003f66270 */
[----:B------:R-:W-:Y:S01]  /*2760*/  LOP3.LUT R10, R4, 0x190, RZ, 0xfc, !PT ;  /* 0x00000190040a7812 */ /* 0x000fe200078efcff */
[----:B------:R-:W-:-:S04]  /*2770*/  IMAD.HI.U32 R9, R6, R13, RZ ;  /* 0x0000000d06097227 */ /* 0x000fc800078e00ff */
[--C-:B------:R-:W-:Y:S01]  /*2780*/  @!P5 IMAD.IADD R66, R66, 0x1, -R0.reuse ;  /* 0x000000014242d824 */ /* 0x100fe200078e0a00 */
[----:B------:R-:W-:Y:S01]  /*2790*/  ISETP.GE.AND P5, PT, R15, RZ, PT ;  /* 0x000000ff0f00720c */ /* 0x000fe20003fa6270 */
[----:B------:R-:W-:Y:S01]  /*27a0*/  @!P2 IMAD.IADD R70, R70, 0x1, -R0 ;  /* 0x000000014646a824 */ /* 0x000fe200078e0a00 */
[----:B------:R-:W-:Y:S01]  /*27b0*/  ISETP.GE.AND P2, PT, R14, RZ, PT ;  /* 0x000000ff0e00720c */ /* 0x000fe20003f46270 */
[----:B------:R-:W-:Y:S01]  /*27c0*/  IMAD.MOV R9, RZ, RZ, -R9 ;  /* 0x000000ffff097224 */ /* 0x000fe200078e0a09 */
[----:B------:R-:W-:Y:S01]  /*27d0*/  LOP3.LUT R14, R4, 0x188, RZ, 0xfc, !PT ;  /* 0x00000188040e7812 */ /* 0x000fe200078efcff */
[----:B------:R-:W-:Y:S01]  /*27e0*/  @!P1 IMAD.MOV R66, RZ, RZ, -R66 ;  /* 0x000000ffff429224 */ /* 0x000fe200078e0a42 */
[C---:B------:R-:W-:Y:S01]  /*27f0*/  ISETP.GT.U32.AND P1, PT, R0.reuse, R70, PT ;  /* 0x000000460000720c */ /* 0x040fe20003f24070 */
[C---:B------:R-:W-:Y:S01]  /*2800*/  IMAD R76, R0.reuse, R9, R13 ;  /* 0x00000009004c7224 */ /* 0x040fe200078e020d */
[----:B------:R-:W-:Y:S01]  /*2810*/  IABS R9, R10 ;  /* 0x0000000a00097213 */ /* 0x000fe20000000000 */
[----:B------:R-:W-:Y:S01]  /*2820*/  IMAD.MOV R8, RZ, RZ, -R8 ;  /* 0x000000ffff087224 */ /* 0x000fe200078e0a08 */
[----:B------:R-:W-:Y:S01]  /*2830*/  IABS R13, R14 ;  /* 0x0000000e000d7213 */ /* 0x000fe20000000000 */
[----:B------:R-:W-:Y:S01]  /*2840*/  @!P4 IMAD.MOV R64, RZ, RZ, -R64 ;  /* 0x000000ffff40c224 */ /* 0x000fe200078e0a40 */
[----:B------:R-:W-:Y:S01]  /*2850*/  ISETP.GT.U32.AND P4, PT, R0, R72, PT ;  /* 0x000000480000720c */ /* 0x000fe20003f84070 */
[----:B------:R-:W-:Y:S01]  /*2860*/  @!P6 IMAD.IADD R68, R68, 0x1, -R0 ;  /* 0x000000014444e824 */ /* 0x000fe200078e0a00 */
[----:B------:R-:W-:Y:S01]  /*2870*/  ISETP.GE.AND P6, PT, R12, RZ, PT ;  /* 0x000000ff0c00720c */ /* 0x000fe20003fc6270 */
[----:B------:R-:W-:Y:S01]  /*2880*/  IMAD R74, R0, R8, R11 ;  /* 0x00000008004a7224 */ /* 0x000fe200078e020b */
[----:B------:R-:W-:Y:S01]  /*2890*/  LOP3.LUT R12, R4, 0x18c, RZ, 0xfc, !PT ;  /* 0x0000018c040c7812 */ /* 0x000fe200078efcff */
[----:B------:R-:W-:Y:S01]  /*28a0*/  IMAD.HI.U32 R8, R6, R9, RZ ;  /* 0x0000000906087227 */ /* 0x000fe200078e00ff */
[----:B------:R-:W-:-:S02]  /*28b0*/  IABS R15, R16 ;  /* 0x00000010000f7213 */ /* 0x000fc40000000000 */
[----:B------:R-:W-:Y:S01]  /*28c0*/  IABS R11, R12 ;  /* 0x0000000c000b7213 */ /* 0x000fe20000000000 */
[----:B------:R-:W-:Y:S01]  /*28d0*/  @!P3 IMAD.MOV R68, RZ, RZ, -R68 ;  /* 0x000000ffff44b224 */ /* 0x000fe200078e0a44 */
[----:B------:R-:W-:Y:S01]  /*28e0*/  ISETP.GT.U32.AND P3, PT, R0, R74, PT ;  /* 0x0000004a0000720c */ /* 0x000fe20003f64070 */
[----:B------:R-:W-:Y:S01]  /*28f0*/  @!P1 IMAD.IADD R70, R70, 0x1, -R0 ;  /* 0x0000000146469824 */ /* 0x000fe200078e0a00 */
[----:B------:R-:W-:Y:S01]  /*2900*/  ISETP.GT.U32.AND P1, PT, R0, R76, PT ;  /* 0x0000004c0000720c */ /* 0x000fe20003f24070 */
[----:B------:R-:W-:Y:S02]  /*2910*/  IMAD.MOV R8, RZ, RZ, -R8 ;  /* 0x000000ffff087224 */ /* 0x000fe400078e0a08 */
[----:B------:R-:W-:Y:S02]  /*2920*/  @!P4 IMAD.IADD R72, R72, 0x1, -R0 ;  /* 0x000000014848c824 */ /* 0x000fe400078e0a00 */
[C---:B------:R-:W-:Y:S02]  /*2930*/  IMAD R78, R0.reuse, R8, R9 ;  /* 0x00000008004e7224 */ /* 0x040fe400078e0209 */
[----:B------:R-:W-:Y:S01]  /*2940*/  @!P5 IMAD.MOV R70, RZ, RZ, -R70 ;  /* 0x000000ffff46d224 */ /* 0x000fe200078e0a46 */
[----:B------:R-:W-:Y:S01]  /*2950*/  ISETP.GT.U32.AND P4, PT, R0, R72, PT ;  /* 0x000000480000720c */ /* 0x000fe20003f84070 */
[----:B------:R-:W-:Y:S01]  /*2960*/  IMAD.HI.U32 R8, R6, R11, RZ ;  /* 0x0000000b06087227 */ /* 0x000fe200078e00ff */
[----:B------:R-:W-:-:S03]  /*2970*/  ISETP.GT.U32.AND P5, PT, R0, R78, PT ;  /* 0x0000004e0000720c */ /* 0x000fc60003fa4070 */
[--C-:B------:R-:W-:Y:S02]  /*2980*/  @!P3 IMAD.IADD R74, R74, 0x1, -R0.reuse ;  /* 0x000000014a4ab824 */ /* 0x100fe400078e0a00 */
[----:B------:R-:W-:Y:S02]  /*2990*/  @!P1 IMAD.IADD R76, R76, 0x1, -R0 ;  /* 0x000000014c4c9824 */ /* 0x000fe400078e0a00 */
[----:B------:R-:W-:Y:S01]  /*29a0*/  IMAD.HI.U32 R9, R6, R13, RZ ;  /* 0x0000000d06097227 */ /* 0x000fe200078e00ff */
[C---:B------:R-:W-:Y:S02]  /*29b0*/  ISETP.GT.U32.AND P3, PT, R0.reuse, R74, PT ;  /* 0x0000004a0000720c */ /* 0x040fe40003f64070 */
[----:B------:R-:W-:Y:S01]  /*29c0*/  ISETP.GT.U32.AND P1, PT, R0, R76, PT ;  /* 0x0000004c0000720c */ /* 0x000fe20003f24070 */
[----:B------:R-:W-:Y:S02]  /*29d0*/  IMAD.MOV R8, RZ, RZ, -R8 ;  /* 0x000000ffff087224 */ /* 0x000fe400078e0a08 */
[----:B------:R-:W-:-:S02]  /*29e0*/  @!P5 IMAD.IADD R78, R78, 0x1, -R0 ;  /* 0x000000014e4ed824 */ /* 0x000fc400078e0a00 */
[----:B------:R-:W-:Y:S01]  /*29f0*/  @!P4 IMAD.IADD R72, R72, 0x1, -R0 ;  /* 0x000000014848c824 */ /* 0x000fe200078e0a00 */
[----:B------:R-:W-:Y:S01]  /*2a00*/  ISETP.GE.AND P4, PT, R10, RZ, PT ;  /* 0x000000ff0a00720c */ /* 0x000fe20003f86270 */
[----:B------:R-:W-:Y:S01]  /*2a10*/  IMAD.MOV R9, RZ, RZ, -R9 ;  /* 0x000000ffff097224 */ /* 0x000fe200078e0a09 */
[----:B------:R-:W-:Y:S01]  /*2a20*/  ISETP.GT.U32.AND P5, PT, R0, R78, PT ;  /* 0x0000004e0000720c */ /* 0x000fe20003fa4070 */
[----:B------:R-:W-:-:S04]  /*2a30*/  IMAD.HI.U32 R10, R6, R15, RZ ;  /* 0x0000000f060a7227 */ /* 0x000fc800078e00ff */
[----:B------:R-:W-:Y:S02]  /*2a40*/  IMAD R80, R0, R8, R11 ;  /* 0x0000000800507224 */ /* 0x000fe400078e020b */
[----:B------:R-:W-:Y:S01]  /*2a50*/  @!P3 IMAD.IADD R74, R74, 0x1, -R0 ;  /* 0x000000014a4ab824 */ /* 0x000fe200078e0a00 */
[----:B------:R-:W-:Y:S01]  /*2a60*/  ISETP.GE.AND P3, PT, R14, RZ, PT ;  /* 0x000000ff0e00720c */ /* 0x000fe20003f66270 */
[----:B------:R-:W-:Y:S01]  /*2a70*/  IMAD R82, R0, R9, R13 ;  /* 0x0000000900527224 */ /* 0x000fe200078e020d */
[----:B------:R-:W-:Y:S01]  /*2a80*/  LOP3.LUT R14, R4, 0x178, RZ, 0xfc, !PT ;  /* 0x00000178040e7812 */ /* 0x000fe200078efcff */
[----:B------:R-:W-:Y:S02]  /*2a90*/  IMAD.MOV R10, RZ, RZ, -R10 ;  /* 0x000000ffff0a7224 */ /* 0x000fe400078e0a0a */
[----:B------:R-:W-:Y:S01]  /*2aa0*/  @!P1 IMAD.IADD R76, R76, 0x1, -R0 ;  /* 0x000000014c4c9824 */ /* 0x000fe200078e0a00 */
[C---:B------:R-:W-:Y:S01]  /*2ab0*/  ISETP.GT.U32.AND P1, PT, R0.reuse, R80, PT ;  /* 0x000000500000720c */ /* 0x040fe20003f24070 */
[----:B------:R-:W-:Y:S01]  /*2ac0*/  @!P6 IMAD.MOV R74, RZ, RZ, -R74 ;  /* 0x000000ffff4ae224 */ /* 0x000fe200078e0a4a */
[C---:B------:R-:W-:Y:S01]  /*2ad0*/  ISETP.GT.U32.AND P6, PT, R0.reuse, R82, PT ;  /* 0x000000520000720c */ /* 0x040fe20003fc4070 */
[----:B------:R-:W-:Y:S01]  /*2ae0*/  IMAD R84, R0, R10, R15 ;  /* 0x0000000a00547224 */ /* 0x000fe200078e020f */
[----:B------:R-:W-:Y:S01]  /*2af0*/  IABS R15, R14 ;  /* 0x0000000e000f7213 */ /* 0x000fe20000000000 */
[----:B------:R-:W-:-:S02]  /*2b00*/  @!P5 IMAD.IADD R78, R78, 0x1, -R0 ;  /* 0x000000014e4ed824 */ /* 0x000fc400078e0a00 */
[----:B------:R-:W-:Y:S01]  /*2b10*/  @!P0 IMAD.MOV R72, RZ, RZ, -R72 ;  /* 0x000000ffff488224 */ /* 0x000fe200078e0a48 */
[----:B------:R-:W-:Y:S01]  /*2b20*/  ISETP.GT.U32.AND P5, PT, R0, R84, PT ;  /* 0x000000540000720c */ /* 0x000fe20003fa4070 */
[----:B------:R-:W-:Y:S01]  /*2b30*/  VIADD R8, R7, 0x17c ;  /* 0x0000017c07087836 */ /* 0x000fe20000000000 */
[----:B------:R-:W-:Y:S01]  /*2b40*/  ISETP.GE.AND P0, PT, R12, RZ, PT ;  /* 0x000000ff0c00720c */ /* 0x000fe20003f06270 */
[----:B------:R-:W-:Y:S01]  /*2b50*/  @!P2 IMAD.MOV R76, RZ, RZ, -R76 ;  /* 0x000000ffff4ca224 */ /* 0x000fe200078e0a4c */
[----:B------:R-:W-:Y:S01]  /*2b60*/  LOP3.LUT R12, R4, 0x180, RZ, 0xfc, !PT ;  /* 0x00000180040c7812 */ /* 0x000fe200078efcff */
        /* <DEDUP_REMOVED lines=69> */
[----:B------:R-:W-:Y:S02]  /*2fc0*/  IMAD.MOV R98, RZ, RZ, -R8 ;  /* 0x000000ffff627224 */ /* 0x000fe400078e0a08 */
[----:B------:R-:W-:-:S04]  /*2fd0*/  IMAD.HI.U32 R9, R6, R13, RZ ;  /* 0x0000000d06097227 */ /* 0x000fc800078e00ff */
[C---:B------:R-:W-:Y:S02]  /*2fe0*/  IMAD R98, R0.reuse, R98, R11 ;  /* 0x0000006200627224 */ /* 0x040fe400078e020b */
[----:B------:R-:W-:Y:S02]  /*2ff0*/  IMAD.MOV R9, RZ, RZ, -R9 ;  /* 0x000000ffff097224 */ /* 0x000fe400078e0a09 */
[----:B------:R-:W-:Y:S01]  /*3000*/  @!P4 IMAD.MOV R84, RZ, RZ, -R84 ;  /* 0x000000ffff54c224 */ /* 0x000fe200078e0a54 */
[----:B------:R-:W-:Y:S01]  /*3010*/  ISETP.GT.U32.AND P4, PT, R0, R90, PT ;  /* 0x0000005a0000720c */ /* 0x000fe20003f84070 */
[--C-:B------:R-:W-:Y:S01]  /*3020*/  @!P5 IMAD.IADD R96, R96, 0x1, -R0.reuse ;  /* 0x000000016060d824 */ /* 0x100fe200078e0a00 */
[C---:B------:R-:W-:Y:S01]  /*3030*/  ISETP.GT.U32.AND P5, PT, R0.reuse, R98, PT ;  /* 0x000000620000720c */ /* 0x040fe20003fa4070 */
[----:B------:R-:W-:Y:S01]  /*3040*/  IMAD R114, R0, R9, R13 ;  /* 0x0000000900727224 */ /* 0x000fe200078e020d */
[----:B------:R-:W-:Y:S01]  /*3050*/  LOP3.LUT R9, R4, 0x160, RZ, 0xfc, !PT ;  /* 0x0000016004097812 */ /* 0x000fe200078efcff */
[----:B------:R-:W-:-:S02]  /*3060*/  @!P1 IMAD.IADD R92, R92, 0x1, -R0 ;  /* 0x000000015c5c9824 */ /* 0x000fc400078e0a00 */
[----:B------:R-:W-:Y:S01]  /*3070*/  @!P2 IMAD.IADD R94, R94, 0x1, -R0 ;  /* 0x000000015e5ea824 */ /* 0x000fe200078e0a00 */
[----:B------:R-:W-:Y:S01]  /*3080*/  IABS R11, R9 ;  /* 0x00000009000b7213 */ /* 0x000fe20000000000 */
[----:B------:R-:W-:Y:S01]  /*3090*/  @!P6 IMAD.MOV R92, RZ, RZ, -R92 ;  /* 0x000000ffff5ce224 */ /* 0x000fe200078e0a5c */
[C---:B------:R-:W-:Y:S01]  /*30a0*/  ISETP.GT.U32.AND P6, PT, R0.reuse, R114, PT ;  /* 0x000000720000720c */ /* 0x040fe20003fc4070 */
[----:B------:R-:W-:Y:S01]  /*30b0*/  VIADD R8, R7, 0x15c ;  /* 0x0000015c07087836 */ /* 0x000fe20000000000 */
[----:B------:R-:W-:Y:S01]  /*30c0*/  ISETP.GT.U32.AND P2, PT, R0, R94, PT ;  /* 0x0000005e0000720c */ /* 0x000fe20003f44070 */
[--C-:B------:R-:W-:Y:S01]  /*30d0*/  @!P4 IMAD.IADD R90, R90, 0x1, -R0.reuse ;  /* 0x000000015a5ac824 */ /* 0x100fe200078e0a00 */
[----:B------:R-:W-:Y:S01]  /*30e0*/  ISETP.GE.AND P4, PT, R10, RZ, PT ;  /* 0x000000ff0a00720c */ /* 0x000fe20003f86270 */
[----:B------:R-:W-:Y:S01]  /*30f0*/  @!P5 IMAD.IADD R98, R98, 0x1, -R0 ;  /* 0x000000016262d824 */ /* 0x000fe200078e0a00 */
[----:B------:R-:W-:Y:S01]  /*3100*/  LOP3.LUT R10, R4, 0x158, RZ, 0xfc, !PT ;  /* 0x00000158040a7812 */ /* 0x000fe200078efcff */
[----:B------:R-:W-:Y:S01]  /*3110*/  @!P3 IMAD.MOV R90, RZ, RZ, -R90 ;  /* 0x000000ffff5ab224 */ /* 0x000fe200078e0a5a */
[----:B------:R-:W-:-:S02]  /*3120*/  ISETP.GE.AND P1, PT, R8, RZ, PT ;  /* 0x000000ff0800720c */ /* 0x000fc40003f26270 */
[----:B------:R-:W-:Y:S01]  /*3130*/  IABS R13, R8 ;  /* 0x00000008000d7213 */ /* 0x000fe20000000000 */
[----:B------:R-:W-:Y:S01]  /*3140*/  IMAD.HI.U32 R8, R6, R11, RZ ;  /* 0x0000000b06087227 */ /* 0x000fe200078e00ff */
[----:B------:R-:W-:Y:S02]  /*3150*/  ISETP.GT.U32.AND P5, PT, R0, R98, PT ;  /* 0x000000620000720c */ /* 0x000fe40003fa4070 */
[----:B------:R-:W-:Y:S01]  /*3160*/  IABS R15, R10 ;  /* 0x0000000a000f7213 */ /* 0x000fe20000000000 */
[----:B------:R-:W-:Y:S01]  /*3170*/  @!P6 IMAD.IADD R114, R114, 0x1, -R0 ;  /* 0x000000017272e824 */ /* 0x000fe200078e0a00 */
[----:B------:R-:W-:Y:S01]  /*3180*/  ISETP.GE.AND P3, PT, R14, RZ, PT ;  /* 0x000000ff0e00720c */ /* 0x000fe20003f66270 */
[----:B------:R-:W-:Y:S01]  /*3190*/  IMAD.MOV R116, RZ, RZ, -R8 ;  /* 0x000000ffff747224 */ /* 0x000fe200078e0a08 */
[----:B------:R-:W-:Y:S01]  /*31a0*/  LOP3.LUT R14, R4, 0x148, RZ, 0xfc, !PT ;  /* 0x00000148040e7812 */ /* 0x000fe200078efcff */
[----:B------:R-:W-:Y:S01]  /*31b0*/  @!P2 IMAD.IADD R94, R94, 0x1, -R0 ;  /* 0x000000015e5ea824 */ /* 0x000fe200078e0a00 */
[----:B------:R-:W-:Y:S01]  /*31c0*/  ISETP.GE.AND P2, PT, R9, RZ, PT ;  /* 0x000000ff0900720c */ /* 0x000fe20003f46270 */
[----:B------:R-:W-:Y:S01]  /*31d0*/  IMAD.HI.U32 R8, R6, R13, RZ ;  /* 0x0000000d06087227 */ /* 0x000fe200078e00ff */
[----:B------:R-:W-:-:S03]  /*31e0*/  ISETP.GT.U32.AND P6, PT, R0, R114, PT ;  /* 0x000000720000720c */ /* 0x000fc60003fc4070 */
[----:B------:R-:W-:-:S04]  /*31f0*/  IMAD.HI.U32 R9, R6, R15, RZ ;  /* 0x0000000f06097227 */ /* 0x000fc800078e00ff */
[----:B------:R-:W-:Y:S02]  /*3200*/  IMAD R116, R0, R116, R11 ;  /* 0x0000007400747224 */ /* 0x000fe400078e020b */
[----:B------:R-:W-:Y:S02]  /*3210*/  IMAD.MOV R8, RZ, RZ, -R8 ;  /* 0x000000ffff087224 */ /* 0x000fe400078e0a08 */
[----:B------:R-:W-:Y:S02]  /*3220*/  IMAD.MOV R9, RZ, RZ, -R9 ;  /* 0x000000ffff097224 */ /* 0x000fe400078e0a09 */
[----:B------:R-:W-:Y:S01]  /*3230*/  @!P5 IMAD.IADD R98, R98, 0x1, -R0 ;  /* 0x000000016262d824 */ /* 0x000fe200078e0a00 */
[C---:B------:R-:W-:Y:S01]  /*3240*/  ISETP.GT.U32.AND P5, PT, R0.reuse, R116, PT ;  /* 0x000000740000720c */ /* 0x040fe20003fa4070 */
[----:B------:R-:W-:Y:S01]  /*3250*/  IMAD R118, R0, R8, R13 ;  /* 0x0000000800767224 */ /* 0x000fe200078e020d */
[----:B------:R-:W-:Y:S01]  /*3260*/  LOP3.LUT R8, R4, 0x154, RZ, 0xfc, !PT ;  /* 0x0000015404087812 */ /* 0x000fe200078efcff */
[C---:B------:R-:W-:Y:S01]  /*3270*/  IMAD R120, R0.reuse, R9, R15 ;  /* 0x0000000900787224 */ /* 0x040fe200078e020f */
[----:B------:R-:W-:Y:S01]  /*3280*/  IABS R13, R12 ;  /* 0x0000000c000d7213 */ /* 0x000fe20000000000 */
[----:B------:R-:W-:Y:S01]  /*3290*/  @!P3 IMAD.MOV R98, RZ, RZ, -R98 ;  /* 0x000000ffff62b224 */ /* 0x000fe200078e0a62 */
[----:B------:R-:W-:Y:S01]  /*32a0*/  ISETP.GT.U32.AND P3, PT, R0, R118, PT ;  /* 0x000000760000720c */ /* 0x000fe20003f64070 */
[----:B------:R-:W-:Y:S01]  /*32b0*/  @!P6 IMAD.IADD R114, R114, 0x1, -R0 ;  /* 0x000000017272e824 */ /* 0x000fe200078e0a00 */
[----:B------:R-:W-:Y:S01]  /*32c0*/  ISETP.GT.U32.AND P6, PT, R0, R120, PT ;  /* 0x000000780000720c */ /* 0x000fe20003fc4070 */
[----:B------:R-:W-:Y:S01]  /*32d0*/  @!P4 IMAD.MOV R96, RZ, RZ, -R96 ;  /* 0x000000ffff60c224 */ /* 0x000fe200078e0a60 */
[----:B------:R-:W-:Y:S01]  /*32e0*/  ISETP.GE.AND P4, PT, R16, RZ, PT ;  /* 0x000000ff1000720c */ /* 0x000fe20003f86270 */
[----:B------:R-:W-:Y:S01]  /*32f0*/  @!P0 IMAD.MOV R94, RZ, RZ, -R94 ;  /* 0x000000ffff5e8224 */ /* 0x000fe200078e0a5e */
[----:B------:R-:W-:Y:S01]  /*3300*/  ISETP.GE.AND P0, PT, R10, RZ, PT ;  /* 0x000000ff0a00720c */ /* 0x000fe20003f06270 */
[----:B------:R-:W-:Y:S01]  /*3310*/  @!P5 IMAD.IADD R116, R116, 0x1, -R0 ;  /* 0x000000017474d824 */ /* 0x000fe200078e0a00 */
[----:B------:R-:W-:-:S02]  /*3320*/  IABS R9, R8 ;  /* 0x0000000800097213 */ /* 0x000fc40000000000 */
[----:B------:R-:W-:Y:S02]  /*3330*/  LOP3.LUT R10, R4, 0x150, RZ, 0xfc, !PT ;  /* 0x00000150040a7812 */ /* 0x000fe400078efcff */
[----:B------:R-:W-:Y:S01]  /*3340*/  ISETP.GE.AND P5, PT, R8, RZ, PT ;  /* 0x000000ff0800720c */ /* 0x000fe20003fa6270 */
[--C-:B------:R-:W-:Y:S01]  /*3350*/  @!P3 IMAD.IADD R118, R118, 0x1, -R0.reuse ;  /* 0x000000017676b824 */ /* 0x100fe200078e0a00 */
[----:B------:R-:W-:Y:S01]  /*3360*/  ISETP.GT.U32.AND P3, PT, R0, R116, PT ;  /* 0x000000740000720c */ /* 0x000fe20003f64070 */
[----:B------:R-:W-:Y:S01]  /*3370*/  @!P6 IMAD.IADD R120, R120, 0x1, -R0 ;  /* 0x000000017878e824 */ /* 0x000fe200078e0a00 */
[----:B------:R-:W-:Y:S01]  /*3380*/  IABS R11, R10 ;  /* 0x0000000a000b7213 */ /* 0x000fe20000000000 */
[----:B------:R-:W-:Y:S01]  /*3390*/  IMAD.HI.U32 R8, R6, R9, RZ ;  /* 0x0000000906087227 */ /* 0x000fe200078e00ff */
[----:B------:R-:W-:Y:S02]  /*33a0*/  IABS R15, R14 ;  /* 0x0000000e000f7213 */ /* 0x000fe40000000000 */
[----:B------:R-:W-:Y:S01]  /*33b0*/  ISETP.GT.U32.AND P6, PT, R0, R120, PT ;  /* 0x000000780000720c */ /* 0x000fe20003fc4070 */
[----:B------:R-:W-:Y:S01]  /*33c0*/  IMAD.MOV R122, RZ, RZ, -R8 ;  /* 0x000000ffff7a7224 */ /* 0x000fe200078e0a08 */
[----:B------:R-:W-:Y:S01]  /*33d0*/  LOP3.LUT R16, R4, 0x124, RZ, 0xfc, !PT ;  /* 0x0000012404107812 */ /* 0x000fe200078efcff */
[----:B------:R-:W-:Y:S01]  /*33e0*/  @!P4 IMAD.MOV R114, RZ, RZ, -R114 ;  /* 0x000000ffff72c224 */ /* 0x000fe200078e0a72 */
[----:B------:R-:W-:Y:S01]  /*33f0*/  ISETP.GT.U32.AND P4, PT, R0, R118, PT ;  /* 0x000000760000720c */ /* 0x000fe20003f84070 */
[----:B------:R-:W-:-:S04]  /*3400*/  IMAD.HI.U32 R8, R6, R11, RZ ;  /* 0x0000000b06087227 */ /* 0x000fc800078e00ff */
[----:B------:R-:W-:Y:S02]  /*3410*/  IMAD R122, R0, R122, R9 ;  /* 0x0000007a007a7224 */ /* 0x000fe400078e0209 */
[----:B------:R-:W-:Y:S02]  /*3420*/  IMAD.MOV R124, RZ, RZ, -R8 ;  /* 0x000000ffff7c7224 */ /* 0x000fe400078e0a08 */
[----:B------:R-:W-:-:S04]  /*3430*/  IMAD.HI.U32 R8, R6, R13, RZ ;  /* 0x0000000d06087227 */ /* 0x000fc800078e00ff */
[----:B------:R-:W-:Y:S01]  /*3440*/  @!P3 IMAD.IADD R116, R116, 0x1, -R0 ;  /* 0x000000017474b824 */ /* 0x000fe200078e0a00 */
[C---:B------:R-:W-:Y:S01]  /*3450*/  ISETP.GT.U32.AND P3, PT, R0.reuse, R122, PT ;  /* 0x0000007a0000720c */ /* 0x040fe20003f64070 */
[----:B------:R-:W-:Y:S02]  /*3460*/  IMAD R124, R0, R124, R11 ;  /* 0x0000007c007c7224 */ /* 0x000fe400078e020b */
[----:B------:R-:W-:-:S04]  /*3470*/  IMAD.HI.U32 R9, R6, R15, RZ ;  /* 0x0000000f06097227 */ /* 0x000fc800078e00ff */
[----:B------:R-:W-:Y:S02]  /*3480*/  IMAD.MOV R8, RZ, RZ, -R8 ;  /* 0x000000ffff087224 */ /* 0x000fe400078e0a08 */
[--C-:B------:R-:W-:Y:S01]  /*3490*/  @!P6 IMAD.IADD R120, R120, 0x1, -R0.reuse ;  /* 0x000000017878e824 */ /* 0x100fe200078e0a00 */
[----:B------:R-:W-:Y:S01]  /*34a0*/  ISETP.GT.U32.AND P6, PT, R0, R124, PT ;  /* 0x0000007c0000720c */ /* 0x000fe20003fc4070 */
[----:B------:R-:W-:Y:S01]  /*34b0*/  @!P4 IMAD.IADD R118, R118, 0x1, -R0 ;  /* 0x000000017676c824 */ /* 0x000fe200078e0a00 */
[----:B------:R-:W-:Y:S01]  /*34c0*/  ISETP.GE.AND P4, PT, R10, RZ, PT ;  /* 0x000000ff0a00720c */ /* 0x000fe20003f86270 */
[----:B------:R-:W-:Y:S01]  /*34d0*/  IMAD.MOV R9, RZ, RZ, -R9 ;  /* 0x000000ffff097224 */ /* 0x000fe200078e0a09 */
[----:B------:R-:W-:Y:S01]  /*34e0*/  LOP3.LUT R10, R4, 0x144, RZ, 0xfc, !PT ;  /* 0x00000144040a7812 */ /* 0x000fe200078efcff */
[C---:B------:R-:W-:Y:S02]  /*34f0*/  IMAD R126, R0.reuse, R8, R13 ;  /* 0x00000008007e7224 */ /* 0x040fe400078e020d */
[C---:B------:R-:W-:Y:S01]  /*3500*/  IMAD R128, R0.reuse, R9, R15 ;  /* 0x0000000900807224 */ /* 0x040fe200078e020f */
[----:B------:R-:W-:Y:S01]  /*3510*/  IABS R9, R10 ;  /* 0x0000000a00097213 */ /* 0x000fe20000000000 */
[----:B------:R-:W-:Y:S01]  /*3520*/  @!P1 IMAD.MOV R118, RZ, RZ, -R118 ;  /* 0x000000ffff769224 */ /* 0x000fe200078e0a76 */
[----:B------:R-:W-:Y:S01]  /*3530*/  ISETP.GT.U32.AND P1, PT, R0, R126, PT ;  /* 0x0000007e0000720c */ /* 0x000fe20003f24070 */
[----:B------:R-:W-:Y:S01]  /*3540*/  @!P3 IMAD.IADD R122, R122, 0x1, -R0 ;  /* 0x000000017a7ab824 */ /* 0x000fe200078e0a00 */
[----:B------:R-:W-:Y:S01]  /*3550*/  LOP3.LUT R15, R4, 0x140, RZ, 0xfc, !PT ;  /* 0x00000140040f7812 */ /* 0x000fe200078efcff */
[----:B------:R-:W-:Y:S01]  /*3560*/  @!P0 IMAD.MOV R120, RZ, RZ, -R120 ;  /* 0x000000ffff788224 */ /* 0x000fe200078e0a78 */
[C---:B------:R-:W-:Y:S01]  /*3570*/  ISETP.GT.U32.AND P0, PT, R0.reuse, R128, PT ;  /* 0x000000800000720c */ /* 0x040fe20003f04070 */
[----:B------:R-:W-:Y:S01]  /*3580*/  VIADD R8, R7, 0x13c ;  /* 0x0000013c07087836 */ /* 0x000fe20000000000 */
[----:B------:R-:W-:Y:S01]  /*3590*/  IABS R11, R15 ;  /* 0x0000000f000b7213 */ /* 0x000fe20000000000 */
[----:B------:R-:W-:Y:S01]  /*35a0*/  @!P2 IMAD.MOV R116, RZ, RZ, -R116 ;  /* 0x000000ffff74a224 */ /* 0x000fe200078e0a74 */
[----:B------:R-:W-:Y:S01]  /*35b0*/  ISETP.GT.U32.AND P2, PT, R0, R122, PT ;  /* 0x0000007a0000720c */ /* 0x000fe20003f44070 */
[----:B------:R-:W-:Y:S01]  /*35c0*/  @!P6 IMAD.IADD R124, R124, 0x1, -R0 ;  /* 0x000000017c7ce824 */ /* 0x000fe200078e0a00 */
[----:B------:R-:W-:-:S02]  /*35d0*/  ISETP.GE.AND P3, PT, R8, RZ, PT ;  /* 0x000000ff0800720c */ /* 0x000fc40003f66270 */
[----:B------:R-:W-:Y:S01]  /*35e0*/  IABS R13, R8 ;  /* 0x00000008000d7213 */ /* 0x000fe20000000000 */
[----:B------:R-:W-:Y:S01]  /*35f0*/  IMAD.HI.U32 R8, R6, R9, RZ ;  /* 0x0000000906087227 */ /* 0x000fe200078e00ff */
[----:B------:R-:W-:-:S03]  /*3600*/  ISETP.GT.U32.AND P6, PT, R0, R124, PT ;  /* 0x0000007c0000720c */ /* 0x000fc60003fc4070 */
[----:B------:R-:W-:Y:S01]  /*3610*/  @!P1 IMAD.IADD R126, R126, 0x1, -R0 ;  /* 0x000000017e7e9824 */ /* 0x000fe200078e0a00 */
[----:B------:R-:W-:Y:S01]  /*3620*/  ISETP.GE.AND P1, PT, R14, RZ, PT ;  /* 0x000000ff0e00720c */ /* 0x000fe20003f26270 */
[----:B------:R-:W-:Y:S01]  /*3630*/  IMAD.MOV R8, RZ, RZ, -R8 ;  /* 0x000000ffff087224 */ /* 0x000fe200078e0a08 */
[----:B------:R-:W-:Y:S01]  /*3640*/  LOP3.LUT R14, R4, 0x134, RZ, 0xfc, !PT ;  /* 0x00000134040e7812 */ /* 0x000fe200078efcff */
[----:B------:R-:W-:Y:S01]  /*3650*/  @!P0 IMAD.IADD R128, R128, 0x1, -R0 ;  /* 0x0000000180808824 */ /* 0x000fe200078e0a00 */
[C---:B------:R-:W-:Y:S01]  /*3660*/  ISETP.GT.U32.AND P0, PT, R0.reuse, R126, PT ;  /* 0x0000007e0000720c */ /* 0x040fe20003f04070 */
[----:B------:R-:W-:Y:S02]  /*3670*/  IMAD R130, R0, R8, R9 ;  /* 0x0000000800827224 */ /* 0x000fe400078e0209 */
[----:B------:R-:W-:-:S04]  /*3680*/  IMAD.HI.U32 R8, R6, R11, RZ ;  /* 0x0000000b06087227 */ /* 0x000fc800078e00ff */
[----:B------:R-:W-:Y:S01]  /*3690*/  @!P2 IMAD.IADD R122, R122, 0x1, -R0 ;  /* 0x000000017a7aa824 */ /* 0x000fe200078e0a00 */
[----:B------:R-:W-:Y:S01]  /*36a0*/  ISETP.GE.AND P2, PT, R12, RZ, PT ;  /* 0x000000ff0c00720c */ /* 0x000fe20003f46270 */
[----:B------:R-:W-:Y:S01]  /*36b0*/  IMAD.HI.U32 R9, R6, R13, RZ ;  /* 0x0000000d06097227 */ /* 0x000fe200078e00ff */
[----:B------:R-:W-:-:S03]  /*36c0*/  LOP3.LUT R12, R4, 0x138, RZ, 0xfc, !PT ;  /* 0x00000138040c7812 */ /* 0x000fc600078efcff */
[----:B------:R-:W-:Y:S02]  /*36d0*/  IMAD.MOV R8, RZ, RZ, -R8 ;  /* 0x000000ffff087224 */ /* 0x000fe400078e0a08 */
[--C-:B------:R-:W-:Y:S01]  /*36e0*/  @!P6 IMAD.IADD R124, R124, 0x1, -R0.reuse ;  /* 0x000000017c7ce824 */ /* 0x100fe200078e0a00 */
[C---:B------:R-:W-:Y:S01]  /*36f0*/  ISETP.GT.U32.AND P6, PT, R0.reuse, R130, PT ;  /* 0x000000820000720c */ /* 0x040fe20003fc4070 */
[----:B------:R-:W-:Y:S02]  /*3700*/  IMAD.MOV R9, RZ, RZ, -R9 ;  /* 0x000000ffff097224 */ /* 0x000fe400078e0a09 */
[C---:B------:R-:W-:Y:S01]  /*3710*/  IMAD R132, R0.reuse, R8, R11 ;  /* 0x0000000800847224 */ /* 0x040fe200078e020b */
[----:B------:R-:W-:Y:S01]  /*3720*/  IABS R11, R12 ;  /* 0x0000000c000b7213 */ /* 0x000fe20000000000 */
[----:B------:R-:W-:Y:S01]  /*3730*/  IMAD R134, R0, R9, R13 ;  /* 0x0000000900867224 */ /* 0x000fe200078e020d */
[----:B------:R-:W-:Y:S01]  /*3740*/  IABS R13, R14 ;  /* 0x0000000e000d7213 */ /* 0x000fe20000000000 */
[----:B------:R-:W-:Y:S01]  /*3750*/  @!P0 IMAD.IADD R126, R126, 0x1, -R0 ;  /* 0x000000017e7e8824 */ /* 0x000fe200078e0a00 */
[----:B------:R-:W-:Y:S01]  /*3760*/  ISETP.GT.U32.AND P0, PT, R0, R132, PT ;  /* 0x000000840000720c */ /* 0x000fe20003f04070 */
[----:B------:R-:W-:-:S02]  /*3770*/  @!P5 IMAD.MOV R122, RZ, RZ, -R122 ;  /* 0x000000ffff7ad224 */ /* 0x000fc400078e0a7a */
[----:B------:R-:W-:Y:S01]  /*3780*/  @!P2 IMAD.MOV R126, RZ, RZ, -R126 ;  /* 0x000000ffff7ea224 */ /* 0x000fe200078e0a7e */
[----:B------:R-:W-:Y:S01]  /*3790*/  ISETP.GT.U32.AND P2, PT, R0, R134, PT ;  /* 0x000000860000720c */ /* 0x000fe20003f44070 */
[----:B------:R-:W-:Y:S01]  /*37a0*/  @!P6 IMAD.IADD R130, R130, 0x1, -R0 ;  /* 0x000000018282e824 */ /* 0x000fe200078e0a00 */
[----:B------:R-:W-:Y:S01]  /*37b0*/  ISETP.GT.U32.AND P6, PT, R0, R128, PT ;  /* 0x000000800000720c */ /* 0x000fe20003fc4070 */
[----:B------:R-:W-:-:S03]  /*37c0*/  IMAD.HI.U32 R9, R6, R13, RZ ;  /* 0x0000000d06097227 */ /* 0x000fc600078e00ff */
[----:B------:R-:W-:Y:S01]  /*37d0*/  ISETP.GT.U32.AND P5, PT, R0, R130, PT ;  /* 0x000000820000720c */ /* 0x000fe20003fa4070 */
[----:B------:R-:W-:Y:S01]  /*37e0*/  @!P4 IMAD.MOV R124, RZ, RZ, -R124 ;  /* 0x000000ffff7cc224 */ /* 0x000fe200078e0a7c */
[----:B------:R-:W-:Y:S01]  /*37f0*/  ISETP.GE.AND P4, PT, R10, RZ, PT ;  /* 0x000000ff0a00720c */ /* 0x000fe20003f86270 */
[--C-:B------:R-:W-:Y:S01]  /*3800*/  @!P0 IMAD.IADD R132, R132, 0x1, -R0.reuse ;  /* 0x0000000184848824 */ /* 0x100fe200078e0a00 */
[----:B------:R-:W-:Y:S01]  /*3810*/  LOP3.LUT R10, R4, 0x130, RZ, 0xfc, !PT ;  /* 0x00000130040a7812 */ /* 0x000fe200078efcff */
[----:B------:R-:W-:Y:S01]  /*3820*/  IMAD.MOV R9, RZ, RZ, -R9 ;  /* 0x000000ffff097224 */ /* 0x000fe200078e0a09 */
[----:B------:R-:W-:Y:S01]  /*3830*/  ISETP.GE.AND P0, PT, R14, RZ, PT ;  /* 0x000000ff0e00720c */ /* 0x000fe20003f06270 */
[----:B------:R-:W-:Y:S01]  /*3840*/  @!P2 IMAD.IADD R134, R134, 0x1, -R0 ;  /* 0x000000018686a824 */ /* 0x000fe200078e0a00 */
[----:B------:R-:W-:Y:S01]  /*3850*/  ISETP.GT.U32.AND P2, PT, R0, R132, PT ;  /* 0x000000840000720c */ /* 0x000fe20003f44070 */
[----:B------:R-:W-:Y:S01]  /*3860*/  IMAD.HI.U32 R8, R6, R11, RZ ;  /* 0x0000000b06087227 */ /* 0x000fe200078e00ff */
[----:B------:R-:W-:-:S03]  /*3870*/  LOP3.LUT R14, R4, 0x128, RZ, 0xfc, !PT ;  /* 0x00000128040e7812 */ /* 0x000fc600078efcff */
[----:B------:R-:W-:Y:S01]  /*3880*/  IMAD R138, R0, R9, R13 ;  /* 0x00000009008a7224 */ /* 0x000fe200078e020d */
[----:B------:R-:W-:Y:S01]  /*3890*/  IABS R9, R10 ;  /* 0x0000000a00097213 */ /* 0x000fe20000000000 */
[----:B------:R-:W-:Y:S01]  /*38a0*/  IMAD.MOV R8, RZ, RZ, -R8 ;  /* 0x000000ffff087224 */ /* 0x000fe200078e0a08 */
[----:B------:R-:W-:Y:S01]  /*38b0*/  IABS R13, R14 ;  /* 0x0000000e000d7213 */ /* 0x000fe20000000000 */
[--C-:B------:R-:W-:Y:S01]  /*38c0*/  @!P6 IMAD.IADD R128, R128, 0x1, -R0.reuse ;  /* 0x000000018080e824 */ /* 0x100fe200078e0a00 */
[----:B------:R-:W-:Y:S01]  /*38d0*/  ISETP.GE.AND P6, PT, R15, RZ, PT ;  /* 0x000000ff0f00720c */ /* 0x000fe20003fc6270 */
        /* <DEDUP_REMOVED lines=10> */
[C---:B------:R-:W-:Y:S01]  /*3980*/  ISETP.GT.U32.AND P2, PT, R0.reuse, R138, PT ;  /* 0x0000008a0000720c */ /* 0x040fe20003f44070 */
[----:B------:R-:W-:Y:S02]  /*3990*/  IMAD.MOV R8, RZ, RZ, -R8 ;  /* 0x000000ffff087224 */ /* 0x000fe400078e0a08 */
[----:B------:R-:W-:Y:S02]  /*39a0*/  @!P6 IMAD.MOV R132, RZ, RZ, -R132 ;  /* 0x000000ffff84e224 */ /* 0x000fe400078e0a84 */
        /* <DEDUP_REMOVED lines=102> */
[----:B------:R-:W-:Y:S01]  /*4010*/  ISETP.GT.U32.AND P6, PT, R0, R158, PT ;  /* 0x0000009e0000720c */ /* 0x000fe20003fc4070 */
[----:B------:R-:W-:Y:S01]  /*4020*/  IMAD.HI.U32 R9, R6, R13, RZ ;  /* 0x0000000d06097227 */ /* 0x000fe200078e00ff */
[----:B------:R-:W-:-:S03]  /*4030*/  IABS R15, R12 ;  /* 0x0000000c000f7213 */ /* 0x000fc60000000000 */
[----:B------:R-:W-:Y:S02]  /*4040*/  IMAD.MOV R8, RZ, RZ, -R8 ;  /* 0x000000ffff087224 */ /* 0x000fe400078e0a08 */
[----:B------:R-:W-:Y:S01]  /*4050*/  @!P1 IMAD.MOV R146, RZ, RZ, -R146 ;  /* 0x000000ffff929224 */ /* 0x000fe200078e0a92 */
[C---:B------:R-:W-:Y:S01]  /*4060*/  ISETP.GT.U32.AND P1, PT, R0.reuse, R154, PT ;  /* 0x0000009a0000720c */ /* 0x040fe20003f24070 */
[----:B------:R-:W-:Y:S02]  /*4070*/  IMAD.MOV R9, RZ, RZ, -R9 ;  /* 0x000000ffff097224 */ /* 0x000fe400078e0a09 */
[C---:B------:R-:W-:Y:S02]  /*4080*/  IMAD R162, R0.reuse, R8, R11 ;  /* 0x0000000800a27224 */ /* 0x040fe400078e020b */
[----:B------:R-:W-:Y:S02]  /*4090*/  IMAD R164, R0, R9, R13 ;  /* 0x0000000900a47224 */ /* 0x000fe400078e020d */
[----:B------:R-:W-:-:S02]  /*40a0*/  @!P2 IMAD.IADD R156, R156, 0x1, -R0 ;  /* 0x000000019c9ca824 */ /* 0x000fc400078e0a00 */
[----:B------:R-:W-:Y:S01]  /*40b0*/  @!P6 IMAD.IADD R158, R158, 0x1, -R0 ;  /* 0x000000019e9ee824 */ /* 0x000fe200078e0a00 */
[C---:B------:R-:W-:Y:S01]  /*40c0*/  ISETP.GT.U32.AND P6, PT, R0.reuse, R162, PT ;  /* 0x000000a20000720c */ /* 0x040fe20003fc4070 */
[----:B------:R-:W-:Y:S01]  /*40d0*/  @!P5 IMAD.MOV R156, RZ, RZ, -R156 ;  /* 0x000000ffff9cd224 */ /* 0x000fe200078e0a9c */
[C---:B------:R-:W-:Y:S01]  /*40e0*/  ISETP.GT.U32.AND P5, PT, R0.reuse, R164, PT ;  /* 0x000000a40000720c */ /* 0x040fe20003fa4070 */
[----:B------:R-:W-:Y:S01]  /*40f0*/  @!P0 IMAD.MOV R150, RZ, RZ, -R150 ;  /* 0x000000ffff968224 */ /* 0x000fe200078e0a96 */
[----:B------:R-:W-:Y:S01]  /*4100*/  ISETP.GT.U32.AND P0, PT, R0, R160, PT ;  /* 0x000000a00000720c */ /* 0x000fe20003f04070 */
[----:B------:R-:W-:Y:S01]  /*4110*/  @!P1 IMAD.IADD R154, R154, 0x1, -R0 ;  /* 0x000000019a9a9824 */ /* 0x000fe200078e0a00 */
[----:B------:R-:W-:Y:S01]  /*4120*/  ISETP.GE.AND P1, PT, R10, RZ, PT ;  /* 0x000000ff0a00720c */ /* 0x000fe20003f26270 */
[----:B------:R-:W-:Y:S01]  /*4130*/  VIADD R8, R7, 0xfc ;  /* 0x000000fc07087836 */ /* 0x000fe20000000000 */
[----:B------:R-:W-:Y:S01]  /*4140*/  LOP3.LUT R10, R4, 0x100, RZ, 0xfc, !PT ;  /* 0x00000100040a7812 */ /* 0x000fe200078efcff */
[----:B------:R-:W-:-:S03]  /*4150*/  IMAD.HI.U32 R9, R6, R15, RZ ;  /* 0x0000000f06097227 */ /* 0x000fc600078e00ff */
[----:B------:R-:W-:Y:S01]  /*4160*/  IABS R11, R10 ;  /* 0x0000000a000b7213 */ /* 0x000fe20000000000 */
[--C-:B------:R-:W-:Y:S01]  /*4170*/  @!P6 IMAD.IADD R162, R162, 0x1, -R0.reuse ;  /* 0x00000001a2a2e824 */ /* 0x100fe200078e0a00 */
[----:B------:R-:W-:Y:S01]  /*4180*/  ISETP.GE.AND P2, PT, R8, RZ, PT ;  /* 0x000000ff0800720c */ /* 0x000fe20003f46270 */
[--C-:B------:R-:W-:Y:S01]  /*4190*/  @!P5 IMAD.IADD R164, R164, 0x1, -R0.reuse ;  /* 0x00000001a4a4d824 */ /* 0x100fe200078e0a00 */
[----:B------:R-:W-:Y:S01]  /*41a0*/  IABS R13, R8 ;  /* 0x00000008000d7213 */ /* 0x000fe20000000000 */
[----:B------:R-:W-:Y:S01]  /*41b0*/  @!P0 IMAD.IADD R160, R160, 0x1, -R0 ;  /* 0x00000001a0a08824 */ /* 0x000fe200078e0a00 */
[----:B------:R-:W-:Y:S01]  /*41c0*/  ISETP.GT.U32.AND P6, PT, R0, R162, PT ;  /* 0x000000a20000720c */ /* 0x000fe20003fc4070 */
[----:B------:R-:W-:Y:S01]  /*41d0*/  IMAD.HI.U32 R8, R6, R11, RZ ;  /* 0x0000000b06087227 */ /* 0x000fe200078e00ff */
[C---:B------:R-:W-:Y:S02]  /*41e0*/  ISETP.GT.U32.AND P5, PT, R0.reuse, R164, PT ;  /* 0x000000a40000720c */ /* 0x040fe40003fa4070 */
[----:B------:R-:W-:Y:S01]  /*41f0*/  ISETP.GT.U32.AND P0, PT, R0, R160, PT ;  /* 0x000000a00000720c */ /* 0x000fe20003f04070 */
[----:B------:R-:W-:-:S02]  /*4200*/  IMAD.MOV R166, RZ, RZ, -R8 ;  /* 0x000000ffffa67224 */ /* 0x000fc400078e0a08 */
[----:B------:R-:W-:-:S04]  /*4210*/  IMAD.HI.U32 R8, R6, R13, RZ ;  /* 0x0000000d06087227 */ /* 0x000fc800078e00ff */
[----:B------:R-:W-:Y:S02]  /*4220*/  IMAD R166, R0, R166, R11 ;  /* 0x000000a600a67224 */ /* 0x000fe400078e020b */
[----:B------:R-:W-:Y:S02]  /*4230*/  IMAD.MOV R8, RZ, RZ, -R8 ;  /* 0x000000ffff087224 */ /* 0x000fe400078e0a08 */
[--C-:B------:R-:W-:Y:S01]  /*4240*/  @!P6 IMAD.IADD R162, R162, 0x1, -R0.reuse ;  /* 0x00000001a2a2e824 */ /* 0x100fe200078e0a00 */
[C---:B------:R-:W-:Y:S01]  /*4250*/  ISETP.GT.U32.AND P6, PT, R0.reuse, R166, PT ;  /* 0x000000a60000720c */ /* 0x040fe20003fc4070 */
[----:B------:R-:W-:Y:S02]  /*4260*/  IMAD R168, R0, R8, R13 ;  /* 0x0000000800a87224 */ /* 0x000fe400078e020d */
[--C-:B------:R-:W-:Y:S02]  /*4270*/  @!P5 IMAD.IADD R164, R164, 0x1, -R0.reuse ;  /* 0x00000001a4a4d824 */ /* 0x100fe400078e0a00 */
[----:B------:R-:W-:Y:S01]  /*4280*/  @!P0 IMAD.IADD R160, R160, 0x1, -R0 ;  /* 0x00000001a0a08824 */ /* 0x000fe200078e0a00 */
[----:B------:R-:W-:Y:S01]  /*4290*/  ISETP.GT.U32.AND P5, PT, R0, R168, PT ;  /* 0x000000a80000720c */ /* 0x000fe20003fa4070 */
[----:B------:R-:W-:Y:S01]  /*42a0*/  IMAD.MOV R9, RZ, RZ, -R9 ;  /* 0x000000ffff097224 */ /* 0x000fe200078e0a09 */
[----:B------:R-:W-:Y:S01]  /*42b0*/  ISETP.GE.AND P0, PT, R10, RZ, PT ;  /* 0x000000ff0a00720c */ /* 0x000fe20003f06270 */
[----:B------:R-:W-:Y:S01]  /*42c0*/  @!P3 IMAD.MOV R160, RZ, RZ, -R160 ;  /* 0x000000ffffa0b224 */ /* 0x000fe200078e0aa0 */
[----:B------:R-:W-:Y:S01]  /*42d0*/  ISETP.GE.AND P3, PT, R12, RZ, PT ;  /* 0x000000ff0c00720c */ /* 0x000fe20003f66270 */
[----:B------:R-:W-:Y:S01]  /*42e0*/  IMAD R170, R0, R9, R15 ;  /* 0x0000000900aa7224 */ /* 0x000fe200078e020f */
[----:B------:R-:W-:Y:S01]  /*42f0*/  LOP3.LUT R12, R4, 0xf4, RZ, 0xfc, !PT ;  /* 0x000000f4040c7812 */ /* 0x000fe200078efcff */
[----:B------:R-:W-:-:S02]  /*4300*/  @!P6 IMAD.IADD R166, R166, 0x1, -R0 ;  /* 0x00000001a6a6e824 */ /* 0x000fc400078e0a00 */
[----:B------:R-:W-:Y:S01]  /*4310*/  @!P4 IMAD.MOV R154, RZ, RZ, -R154 ;  /* 0x000000ffff9ac224 */ /* 0x000fe200078e0a9a */
[----:B------:R-:W-:Y:S01]  /*4320*/  IABS R11, R12 ;  /* 0x0000000c000b7213 */ /* 0x000fe20000000000 */
[----:B------:R-:W-:Y:S01]  /*4330*/  @!P1 IMAD.MOV R158, RZ, RZ, -R158 ;  /* 0x000000ffff9e9224 */ /* 0x000fe200078e0a9e */
[----:B------:R-:W-:Y:S01]  /*4340*/  ISETP.GT.U32.AND P6, PT, R0, R170, PT ;  /* 0x000000aa0000720c */ /* 0x000fe20003fc4070 */
[----:B------:R-:W-:Y:S01]  /*4350*/  @!P5 IMAD.IADD R168, R168, 0x1, -R0 ;  /* 0x00000001a8a8d824 */ /* 0x000fe200078e0a00 */
[----:B------:R-:W-:Y:S01]  /*4360*/  ISETP.GT.U32.AND P5, PT, R0, R166, PT ;  /* 0x000000a60000720c */ /* 0x000fe20003fa4070 */
[----:B------:R-:W-:Y:S01]  /*4370*/  IMAD.HI.U32 R8, R6, R11, RZ ;  /* 0x0000000b06087227 */ /* 0x000fe200078e00ff */
[----:B------:R-:W-:Y:S02]  /*4380*/  ISETP.GE.AND P4, PT, R14, RZ, PT ;  /* 0x000000ff0e00720c */ /* 0x000fe40003f86270 */
[----:B------:R-:W-:Y:S01]  /*4390*/  LOP3.LUT R14, R4, 0xf0, RZ, 0xfc, !PT ;  /* 0x000000f0040e7812 */ /* 0x000fe200078efcff */
[----:B------:R-:W-:Y:S01]  /*43a0*/  IMAD.MOV R8, RZ, RZ, -R8 ;  /* 0x000000ffff087224 */ /* 0x000fe200078e0a08 */
[----:B------:R-:W-:Y:S01]  /*43b0*/  ISETP.GE.AND P1, PT, R16, RZ, PT ;  /* 0x000000ff1000720c */ /* 0x000fe20003f26270 */
[----:B------:R-:W-:Y:S01]  /*43c0*/  IMAD.HI.U32 R10, R6, R19, RZ ;  /* 0x00000013060a7227 */ /* 0x000fe200078e00ff */
[----:B------:R-:W-:-:S02]  /*43d0*/  IABS R13, R14 ;  /* 0x0000000e000d7213 */ /* 0x000fc40000000000 */
[----:B------:R-:W-:Y:S01]  /*43e0*/  LOP3.LUT R16, R4, 0xec, RZ, 0xfc, !PT ;  /* 0x000000ec04107812 */ /* 0x000fe200078efcff */
[----:B------:R-:W-:Y:S02]  /*43f0*/  IMAD R172, R0, R8, R11 ;  /* 0x0000000800ac7224 */ /* 0x000fe400078e020b */
[--C-:B------:R-:W-:Y:S01]  /*4400*/  @!P5 IMAD.IADD R166, R166, 0x1, -R0.reuse ;  /* 0x00000001a6a6d824 */ /* 0x100fe200078e0a00 */
[----:B------:R-:W-:Y:S01]  /*4410*/  IABS R15, R16 ;  /* 0x00000010000f7213 */ /* 0x000fe20000000000 */
[----:B------:R-:W-:Y:S01]  /*4420*/  @!P6 IMAD.IADD R170, R170, 0x1, -R0 ;  /* 0x00000001aaaae824 */ /* 0x000fe200078e0a00 */
[----:B------:R-:W-:Y:S01]  /*4430*/  ISETP.GT.U32.AND P5, PT, R0, R172, PT ;  /* 0x000000ac0000720c */ /* 0x000fe20003fa4070 */
[----:B------:R-:W-:Y:S01]  /*4440*/  IMAD.HI.U32 R9, R6, R13, RZ ;  /* 0x0000000d06097227 */ /* 0x000fe200078e00ff */
[----:B------:R-:W-:-:S03]  /*4450*/  ISETP.GT.U32.AND P6, PT, R0, R168, PT ;  /* 0x000000a80000720c */ /* 0x000fc60003fc4070 */
[----:B------:R-:W-:Y:S02]  /*4460*/  IMAD.MOV R9, RZ, RZ, -R9 ;  /* 0x000000ffff097224 */ /* 0x000fe400078e0a09 */
[----:B------:R-:W-:Y:S02]  /*4470*/  @!P1 IMAD.MOV R164, RZ, RZ, -R164 ;  /* 0x000000ffffa49224 */ /* 0x000fe400078e0aa4 */
[C---:B------:R-:W-:Y:S02]  /*4480*/  IMAD R174, R0.reuse, R9, R13 ;  /* 0x0000000900ae7224 */ /* 0x040fe400078e020d */
[----:B------:R-:W-:Y:S01]  /*4490*/  @!P4 IMAD.MOV R162, RZ, RZ, -R162 ;  /* 0x000000ffffa2c224 */ /* 0x000fe200078e0aa2 */
[----:B------:R-:W-:Y:S01]  /*44a0*/  ISETP.GT.U32.AND P4, PT, R0, R170, PT ;  /* 0x000000aa0000720c */ /* 0x000fe20003f84070 */
[--C-:B------:R-:W-:Y:S02]  /*44b0*/  @!P5 IMAD.IADD R172, R172, 0x1, -R0.reuse ;  /* 0x00000001acacd824 */ /* 0x100fe400078e0a00 */
[----:B------:R-:W-:Y:S01]  /*44c0*/  @!P6 IMAD.IADD R168, R168, 0x1, -R0 ;  /* 0x00000001a8a8e824 */ /* 0x000fe200078e0a00 */
[----:B------:R-:W-:Y:S01]  /*44d0*/  ISETP.GT.U32.AND P6, PT, R0, R174, PT ;  /* 0x000000ae0000720c */ /* 0x000fe20003fc4070 */
[----:B------:R-:W-:Y:S01]  /*44e0*/  IMAD.HI.U32 R9, R6, R17, RZ ;  /* 0x0000001106097227 */ /* 0x000fe200078e00ff */
[----:B------:R-:W-:-:S03]  /*44f0*/  ISETP.GT.U32.AND P1, PT, R0, R172, PT ;  /* 0x000000ac0000720c */ /* 0x000fc60003f24070 */
[----:B------:R-:W-:-:S04]  /*4500*/  IMAD.HI.U32 R8, R6, R15, RZ ;  /* 0x0000000f06087227 */ /* 0x000fc800078e00ff */
[----:B------:R-:W-:Y:S02]  /*4510*/  IMAD.MOV R9, RZ, RZ, -R9 ;  /* 0x000000ffff097224 */ /* 0x000fe400078e0a09 */
[----:B------:R-:W-:Y:S02]  /*4520*/  IMAD.MOV R10, RZ, RZ, -R10 ;  /* 0x000000ffff0a7224 */ /* 0x000fe400078e0a0a */
[----:B------:R-:W-:Y:S02]  /*4530*/  IMAD.MOV R8, RZ, RZ, -R8 ;  /* 0x000000ffff087224 */ /* 0x000fe400078e0a08 */
[C---:B------:R-:W-:Y:S02]  /*4540*/  IMAD R178, R0.reuse, R9, R17 ;  /* 0x0000000900b27224 */ /* 0x040fe400078e0211 */
[----:B------:R-:W-:Y:S01]  /*4550*/  IMAD R184, R0, R10, R19 ;  /* 0x0000000a00b87224 */ /* 0x000fe200078e0213 */
[----:B------:R-:W-:Y:S01]  /*4560*/  LOP3.LUT R10, R4, 0xe0, RZ, 0xfc, !PT ;  /* 0x000000e0040a7812 */ /* 0x000fe200078efcff */
[----:B------:R-:W-:-:S02]  /*4570*/  IMAD R176, R0, R8, R15 ;  /* 0x0000000800b07224 */ /* 0x000fc400078e020f */
[----:B------:R-:W-:Y:S01]  /*4580*/  @!P6 IMAD.IADD R174, R174, 0x1, -R0 ;  /* 0x00000001aeaee824 */ /* 0x000fe200078e0a00 */
[----:B------:R-:W-:Y:S01]  /*4590*/  IABS R9, R10 ;  /* 0x0000000a00097213 */ /* 0x000fe20000000000 */
[----:B------:R-:W-:Y:S01]  /*45a0*/  @!P2 IMAD.MOV R168, RZ, RZ, -R168 ;  /* 0x000000ffffa8a224 */ /* 0x000fe200078e0aa8 */
[----:B------:R-:W-:Y:S01]  /*45b0*/  ISETP.GT.U32.AND P2, PT, R0, R178, PT ;  /* 0x000000b20000720c */ /* 0x000fe20003f44070 */
[--C-:B------:R-:W-:Y:S01]  /*45c0*/  @!P1 IMAD.IADD R172, R172, 0x1, -R0.reuse ;  /* 0x00000001acac9824 */ /* 0x100fe200078e0a00 */
[----:B------:R-:W-:Y:S01]  /*45d0*/  ISETP.GT.U32.AND P1, PT, R0, R184, PT ;  /* 0x000000b80000720c */ /* 0x000fe20003f24070 */
[----:B------:R-:W-:Y:S01]  /*45e0*/  @!P4 IMAD.IADD R170, R170, 0x1, -R0 ;  /* 0x00000001aaaac824 */ /* 0x000fe200078e0a00 */
[----:B------:R-:W-:Y:S01]  /*45f0*/  ISETP.GT.U32.AND P6, PT, R0, R176, PT ;  /* 0x000000b00000720c */ /* 0x000fe20003fc4070 */
[----:B------:R-:W-:Y:S01]  /*4600*/  VIADD R8, R7, 0xdc ;  /* 0x000000dc07087836 */ /* 0x000fe20000000000 */
[----:B------:R-:W-:Y:S01]  /*4610*/  ISETP.GE.AND P4, PT, R12, RZ, PT ;  /* 0x000000ff0c00720c */ /* 0x000fe20003f86270 */
[----:B------:R-:W-:Y:S01]  /*4620*/  @!P0 IMAD.MOV R166, RZ, RZ, -R166 ;  /* 0x000000ffffa68224 */ /* 0x000fe200078e0aa6 */
[----:B------:R-:W-:Y:S01]  /*4630*/  ISETP.GT.U32.AND P0, PT, R0, R174, PT ;  /* 0x000000ae0000720c */ /* 0x000fe20003f04070 */
[----:B------:R-:W-:Y:S01]  /*4640*/  @!P3 IMAD.MOV R170, RZ, RZ, -R170 ;  /* 0x000000ffffaab224 */ /* 0x000fe200078e0aaa */
[----:B------:R-:W-:-:S02]  /*4650*/  ISETP.GE.AND P5, PT, R8, RZ, PT ;  /* 0x000000ff0800720c */ /* 0x000fc40003fa6270 */
[----:B------:R-:W-:Y:S01]  /*4660*/  IABS R11, R8 ;  /* 0x00000008000b7213 */ /* 0x000fe20000000000 */
[----:B------:R-:W-:Y:S01]  /*4670*/  IMAD.HI.U32 R8, R6, R9, RZ ;  /* 0x0000000906087227 */ /* 0x000fe200078e00ff */
[----:B------:R-:W-:Y:S02]  /*4680*/  ISETP.GE.AND P3, PT, R14, RZ, PT ;  /* 0x000000ff0e00720c */ /* 0x000fe40003f66270 */
[C---:B------:R-:W-:Y:S01]  /*4690*/  LOP3.LUT R12, R4.reuse, 0xd8, RZ, 0xfc, !PT ;  /* 0x000000d8040c7812 */ /* 0x040fe200078efcff */
[----:B------:R-:W-:Y:S01]  /*46a0*/  IMAD.MOV R186, RZ, RZ, -R8 ;  /* 0x000000ffffba7224 */ /* 0x000fe200078e0a08 */
[----:B------:R-:W-:Y:S01]  /*46b0*/  LOP3.LUT R14, R4, 0xd4, RZ, 0xfc, !PT ;  /* 0x000000d4040e7812 */ /* 0x000fe200078efcff */
[--C-:B------:R-:W-:Y:S02]  /*46c0*/  @!P2 IMAD.IADD R178, R178, 0x1, -R0.reuse ;  /* 0x00000001b2b2a824 */ /* 0x100fe400078e0a00 */
[--C-:B------:R-:W-:Y:S01]  /*46d0*/  @!P1 IMAD.IADD R184, R184, 0x1, -R0.reuse ;  /* 0x00000001b8b89824 */ /* 0x100fe200078e0a00 */
[----:B------:R-:W-:Y:S01]  /*46e0*/  IABS R13, R14 ;  /* 0x0000000e000d7213 */ /* 0x000fe20000000000 */
[--C-:B------:R-:W-:Y:S01]  /*46f0*/  @!P0 IMAD.IADD R174, R174, 0x1, -R0.reuse ;  /* 0x00000001aeae8824 */ /* 0x100fe200078e0a00 */
[----:B------:R-:W-:Y:S01]  /*4700*/  ISETP.GE.AND P0, PT, R16, RZ, PT ;  /* 0x000000ff1000720c */ /* 0x000fe20003f06270 */
[----:B------:R-:W-:Y:S01]  /*4710*/  @!P6 IMAD.IADD R176, R176, 0x1, -R0 ;  /* 0x00000001b0b0e824 */ /* 0x000fe200078e0a00 */
[C---:B------:R-:W-:Y:S01]  /*4720*/  ISETP.GT.U32.AND P1, PT, R0.reuse, R184, PT ;  /* 0x000000b80000720c */ /* 0x040fe20003f24070 */
[----:B------:R-:W-:Y:S01]  /*4730*/  IMAD R186, R0, R186, R9 ;  /* 0x000000ba00ba7224 */ /* 0x000fe200078e0209 */
[----:B------:R-:W-:Y:S01]  /*4740*/  ISETP.GE.AND P6, PT, R18, RZ, PT ;  /* 0x000000ff1200720c */ /* 0x000fe20003fc6270 */
[----:B------:R-:W-:Y:S01]  /*4750*/  @!P4 IMAD.MOV R172, RZ, RZ, -R172 ;  /* 0x000000ffffacc224 */ /* 0x000fe200078e0aac */
[C---:B------:R-:W-:Y:S01]  /*4760*/  ISETP.GT.U32.AND P4, PT, R0.reuse, R178, PT ;  /* 0x000000b20000720c */ /* 0x040fe20003f84070 */
[----:B------:R-:W-:Y:S01]  /*4770*/  @!P3 IMAD.MOV R174, RZ, RZ, -R174 ;  /* 0x000000ffffaeb224 */ /* 0x000fe200078e0aae */
[----:B------:R-:W-:Y:S01]  /*4780*/  ISETP.GT.U32.AND P2, PT, R0, R176, PT ;  /* 0x000000b00000720c */ /* 0x000fe20003f44070 */
[----:B------:R-:W-:Y:S01]  /*4790*/  IMAD.HI.U32 R8, R6, R11, RZ ;  /* 0x0000000b06087227 */ /* 0x000fe200078e00ff */
[----:B------:R-:W-:-:S02]  /*47a0*/  ISETP.GT.U32.AND P3, PT, R0, R186, PT ;  /* 0x000000ba0000720c */ /* 0x000fc40003f64070 */
[C---:B------:R-:W-:Y:S01]  /*47b0*/  LOP3.LUT R16, R4.reuse, 0xb4, RZ, 0xfc, !PT ;  /* 0x000000b404107812 */ /* 0x040fe200078efcff */
[----:B------:R-:W-:Y:S01]  /*47c0*/  IMAD.MOV R8, RZ, RZ, -R8 ;  /* 0x000000ffff087224 */ /* 0x000fe200078e0a08 */
[----:B------:R-:W-:Y:S01]  /*47d0*/  LOP3.LUT R18, R4, 0xa8, RZ, 0xfc, !PT ;  /* 0x000000a804127812 */ /* 0x000fe200078efcff */
[--C-:B------:R-:W-:Y:S01]  /*47e0*/  @!P1 IMAD.IADD R184, R184, 0x1, -R0.reuse ;  /* 0x00000001b8b89824 */ /* 0x100fe200078e0a00 */
[----:B------:R-:W-:Y:S01]  /*47f0*/  ISETP.GE.AND P1, PT, R10, RZ, PT ;  /* 0x000000ff0a00720c */ /* 0x000fe20003f26270 */
[----:B------:R-:W-:Y:S01]  /*4800*/  IMAD R188, R0, R8, R11 ;  /* 0x0000000800bc7224 */ /* 0x000fe200078e020b */
[----:B------:R-:W-:Y:S01]  /*4810*/  IABS R11, R12 ;  /* 0x0000000c000b7213 */ /* 0x000fe20000000000 */
[--C-:B------:R-:W-:Y:S01]  /*4820*/  @!P4 IMAD.IADD R178, R178, 0x1, -R0.reuse ;  /* 0x00000001b2b2c824 */ /* 0x100fe200078e0a00 */
[----:B------:R-:W-:Y:S01]  /*4830*/  LOP3.LUT R10, R4, 0xd0, RZ, 0xfc, !PT ;  /* 0x000000d0040a7812 */ /* 0x000fe200078efcff */
[--C-:B------:R-:W-:Y:S01]  /*4840*/  @!P2 IMAD.IADD R176, R176, 0x1, -R0.reuse ;  /* 0x00000001b0b0a824 */ /* 0x100fe200078e0a00 */
[----:B------:R-:W-:Y:S01]  /*4850*/  ISETP.GT.U32.AND P4, PT, R0, R188, PT ;  /* 0x000000bc0000720c */ /* 0x000fe20003f84070 */
[----:B------:R-:W-:Y:S01]  /*4860*/  @!P3 IMAD.IADD R186, R186, 0x1, -R0 ;  /* 0x00000001babab824 */ /* 0x000fe200078e0a00 */
[----:B------:R-:W-:Y:S01]  /*4870*/  IABS R15, R10 ;  /* 0x0000000a000f7213 */ /* 0x000fe20000000000 */
[----:B------:R-:W-:Y:S01]  /*4880*/  IMAD.HI.U32 R8, R6, R11, RZ ;  /* 0x0000000b06087227 */ /* 0x000fe200078e00ff */
[----:B------:R-:W-:-:S02]  /*4890*/  ISETP.GE.AND P2, PT, R21, RZ, PT ;  /* 0x000000ff1500720c */ /* 0x000fc40003f46270 */
[----:B------:R-:W-:Y:S01]  /*48a0*/  ISETP.GE.AND P3, PT, R12, RZ, PT ;  /* 0x000000ff0c00720c */ /* 0x000fe20003f66270 */
[----:B------:R-:W-:Y:S01]  /*48b0*/  @!P0 IMAD.MOV R176, RZ, RZ, -R176 ;  /* 0x000000ffffb08224 */ /* 0x000fe200078e0ab0 */
[----:B------:R-:W-:Y:S01]  /*48c0*/  ISETP.GT.U32.AND P0, PT, R0, R186, PT ;  /* 0x000000ba0000720c */ /* 0x000fe20003f04070 */
[----:B------:R-:W-:Y:S01]  /*48d0*/  IMAD.MOV R8, RZ, RZ, -R8 ;  /* 0x000000ffff087224 */ /* 0x000fe200078e0a08 */
[----:B------:R-:W-:Y:S01]  /*48e0*/  LOP3.LUT R12, R4, 0xc4, RZ, 0xfc, !PT ;  /* 0x000000c4040c7812 */ /* 0x000fe200078efcff */
[----:B------:R-:W-:Y:S01]  /*48f0*/  IMAD.HI.U32 R9, R6, R13, RZ ;  /* 0x0000000d06097227 */ /* 0x000fe200078e00ff */
[----:B------:R-:W-:-:S03]  /*4900*/  IABS R19, R16 ;  /* 0x0000001000137213 */ /* 0x000fc60000000000 */
[----:B------:R-:W-:Y:S02]  /*4910*/  IMAD R190, R0, R8, R11 ;  /* 0x0000000800be7224 */ /* 0x000fe400078e020b */
[----:B------:R-:W-:-:S04]  /*4920*/  IMAD.HI.U32 R8, R6, R15, RZ ;  /* 0x0000000f06087227 */ /* 0x000fc800078e00ff */
[----:B------:R-:W-:Y:S02]  /*4930*/  @!P4 IMAD.IADD R188, R188, 0x1, -R0 ;  /* 0x00000001bcbcc824 */ /* 0x000fe400078e0a00 */
[----:B------:R-:W-:Y:S02]  /*4940*/  IMAD.MOV R8, RZ, RZ, -R8 ;  /* 0x000000ffff087224 */ /* 0x000fe400078e0a08 */
[----:B------:R-:W-:Y:S01]  /*4950*/  @!P0 IMAD.IADD R186, R186, 0x1, -R0 ;  /* 0x00000001baba8824 */ /* 0x000fe200078e0a00 */
[C---:B------:R-:W-:Y:S01]  /*4960*/  ISETP.GT.U32.AND P4, PT, R0.reuse, R188, PT ;  /* 0x000000bc0000720c */ /* 0x040fe20003f84070 */
[C---:B------:R-:W-:Y:S01]  /*4970*/  IMAD R194, R0.reuse, R8, R15 ;  /* 0x0000000800c27224 */ /* 0x040fe200078e020f */
[----:B------:R-:W-:Y:S01]  /*4980*/  IABS R15, R12 ;  /* 0x0000000c000f7213 */ /* 0x000fe20000000000 */
[----:B------:R-:W-:Y:S02]  /*4990*/  @!P1 IMAD.MOV R186, RZ, RZ, -R186 ;  /* 0x000000ffffba9224 */ /* 0x000fe400078e0aba */
[----:B------:R-:W-:Y:S01]  /*49a0*/  IMAD.MOV R9, RZ, RZ, -R9 ;  /* 0x000000ffff097224 */ /* 0x000fe200078e0a09 */
[C---:B------:R-:W-:Y:S01]  /*49b0*/  ISETP.GT.U32.AND P1, PT, R0.reuse, R194, PT ;  /* 0x000000c20000720c */ /* 0x040fe20003f24070 */
[----:B------:R-:W-:Y:S01]  /*49c0*/  @!P6 IMAD.MOV R178, RZ, RZ, -R178 ;  /* 0x000000ffffb2e224 */ /* 0x000fe200078e0ab2 */
[C---:B------:R-:W-:Y:S01]  /*49d0*/  ISETP.GT.U32.AND P6, PT, R0.reuse, R190, PT ;  /* 0x000000be0000720c */ /* 0x040fe20003fc4070 */
[----:B------:R-:W-:Y:S01]  /*49e0*/  IMAD R192, R0, R9, R13 ;  /* 0x0000000900c07224 */ /* 0x000fe200078e020d */
[----:B------:R-:W-:Y:S01]  /*49f0*/  LOP3.LUT R9, R4, 0xcc, RZ, 0xfc, !PT ;  /* 0x000000cc04097812 */ /* 0x000fe200078efcff */
[----:B------:R-:W-:Y:S01]  /*4a00*/  @!P2 IMAD.MOV R184, RZ, RZ, -R184 ;  /* 0x000000ffffb8a224 */ /* 0x000fe200078e0ab8 */
[----:B------:R-:W-:Y:S01]  /*4a10*/  ISETP.GE.AND P2, PT, R14, RZ, PT ;  /* 0x000000ff0e00720c */ /* 0x000fe20003f46270 */
[----:B------:R-:W-:Y:S01]  /*4a20*/  @!P4 IMAD.IADD R188, R188, 0x1, -R0 ;  /* 0x00000001bcbcc824 */ /* 0x000fe200078e0a00 */
[----:B------:R-:W-:-:S02]  /*4a30*/  ISETP.GT.U32.AND P0, PT, R0, R192, PT ;  /* 0x000000c00000720c */ /* 0x000fc40003f04070 */
[----:B------:R-:W-:Y:S01]  /*4a40*/  ISETP.GE.AND P4, PT, R10, RZ, PT ;  /* 0x000000ff0a00720c */ /* 0x000fe20003f86270 */
[----:B------:R-:W-:Y:S01]  /*4a50*/  @!P5 IMAD.MOV R188, RZ, RZ, -R188 ;  /* 0x000000ffffbcd224 */ /* 0x000fe200078e0abc */
[----:B------:R-:W-:Y:S01]  /*4a60*/  LOP3.LUT R10, R4, 0xc8, RZ, 0xfc, !PT ;  /* 0x000000c8040a7812 */ /* 0x000fe200078efcff */
[--C-:B------:R-:W-:Y:S01]  /*4a70*/  @!P1 IMAD.IADD R194, R194, 0x1, -R0.reuse ;  /* 0x00000001c2c29824 */ /* 0x100fe200078e0a00 */
[----:B------:R-:W-:Y:S01]  /*4a80*/  IABS R11, R9 ;  /* 0x00000009000b7213 */ /* 0x000fe20000000000 */
[----:B------:R-:W-:Y:S01]  /*4a90*/  @!P6 IMAD.IADD R190, R190, 0x1, -R0 ;  /* 0x00000001bebee824 */ /* 0x000fe200078e0a00 */
[----:B------:R-:W-:Y:S02]  /*4aa0*/  IABS R13, R10 ;  /* 0x0000000a000d7213 */ /* 0x000fe40000000000 */
[----:B------:R-:W-:Y:S01]  /*4ab0*/  ISETP.GE.AND P5, PT, R9, RZ, PT ;  /* 0x000000ff0900720c */ /* 0x000fe20003fa6270 */
[----:B------:R-:W-:Y:S01]  /*4ac0*/  IMAD.HI.U32 R8, R6, R11, RZ ;  /* 0x0000000b06087227 */ /* 0x000fe200078e00ff */
[----:B------:R-:W-:-:S02]  /*4ad0*/  ISETP.GT.U32.AND P1, PT, R0, R194, PT ;  /* 0x000000c20000720c */ /* 0x000fc40003f24070 */
[----:B------:R-:W-:Y:S01]  /*4ae0*/  ISETP.GT.U32.AND P6, PT, R0, R190, PT ;  /* 0x000000be0000720c */ /* 0x000fe20003fc4070 */
[----:B------:R-:W-:Y:S01]  /*4af0*/  IMAD.HI.U32 R9, R6, R13, RZ ;  /* 0x0000000d06097227 */ /* 0x000fe200078e00ff */
[----:B------:R-:W-:-:S03]  /*4b00*/  LOP3.LUT R14, R4, 0xb8, RZ, 0xfc, !PT ;  /* 0x000000b8040e7812 */ /* 0x000fc600078efcff */
[----:B------:R-:W-:Y:S01]  /*4b10*/  @!P0 IMAD.IADD R192, R192, 0x1, -R0 ;  /* 0x00000001c0c08824 */ /* 0x000fe200078e0a00 */
[----:B------:R-:W-:Y:S01]  /*4b20*/  IABS R17, R14 ;  /* 0x0000000e00117213 */ /* 0x000fe20000000000 */
[----:B------:R-:W-:Y:S02]  /*4b30*/  IMAD.MOV R9, RZ, RZ, -R9 ;  /* 0x000000ffff097224 */ /* 0x000fe400078e0a09 */
[----:B------:R-:W-:Y:S01]  /*4b40*/  IMAD.MOV R8, RZ, RZ, -R8 ;  /* 0x000000ffff087224 */ /* 0x000fe200078e0a08 */
[C---:B------:R-:W-:Y:S01]  /*4b50*/  ISETP.GT.U32.AND P0, PT, R0.reuse, R192, PT ;  /* 0x000000c00000720c */ /* 0x040fe20003f04070 */
[----:B------:R-:W-:Y:S02]  /*4b60*/  IMAD R196, R0, R9, R13 ;  /* 0x0000000900c47224 */ /* 0x000fe400078e020d */
[--C-:B------:R-:W-:Y:S02]  /*4b70*/  @!P1 IMAD.IADD R194, R194, 0x1, -R0.reuse ;  /* 0x00000001c2c29824 */ /* 0x100fe400078e0a00 */
[----:B------:R-:W-:Y:S01]  /*4b80*/  @!P6 IMAD.IADD R190, R190, 0x1, -R0 ;  /* 0x00000001bebee824 */ /* 0x000fe200078e0a00 */
[C---:B------:R-:W-:Y:S01]  /*4b90*/  ISETP.GT.U32.AND P1, PT, R0.reuse, R196, PT ;  /* 0x000000c40000720c */ /* 0x040fe20003f24070 */
[----:B------:R-:W-:Y:S01]  /*4ba0*/  IMAD R198, R0, R8, R11 ;  /* 0x0000000800c67224 */ /* 0x000fe200078e020b */
[----:B------:R-:W-:Y:S01]  /*4bb0*/  ISETP.GE.AND P6, PT, R10, RZ, PT ;  /* 0x000000ff0a00720c */ /* 0x000fe20003fc6270 */
[----:B------:R-:W-:-:S04]  /*4bc0*/  IMAD.HI.U32 R10, R6, R15, RZ ;  /* 0x0000000f060a7227 */ /* 0x000fc800078e00ff */
[----:B------:R-:W-:Y:S01]  /*4bd0*/  @!P0 IMAD.IADD R192, R192, 0x1, -R0 ;  /* 0x00000001c0c08824 */ /* 0x000fe200078e0a00 */
[----:B------:R-:W-:Y:S01]  /*4be0*/  ISETP.GE.AND P0, PT, R12, RZ, PT ;  /* 0x000000ff0c00720c */ /* 0x000fe20003f06270 */
[----:B------:R-:W-:Y:S01]  /*4bf0*/  @!P3 IMAD.MOV R190, RZ, RZ, -R190 ;  /* 0x000000ffffbeb224 */ /* 0x000fe200078e0abe */
[----:B------:R-:W-:Y:S01]  /*4c00*/  LOP3.LUT R12, R4, 0xc0, RZ, 0xfc, !PT ;  /* 0x000000c0040c7812 */ /* 0x000fe200078efcff */
[----:B------:R-:W-:Y:S01]  /*4c10*/  IMAD.MOV R10, RZ, RZ, -R10 ;  /* 0x000000ffff0a7224 */ /* 0x000fe200078e0a0a */
[----:B------:R-:W-:Y:S01]  /*4c20*/  ISETP.GT.U32.AND P3, PT, R0, R198, PT ;  /* 0x000000c60000720c */ /* 0x000fe20003f64070 */
[----:B------:R-:W-:Y:S01]  /*4c30*/  VIADD R8, R7, 0xbc ;  /* 0x000000bc07087836 */ /* 0x000fe20000000000 */
[----:B------:R-:W-:Y:S01]  /*4c40*/  IABS R13, R12 ;  /* 0x0000000c000d7213 */ /* 0x000fe20000000000 */
[----:B------:R-:W-:Y:S02]  /*4c50*/  @!P1 IMAD.IADD R196, R196, 0x1, -R0 ;  /* 0x00000001c4c49824 */ /* 0x000fe400078e0a00 */
[----:B------:R-:W-:Y:S01]  /*4c60*/  IMAD R200, R0, R10, R15 ;  /* 0x0000000a00c87224 */ /* 0x000fe200078e020f */
[----:B------:R-:W-:Y:S01]  /*4c70*/  IABS R15, R8 ;  /* 0x00000008000f7213 */ /* 0x000fe20000000000 */
[----:B------:R-:W-:Y:S01]  /*4c80*/  @!P2 IMAD.MOV R192, RZ, RZ, -R192 ;  /* 0x000000ffffc0a224 */ /* 0x000fe200078e0ac0 */
[----:B------:R-:W-:Y:S01]  /*4c90*/  ISETP.GE.AND P2, PT, R8, RZ, PT ;  /* 0x000000ff0800720c */ /* 0x000fe20003f46270 */
[----:B------:R-:W-:Y:S01]  /*4ca0*/  IMAD.HI.U32 R8, R6, R13, RZ ;  /* 0x0000000d06087227 */ /* 0x000fe200078e00ff */
[----:B------:R-:W-:-:S03]  /*4cb0*/  ISETP.GT.U32.AND P1, PT, R0, R196, PT ;  /* 0x000000c40000720c */ /* 0x000fc60003f24070 */
[----:B------:R-:W-:Y:S01]  /*4cc0*/  @!P4 IMAD.MOV R194, RZ, RZ, -R194 ;  /* 0x000000ffffc2c224 */ /* 0x000fe200078e0ac2 */
[----:B------:R-:W-:Y:S01]  /*4cd0*/  ISETP.GT.U32.AND P4, PT, R0, R200, PT ;  /* 0x000000c80000720c */ /* 0x000fe20003f84070 */
[----:B------:R-:W-:-:S04]  /*4ce0*/  IMAD.HI.U32 R9, R6, R15, RZ ;  /* 0x0000000f06097227 */ /* 0x000fc800078e00ff */
[----:B------:R-:W-:Y:S02]  /*4cf0*/  IMAD.MOV R8, RZ, RZ, -R8 ;  /* 0x000000ffff087224 */ /* 0x000fe400078e0a08 */
[--C-:B------:R-:W-:Y:S02]  /*4d00*/  @!P3 IMAD.IADD R198, R198, 0x1, -R0.reuse ;  /* 0x00000001c6c6b824 */ /* 0x100fe400078e0a00 */
[----:B------:R-:W-:Y:S02]  /*4d10*/  IMAD.MOV R9, RZ, RZ, -R9 ;  /* 0x000000ffff097224 */ /* 0x000fe400078e0a09 */
[C---:B------:R-:W-:Y:S01]  /*4d20*/  IMAD R202, R0.reuse, R8, R13 ;  /* 0x0000000800ca7224 */ /* 0x040fe200078e020d */
[C---:B------:R-:W-:Y:S01]  /*4d30*/  ISETP.GT.U32.AND P3, PT, R0.reuse, R198, PT ;  /* 0x000000c60000720c */ /* 0x040fe20003f64070 */
[----:B------:R-:W-:Y:S01]  /*4d40*/  IMAD R204, R0, R9, R15 ;  /* 0x0000000900cc7224 */ /* 0x000fe200078e020f */
[----:B------:R-:W-:Y:S01]  /*4d50*/  IABS R15, R18 ;  /* 0x00000012000f7213 */ /* 0x000fe20000000000 */
[----:B------:R-:W-:Y:S01]  /*4d60*/  @!P1 IMAD.IADD R196, R196, 0x1, -R0 ;  /* 0x00000001c4c49824 */ /* 0x000fe200078e0a00 */
[----:B------:R-:W-:Y:S01]  /*4d70*/  ISETP.GT.U32.AND P1, PT, R0, R202, PT ;  /* 0x000000ca0000720c */ /* 0x000fe20003f24070 */
[----:B------:R-:W-:-:S04]  /*4d80*/  IMAD.HI.U32 R10, R6, R17, RZ ;  /* 0x00000011060a7227 */ /* 0x000fc800078e00ff */
[----:B------:R-:W-:Y:S01]  /*4d90*/  @!P4 IMAD.IADD R200, R200, 0x1, -R0 ;  /* 0x00000001c8c8c824 */ /* 0x000fe200078e0a00 */
[----:B------:R-:W-:Y:S01]  /*4da0*/  ISETP.GT.U32.AND P4, PT, R0, R204, PT ;  /* 0x000000cc0000720c */ /* 0x000fe20003f84070 */
[----:B------:R-:W-:-:S04]  /*4db0*/  IMAD.HI.U32 R11, R6, R19, RZ ;  /* 0x00000013060b7227 */ /* 0x000fc800078e00ff */
[----:B------:R-:W-:Y:S02]  /*4dc0*/  IMAD.MOV R10, RZ, RZ, -R10 ;  /* 0x000000ffff0a7224 */ /* 0x000fe400078e0a0a */
[----:B------:R-:W-:Y:S02]  /*4dd0*/  IMAD.MOV R11, RZ, RZ, -R11 ;  /* 0x000000ffff0b7224 */ /* 0x000fe400078e0a0b */
[----:B------:R-:W-:Y:S01]  /*4de0*/  IMAD R206, R0, R10, R17 ;  /* 0x0000000a00ce7224 */ /* 0x000fe200078e0211 */
[----:B------:R-:W-:Y:S01]  /*4df0*/  LOP3.LUT R10, R4, 0xb0, RZ, 0xfc, !PT ;  /* 0x000000b0040a7812 */ /* 0x000fe200078efcff */
[--C-:B------:R-:W-:Y:S01]  /*4e00*/  @!P3 IMAD.IADD R198, R198, 0x1, -R0.reuse ;  /* 0x00000001c6c6b824 */ /* 0x100fe200078e0a00 */
[----:B------:R-:W-:Y:S01]  /*4e10*/  ISETP.GE.AND P3, PT, R12, RZ, PT ;  /* 0x000000ff0c00720c */ /* 0x000fe20003f66270 */
[----:B------:R-:W-:Y:S01]  /*4e20*/  IMAD R210, R0, R11, R19 ;  /* 0x0000000b00d27224 */ /* 0x000fe200078e0213 */
[----:B------:R-:W-:Y:S01]  /*4e30*/  LOP3.LUT R12, R4, 0xac, RZ, 0xfc, !PT ;  /* 0x000000ac040c7812 */ /* 0x000fe200078efcff */
[--C-:B------:R-:W-:Y:S01]  /*4e40*/  @!P1 IMAD.IADD R202, R202, 0x1, -R0.reuse ;  /* 0x00000001caca9824 */ /* 0x100fe200078e0a00 */
[----:B------:R-:W-:Y:S01]  /*4e50*/  IABS R11, R10 ;  /* 0x0000000a000b7213 */ /* 0x000fe20000000000 */
[----:B------:R-:W-:Y:S01]  /*4e60*/  @!P4 IMAD.IADD R204, R204, 0x1, -R0 ;  /* 0x00000001ccccc824 */ /* 0x000fe200078e0a00 */
[----:B------:R-:W-:Y:S01]  /*4e70*/  IABS R13, R12 ;  /* 0x0000000c000d7213 */ /* 0x000fe20000000000 */
[----:B------:R-:W-:Y:S01]  /*4e80*/  @!P6 IMAD.MOV R196, RZ, RZ, -R196 ;  /* 0x000000ffffc4e224 */ /* 0x000fe200078e0ac4 */
[----:B------:R-:W-:Y:S01]  /*4e90*/  ISETP.GT.U32.AND P4, PT, R0, R202, PT ;  /* 0x000000ca0000720c */ /* 0x000fe20003f84070 */
[----:B------:R-:W-:Y:S01]  /*4ea0*/  IMAD.HI.U32 R8, R6, R11, RZ ;  /* 0x0000000b06087227 */ /* 0x000fe200078e00ff */
[----:B------:R-:W-:-:S02]  /*4eb0*/  ISETP.GT.U32.AND P6, PT, R0, R206, PT ;  /* 0x000000ce0000720c */ /* 0x000fc40003fc4070 */
[----:B------:R-:W-:Y:S01]  /*4ec0*/  ISETP.GT.U32.AND P1, PT, R0, R200, PT ;  /* 0x000000c80000720c */ /* 0x000fe20003f24070 */
[----:B------:R-:W-:Y:S01]  /*4ed0*/  IMAD.HI.U32 R9, R6, R13, RZ ;  /* 0x0000000d06097227 */ /* 0x000fe200078e00ff */
[----:B------:R-:W-:-:S03]  /*4ee0*/  LOP3.LUT R19, R4, 0xa4, RZ, 0xfc, !PT ;  /* 0x000000a404137812 */ /* 0x000fc600078efcff */
[----:B------:R-:W-:Y:S01]  /*4ef0*/  IMAD.MOV R8, RZ, RZ, -R8 ;  /* 0x000000ffff087224 */ /* 0x000fe200078e0a08 */
[----:B------:R-:W-:Y:S01]  /*4f00*/  IABS R17, R19 ;  /* 0x0000001300117213 */ /* 0x000fe20000000000 */
[----:B------:R-:W-:Y:S02]  /*4f10*/  IMAD.MOV R9, RZ, RZ, -R9 ;  /* 0x000000ffff097224 */ /* 0x000fe400078e0a09 */
[C---:B------:R-:W-:Y:S02]  /*4f20*/  IMAD R212, R0.reuse, R8, R11 ;  /* 0x0000000800d47224 */ /* 0x040fe400078e020b */
[----:B------:R-:W-:Y:S01]  /*4f30*/  IMAD R208, R0, R9, R13 ;  /* 0x0000000900d07224 */ /* 0x000fe200078e020d */
[----:B------:R-:W-:Y:S01]  /*4f40*/  LOP3.LUT R13, R4, 0xa0, RZ, 0xfc, !PT ;  /* 0x000000a0040d7812 */ /* 0x000fe200078efcff */
[--C-:B------:R-:W-:Y:S01]  /*4f50*/  @!P4 IMAD.IADD R202, R202, 0x1, -R0.reuse ;  /* 0x00000001cacac824 */ /* 0x100fe200078e0a00 */
[----:B------:R-:W-:Y:S01]  /*4f60*/  ISETP.GT.U32.AND P4, PT, R0, R212, PT ;  /* 0x000000d40000720c */ /* 0x000fe20003f84070 */
[--C-:B------:R-:W-:Y:S01]  /*4f70*/  @!P6 IMAD.IADD R206, R206, 0x1, -R0.reuse ;  /* 0x00000001cecee824 */ /* 0x100fe200078e0a00 */
[----:B------:R-:W-:Y:S01]  /*4f80*/  ISETP.GT.U32.AND P6, PT, R0, R208, PT ;  /* 0x000000d00000720c */ /* 0x000fe20003fc4070 */
[----:B------:R-:W-:Y:S01]  /*4f90*/  @!P1 IMAD.IADD R200, R200, 0x1, -R0 ;  /* 0x00000001c8c89824 */ /* 0x000fe200078e0a00 */
[----:B------:R-:W-:Y:S01]  /*4fa0*/  ISETP.GT.U32.AND P1, PT, R0, R210, PT ;  /* 0x000000d20000720c */ /* 0x000fe20003f24070 */
[----:B------:R-:W-:-:S04]  /*4fb0*/  IMAD.HI.U32 R8, R6, R15, RZ ;  /* 0x0000000f06087227 */ /* 0x000fc800078e00ff */
[----:B------:R-:W-:Y:S01]  /*4fc0*/  @!P5 IMAD.MOV R198, RZ, RZ, -R198 ;  /* 0x000000ffffc6d224 */ /* 0x000fe200078e0ac6 */
[----:B------:R-:W-:Y:S01]  /*4fd0*/  ISETP.GT.U32.AND P5, PT, R0, R204, PT ;  /* 0x000000cc0000720c */ /* 0x000fe20003fa4070 */
[----:B------:R-:W-:-:S04]  /*4fe0*/  IMAD.HI.U32 R9, R6, R17, RZ ;  /* 0x0000001106097227 */ /* 0x000fc800078e00ff */
[--C-:B------:R-:W-:Y:S01]  /*4ff0*/  @!P4 IMAD.IADD R212, R212, 0x1, -R0.reuse ;  /* 0x00000001d4d4c824 */ /* 0x100fe200078e0a00 */
[----:B------:R-:W-:Y:S01]  /*5000*/  ISETP.GT.U32.AND P4, PT, R0, R206, PT ;  /* 0x000000ce0000720c */ /* 0x000fe20003f84070 */
[----:B------:R-:W-:Y:S02]  /*5010*/  @!P6 IMAD.IADD R208, R208, 0x1, -R0 ;  /* 0x00000001d0d0e824 */ /* 0x000fe400078e0a00 */
[----:B------:R-:W-:Y:S01]  /*5020*/  IMAD.MOV R8, RZ, RZ, -R8 ;  /* 0x000000ffff087224 */ /* 0x000fe200078e0a08 */
[----:B------:R-:W-:Y:S01]  /*5030*/  ISETP.GT.U32.AND P6, PT, R0, R212, PT ;  /* 0x000000d40000720c */ /* 0x000fe20003fc4070 */
[----:B------:R-:W-:Y:S02]  /*5040*/  IMAD.MOV R9, RZ, RZ, -R9 ;  /* 0x000000ffff097224 */ /* 0x000fe400078e0a09 */
[----:B------:R-:W-:Y:S01]  /*5050*/  @!P1 IMAD.IADD R210, R210, 0x1, -R0 ;  /* 0x00000001d2d29824 */ /* 0x000fe200078e0a00 */
[----:B------:R-:W-:Y:S01]  /*5060*/  ISETP.GE.AND P1, PT, R16, RZ, PT ;  /* 0x000000ff1000720c */ /* 0x000fe20003f26270 */
[----:B------:R-:W-:Y:S01]  /*5070*/  IMAD R214, R0, R8, R15 ;  /* 0x0000000800d67224 */ /* 0x000fe200078e020f */
[----:B------:R-:W-:Y:S01]  /*5080*/  LOP3.LUT R16, R4, 0x38, RZ, 0xfc, !PT ;  /* 0x0000003804107812 */ /* 0x000fe200078efcff */
[C---:B------:R-:W-:Y:S01]  /*5090*/  IMAD R216, R0.reuse, R9, R17 ;  /* 0x0000000900d87224 */ /* 0x040fe200078e0211 */
[----:B------:R-:W-:Y:S01]  /*50a0*/  IABS R9, R13 ;  /* 0x0000000d00097213 */ /* 0x000fe20000000000 */
[----:B------:R-:W-:Y:S01]  /*50b0*/  @!P0 IMAD.MOV R200, RZ, RZ, -R200 ;  /* 0x000000ffffc88224 */ /* 0x000fe200078e0ac8 */
[----:B------:R-:W-:Y:S01]  /*50c0*/  ISETP.GT.U32.AND P0, PT, R0, R210, PT ;  /* 0x000000d20000720c */ /* 0x000fe20003f04070 */
[--C-:B------:R-:W-:Y:S01]  /*50d0*/  @!P4 IMAD.IADD R206, R206, 0x1, -R0.reuse ;  /* 0x00000001cecec824 */ /* 0x100fe200078e0a00 */
[----:B------:R-:W-:Y:S01]  /*50e0*/  ISETP.GT.U32.AND P4, PT, R0, R214, PT ;  /* 0x000000d60000720c */ /* 0x000fe20003f84070 */
[--C-:B------:R-:W-:Y:S01]  /*50f0*/  @!P6 IMAD.IADD R212, R212, 0x1, -R0.reuse ;  /* 0x00000001d4d4e824 */ /* 0x100fe200078e0a00 */
[----:B------:R-:W-:Y:S01]  /*5100*/  ISETP.GT.U32.AND P6, PT, R0, R216, PT ;  /* 0x000000d80000720c */ /* 0x000fe20003fc4070 */
[----:B------:R-:W-:Y:S01]  /*5110*/  @!P5 IMAD.IADD R204, R204, 0x1, -R0 ;  /* 0x00000001ccccd824 */ /* 0x000fe200078e0a00 */
[----:B------:R-:W-:Y:S01]  /*5120*/  ISETP.GE.AND P5, PT, R14, RZ, PT ;  /* 0x000000ff0e00720c */ /* 0x000fe20003fa6270 */
[----:B------:R-:W-:Y:S01]  /*5130*/  VIADD R8, R7, 0x9c ;  /* 0x0000009c07087836 */ /* 0x000fe20000000000 */
[----:B------:R-:W-:Y:S01]  /*5140*/  LOP3.LUT R14, R4, 0x98, RZ, 0xfc, !PT ;  /* 0x00000098040e7812 */ /* 0x000fe200078efcff */
[----:B------:R-:W-:-:S02]  /*5150*/  @!P2 IMAD.MOV R204, RZ, RZ, -R204 ;  /* 0x000000ffffcca224 */ /* 0x000fc400078e0acc */
[----:B------:R-:W-:Y:S01]  /*5160*/  @!P3 IMAD.MOV R202, RZ, RZ, -R202 ;  /* 0x000000ffffcab224 */ /* 0x000fe200078e0aca */
[----:B------:R-:W-:Y:S01]  /*5170*/  ISETP.GE.AND P2, PT, R8, RZ, PT ;  /* 0x000000ff0800720c */ /* 0x000fe20003f46270 */
[--C-:B------:R-:W-:Y:S01]  /*5180*/  @!P0 IMAD.IADD R210, R210, 0x1, -R0.reuse ;  /* 0x00000001d2d28824 */ /* 0x100fe200078e0a00 */
[----:B------:R-:W-:Y:S01]  /*5190*/  IABS R11, R8 ;  /* 0x00000008000b7213 */ /* 0x000fe20000000000 */
[----:B------:R-:W-:Y:S01]  /*51a0*/  IMAD.HI.U32 R8, R6, R9, RZ ;  /* 0x0000000906087227 */ /* 0x000fe200078e00ff */
[----:B------:R-:W-:Y:S02]  /*51b0*/  ISETP.GE.AND P0, PT, R10, RZ, PT ;  /* 0x000000ff0a00720c */ /* 0x000fe40003f06270 */
[----:B------:R-:W-:Y:S01]  /*51c0*/  IABS R10, R14 ;  /* 0x0000000e000a7213 */ /* 0x000fe20000000000 */
[----:B------:R-:W-:Y:S01]  /*51d0*/  @!P4 IMAD.IADD R214, R214, 0x1, -R0 ;  /* 0x00000001d6d6c824 */ /* 0x000fe200078e0a00 */
[----:B------:R-:W-:Y:S01]  /*51e0*/  ISETP.GE.AND P4, PT, R18, RZ, PT ;  /* 0x000000ff1200720c */ /* 0x000fe20003f86270 */
[----:B------:R-:W-:Y:S01]  /*51f0*/  IMAD.MOV R218, RZ, RZ, -R8 ;  /* 0x000000ffffda7224 */ /* 0x000fe200078e0a08 */
[----:B------:R-:W-:Y:S01]  /*5200*/  ISETP.GT.U32.AND P3, PT, R0, R208, PT ;  /* 0x000000d00000720c */ /* 0x000fe20003f64070 */
[----:B------:R-:W-:Y:S01]  /*5210*/  @!P6 IMAD.IADD R216, R216, 0x1, -R0 ;  /* 0x00000001d8d8e824 */ /* 0x000fe200078e0a00 */
[----:B------:R-:W-:Y:S01]  /*5220*/  LOP3.LUT R18, R4, 0x34, RZ, 0xfc, !PT ;  /* 0x0000003404127812 */ /* 0x000fe200078efcff */
[----:B------:R-:W-:Y:S01]  /*5230*/  @!P5 IMAD.MOV R206, RZ, RZ, -R206 ;  /* 0x000000ffffced224 */ /* 0x000fe200078e0ace */
[----:B------:R-:W-:Y:S01]  /*5240*/  ISETP.GT.U32.AND P5, PT, R0, R214, PT ;  /* 0x000000d60000720c */ /* 0x000fe20003fa4070 */
[----:B------:R-:W-:Y:S01]  /*5250*/  IMAD.HI.U32 R8, R6, R11, RZ ;  /* 0x0000000b06087227 */ /* 0x000fe200078e00ff */
[----:B------:R-:W-:-:S03]  /*5260*/  ISETP.GT.U32.AND P6, PT, R0, R216, PT ;  /* 0x000000d80000720c */ /* 0x000fc60003fc4070 */
[----:B------:R-:W-:Y:S02]  /*5270*/  IMAD R218, R0, R218, R9 ;  /* 0x000000da00da7224 */ /* 0x000fe400078e0209 */
[----:B------:R-:W-:Y:S02]  /*5280*/  IMAD.MOV.U32 R9, RZ, RZ, R10 ;  /* 0x000000ffff097224 */ /* 0x000fe400078e000a */
[----:B------:R-:W-:Y:S02]  /*5290*/  IMAD.MOV R220, RZ, RZ, -R8 ;  /* 0x000000ffffdc7224 */ /* 0x000fe400078e0a08 */
[----:B------:R-:W-:-:S04]  /*52a0*/  IMAD.HI.U32 R8, R6, R9, RZ ;  /* 0x0000000906087227 */ /* 0x000fc800078e00ff */
[----:B------:R-:W-:Y:S02]  /*52b0*/  IMAD.MOV R8, RZ, RZ, -R8 ;  /* 0x000000ffff087224 */ /* 0x000fe400078e0a08 */
[----:B------:R-:W-:Y:S01]  /*52c0*/  IMAD R220, R0, R220, R11 ;  /* 0x000000dc00dc7224 */ /* 0x000fe200078e020b */
[----:B------:R-:W-:Y:S01]  /*52d0*/  LOP3.LUT R11, R4, 0x94, RZ, 0xfc, !PT ;  /* 0x00000094040b7812 */ /* 0x000fe200078efcff */
[--C-:B------:R-:W-:Y:S01]  /*52e0*/  @!P5 IMAD.IADD R214, R214, 0x1, -R0.reuse ;  /* 0x00000001d6d6d824 */ /* 0x100fe200078e0a00 */
[----:B------:R-:W-:Y:S01]  /*52f0*/  ISETP.GE.AND P5, PT, R14, RZ, PT ;  /* 0x000000ff0e00720c */ /* 0x000fe20003fa6270 */
[----:B------:R-:W-:Y:S01]  /*5300*/  IMAD R222, R0, R8, R9 ;  /* 0x0000000800de7224 */ /* 0x000fe200078e0209 */
[----:B------:R-:W-:Y:S01]  /*5310*/  IABS R10, R11 ;  /* 0x0000000b000a7213 */ /* 0x000fe20000000000 */
[----:B------:R-:W-:Y:S01]  /*5320*/  @!P6 IMAD.IADD R216, R216, 0x1, -R0 ;  /* 0x00000001d8d8e824 */ /* 0x000fe200078e0a00 */
[C---:B------:R-:W-:Y:S01]  /*5330*/  ISETP.GT.U32.AND P6, PT, R0.reuse, R220, PT ;  /* 0x000000dc0000720c */ /* 0x040fe20003fc4070 */
[----:B------:R-:W-:Y:S01]  /*5340*/  @!P0 IMAD.MOV R212, RZ, RZ, -R212 ;  /* 0x000000ffffd48224 */ /* 0x000fe200078e0ad4 */
[----:B------:R-:W-:Y:S01]  /*5350*/  ISETP.GE.AND P0, PT, R19, RZ, PT ;  /* 0x000000ff1300720c */ /* 0x000fe20003f06270 */
[----:B------:R-:W-:Y:S01]  /*5360*/  @!P4 IMAD.MOV R214, RZ, RZ, -R214 ;  /* 0x000000ffffd6c224 */ /* 0x000fe200078e0ad6 */
[C---:B------:R-:W-:Y:S01]  /*5370*/  ISETP.GT.U32.AND P4, PT, R0.reuse, R222, PT ;  /* 0x000000de0000720c */ /* 0x040fe20003f84070 */
[----:B------:R-:W-:Y:S01]  /*5380*/  @!P1 IMAD.MOV R210, RZ, RZ, -R210 ;  /* 0x000000ffffd29224 */ /* 0x000fe200078e0ad2 */
[----:B------:R-:W-:Y:S01]  /*5390*/  ISETP.GT.U32.AND P1, PT, R0, R218, PT ;  /* 0x000000da0000720c */ /* 0x000fe20003f24070 */
[----:B------:R-:W-:Y:S01]  /*53a0*/  IMAD.MOV.U32 R9, RZ, RZ, R10 ;  /* 0x000000ffff097224 */ /* 0x000fe200078e000a */
[----:B------:R-:W-:Y:S01]  /*53b0*/  LOP3.LUT R10, R4, 0x8c, RZ, 0xfc, !PT ;  /* 0x0000008c040a7812 */ /* 0x000fe200078efcff */
[----:B------:R-:W-:Y:S01]  /*53c0*/  @!P3 IMAD.IADD R208, R208, 0x1, -R0 ;  /* 0x00000001d0d0b824 */ /* 0x000fe200078e0a00 */
[----:B------:R-:W-:Y:S01]  /*53d0*/  ISETP.GE.AND P3, PT, R12, RZ, PT ;  /* 0x000000ff0c00720c */ /* 0x000fe20003f66270 */
[----:B------:R-:W-:Y:S01]  /*53e0*/  IMAD.HI.U32 R8, R6, R9, RZ ;  /* 0x0000000906087227 */ /* 0x000fe200078e00ff */
[----:B------:R-:W-:-:S02]  /*53f0*/  LOP3.LUT R12, R4, 0x90, RZ, 0xfc, !PT ;  /* 0x00000090040c7812 */ /* 0x000fc400078efcff */
[----:B------:R-:W-:Y:S01]  /*5400*/  LOP3.LUT R14, R4, 0x80, RZ, 0xfc, !PT ;  /* 0x00000080040e7812 */ /* 0x000fe200078efcff */
[----:B------:R-:W-:Y:S01]  /*5410*/  @!P6 IMAD.IADD R220, R220, 0x1, -R0 ;  /* 0x00000001dcdce824 */ /* 0x000fe200078e0a00 */
[----:B------:R-:W-:Y:S01]  /*5420*/  IABS R19, R16 ;  /* 0x0000001000137213 */ /* 0x000fe20000000000 */
[----:B------:R-:W-:Y:S01]  /*5430*/  @!P0 IMAD.MOV R216, RZ, RZ, -R216 ;  /* 0x000000ffffd88224 */ /* 0x000fe200078e0ad8 */
[----:B------:R-:W-:Y:S01]  /*5440*/  ISETP.GE.AND P0, PT, R11, RZ, PT ;  /* 0x000000ff0b00720c */ /* 0x000fe20003f06270 */
[----:B------:R-:W-:Y:S01]  /*5450*/  @!P4 IMAD.IADD R222, R222, 0x1, -R0 ;  /* 0x00000001dedec824 */ /* 0x000fe200078e0a00 */
[----:B------:R-:W-:Y:S01]  /*5460*/  IABS R11, R12 ;  /* 0x0000000c000b7213 */ /* 0x000fe20000000000 */
[----:B------:R-:W-:Y:S01]  /*5470*/  IMAD.MOV R8, RZ, RZ, -R8 ;  /* 0x000000ffff087224 */ /* 0x000fe200078e0a08 */
[----:B------:R-:W-:Y:S01]  /*5480*/  ISETP.GT.U32.AND P6, PT, R0, R220, PT ;  /* 0x000000dc0000720c */ /* 0x000fe20003fc4070 */
[----:B------:R-:W-:Y:S01]  /*5490*/  @!P1 IMAD.IADD R218, R218, 0x1, -R0 ;  /* 0x00000001dada9824 */ /* 0x000fe200078e0a00 */
[C---:B------:R-:W-:Y:S01]  /*54a0*/  ISETP.GT.U32.AND P4, PT, R0.reuse, R222, PT ;  /* 0x000000de0000720c */ /* 0x040fe20003f84070 */
[----:B------:R-:W-:Y:S01]  /*54b0*/  IMAD R224, R0, R8, R9 ;  /* 0x0000000800e07224 */ /* 0x000fe200078e0209 */
[----:B------:R-:W-:Y:S01]  /*54c0*/  IABS R15, R14 ;  /* 0x0000000e000f7213 */ /* 0x000fe20000000000 */
[----:B------:R-:W-:Y:S01]  /*54d0*/  IMAD.HI.U32 R8, R6, R11, RZ ;  /* 0x0000000b06087227 */ /* 0x000fe200078e00ff */
[----:B------:R-:W-:-:S03]  /*54e0*/  ISETP.GT.U32.AND P1, PT, R0, R218, PT ;  /* 0x000000da0000720c */ /* 0x000fc60003f24070 */
[----:B------:R-:W-:Y:S02]  /*54f0*/  IMAD.MOV R226, RZ, RZ, -R8 ;  /* 0x000000ffffe27224 */ /* 0x000fe400078e0a08 */
[----:B------:R-:W-:Y:S01]  /*5500*/  @!P3 IMAD.MOV R208, RZ, RZ, -R208 ;  /* 0x000000ffffd0b224 */ /* 0x000fe200078e0ad0 */
[----:B------:R-:W-:Y:S01]  /*5510*/  ISETP.GE.AND P3, PT, R13, RZ, PT ;  /* 0x000000ff0d00720c */ /* 0x000fe20003f66270 */
[----:B------:R-:W-:Y:S01]  /*5520*/  IMAD R226, R0, R226, R11 ;  /* 0x000000e200e27224 */ /* 0x000fe200078e020b */
[----:B------:R-:W-:Y:S01]  /*5530*/  IABS R13, R10 ;  /* 0x0000000a000d7213 */ /* 0x000fe20000000000 */
[--C-:B------:R-:W-:Y:S01]  /*5540*/  @!P6 IMAD.IADD R220, R220, 0x1, -R0.reuse ;  /* 0x00000001dcdce824 */ /* 0x100fe200078e0a00 */
[----:B------:R-:W-:Y:S01]  /*5550*/  ISETP.GT.U32.AND P6, PT, R0, R224, PT ;  /* 0x000000e00000720c */ /* 0x000fe20003fc4070 */
[----:B------:R-:W-:Y:S01]  /*5560*/  @!P4 IMAD.IADD R222, R222, 0x1, -R0 ;  /* 0x00000001dedec824 */ /* 0x000fe200078e0a00 */
[----:B------:R-:W-:Y:S01]  /*5570*/  ISETP.GT.U32.AND P4, PT, R0, R226, PT ;  /* 0x000000e20000720c */ /* 0x000fe20003f84070 */
[----:B------:R-:W-:-:S04]  /*5580*/  IMAD.HI.U32 R9, R6, R13, RZ ;  /* 0x0000000d06097227 */ /* 0x000fc800078e00ff */
[----:B------:R-:W-:Y:S01]  /*5590*/  @!P1 IMAD.IADD R218, R218, 0x1, -R0 ;  /* 0x00000001dada9824 */ /* 0x000fe200078e0a00 */
[----:B------:R-:W-:Y:S01]  /*55a0*/  ISETP.GE.AND P1, PT, R12, RZ, PT ;  /* 0x000000ff0c00720c */ /* 0x000fe20003f26270 */
[----:B------:R-:W-:Y:S01]  /*55b0*/  IMAD.MOV R9, RZ, RZ, -R9 ;  /* 0x000000ffff097224 */ /* 0x000fe200078e0a09 */
[----:B------:R-:W-:Y:S01]  /*55c0*/  LOP3.LUT R12, R4, 0x84, RZ, 0xfc, !PT ;  /* 0x00000084040c7812 */ /* 0x000fe200078efcff */
[----:B------:R-:W-:Y:S01]  /*55d0*/  @!P3 IMAD.MOV R218, RZ, RZ, -R218 ;  /* 0x000000ffffdab224 */ /* 0x000fe200078e0ada */
[----:B------:R-:W-:Y:S01]  /*55e0*/  ISETP.GE.AND P3, PT, R10, RZ, PT ;  /* 0x000000ff0a00720c */ /* 0x000fe20003f66270 */
[----:B------:R-:W-:Y:S01]  /*55f0*/  IMAD R228, R0, R9, R13 ;  /* 0x0000000900e47224 */ /* 0x000fe200078e020d */
[----:B------:R-:W-:Y:S01]  /*5600*/  LOP3.LUT R10, R4, 0x88, RZ, 0xfc, !PT ;  /* 0x00000088040a7812 */ /* 0x000fe200078efcff */
[--C-:B------:R-:W-:Y:S01]  /*5610*/  @!P6 IMAD.IADD R224, R224, 0x1, -R0.reuse ;  /* 0x00000001e0e0e824 */ /* 0x100fe200078e0a00 */
[----:B------:R-:W-:Y:S01]  /*5620*/  IABS R13, R12 ;  /* 0x0000000c000d7213 */ /* 0x000fe20000000000 */
[----:B------:R-:W-:Y:S01]  /*5630*/  VIADD R8, R7, 0x7c ;  /* 0x0000007c07087836 */ /* 0x000fe20000000000 */
[----:B------:R-:W-:Y:S01]  /*5640*/  IABS R11, R10 ;  /* 0x0000000a000b7213 */ /* 0x000fe20000000000 */
[----:B------:R-:W-:Y:S01]  /*5650*/  @!P4 IMAD.IADD R226, R226, 0x1, -R0 ;  /* 0x00000001e2e2c824 */ /* 0x000fe200078e0a00 */
[C---:B------:R-:W-:Y:S01]  /*5660*/  ISETP.GT.U32.AND P6, PT, R0.reuse, R224, PT ;  /* 0x000000e00000720c */ /* 0x040fe20003fc4070 */
[----:B------:R-:W-:Y:S01]  /*5670*/  @!P5 IMAD.MOV R222, RZ, RZ, -R222 ;  /* 0x000000ffffded224 */ /* 0x000fe200078e0ade */
[----:B------:R-:W-:Y:S01]  /*5680*/  ISETP.GT.U32.AND P5, PT, R0, R228, PT ;  /* 0x000000e40000720c */ /* 0x000fe20003fa4070 */
[----:B------:R-:W-:Y:S01]  /*5690*/  @!P2 IMAD.MOV R220, RZ, RZ, -R220 ;  /* 0x000000ffffdca224 */ /* 0x000fe200078e0adc */
[----:B------:R-:W-:Y:S01]  /*56a0*/  ISETP.GE.AND P2, PT, R8, RZ, PT ;  /* 0x000000ff0800720c */ /* 0x000fe20003f46270 */
[----:B------:R-:W-:Y:S01]  /*56b0*/  IMAD.HI.U32 R9, R6, R13, RZ ;  /* 0x0000000d06097227 */ /* 0x000fe200078e00ff */
[----:B------:R-:W-:-:S02]  /*56c0*/  IABS R17, R8 ;  /* 0x0000000800117213 */ /* 0x000fc40000000000 */
[----:B------:R-:W-:Y:S01]  /*56d0*/  ISETP.GT.U32.AND P4, PT, R0, R226, PT ;  /* 0x000000e20000720c */ /* 0x000fe20003f84070 */
[----:B------:R-:W-:-:S04]  /*56e0*/  IMAD.HI.U32 R8, R6, R11, RZ ;  /* 0x0000000b06087227 */ /* 0x000fc800078e00ff */
[----:B------:R-:W-:Y:S02]  /*56f0*/  IMAD.MOV R230, RZ, RZ, -R8 ;  /* 0x000000ffffe67224 */ /* 0x000fe400078e0a08 */
[----:B------:R-:W-:Y:S02]  /*5700*/  IMAD.MOV R9, RZ, RZ, -R9 ;  /* 0x000000ffff097224 */ /* 0x000fe400078e0a09 */
[----:B------:R-:W-:Y:S02]  /*5710*/  IMAD R230, R0, R230, R11 ;  /* 0x000000e600e67224 */ /* 0x000fe400078e020b */
[--C-:B------:R-:W-:Y:S02]  /*5720*/  @!P5 IMAD.IADD R228, R228, 0x1, -R0.reuse ;  /* 0x00000001e4e4d824 */ /* 0x100fe400078e0a00 */
[--C-:B------:R-:W-:Y:S01]  /*5730*/  @!P6 IMAD.IADD R224, R224, 0x1, -R0.reuse ;  /* 0x00000001e0e0e824 */ /* 0x100fe200078e0a00 */
[----:B------:R-:W-:Y:S01]  /*5740*/  ISETP.GE.AND P6, PT, R10, RZ, PT ;  /* 0x000000ff0a00720c */ /* 0x000fe20003fc6270 */
[C---:B------:R-:W-:Y:S01]  /*5750*/  IMAD R232, R0.reuse, R9, R13 ;  /* 0x0000000900e87224 */ /* 0x040fe200078e020d */
[----:B------:R-:W-:Y:S01]  /*5760*/  ISETP.GT.U32.AND P5, PT, R0, R228, PT ;  /* 0x000000e40000720c */ /* 0x000fe20003fa4070 */
[----:B------:R-:W-:Y:S01]  /*5770*/  @!P4 IMAD.IADD R226, R226, 0x1, -R0 ;  /* 0x00000001e2e2c824 */ /* 0x000fe200078e0a00 */
[C---:B------:R-:W-:Y:S01]  /*5780*/  ISETP.GT.U32.AND P4, PT, R0.reuse, R230, PT ;  /* 0x000000e60000720c */ /* 0x040fe20003f84070 */
[----:B------:R-:W-:Y:S01]  /*5790*/  @!P0 IMAD.MOV R224, RZ, RZ, -R224 ;  /* 0x000000ffffe08224 */ /* 0x000fe200078e0ae0 */
[----:B------:R-:W-:Y:S01]  /*57a0*/  ISETP.GT.U32.AND P0, PT, R0, R232, PT ;  /* 0x000000e80000720c */ /* 0x000fe20003f04070 */
[----:B------:R-:W-:Y:S01]  /*57b0*/  IMAD.HI.U32 R9, R6, R17, RZ ;  /* 0x0000001106097227 */ /* 0x000fe200078e00ff */
[----:B------:R-:W-:-:S03]  /*57c0*/  LOP3.LUT R10, R4, 0x78, RZ, 0xfc, !PT ;  /* 0x00000078040a7812 */ /* 0x000fc600078efcff */
[----:B------:R-:W-:Y:S02]  /*57d0*/  IMAD.MOV R9, RZ, RZ, -R9 ;  /* 0x000000ffff097224 */ /* 0x000fe400078e0a09 */
[----:B------:R-:W-:-:S04]  /*57e0*/  IMAD.HI.U32 R8, R6, R15, RZ ;  /* 0x0000000f06087227 */ /* 0x000fc800078e00ff */
[----:B------:R-:W-:Y:S01]  /*57f0*/  IMAD R236, R0, R9, R17 ;  /* 0x0000000900ec7224 */ /* 0x000fe200078e0211 */
[----:B------:R-:W-:Y:S01]  /*5800*/  IABS R9, R10 ;  /* 0x0000000a00097213 */ /* 0x000fe20000000000 */
[--C-:B------:R-:W-:Y:S02]  /*5810*/  @!P4 IMAD.IADD R230, R230, 0x1, -R0.reuse ;  /* 0x00000001e6e6c824 */ /* 0x100fe400078e0a00 */
[--C-:B------:R-:W-:Y:S02]  /*5820*/  @!P5 IMAD.IADD R228, R228, 0x1, -R0.reuse ;  /* 0x00000001e4e4d824 */ /* 0x100fe400078e0a00 */
[----:B------:R-:W-:Y:S01]  /*5830*/  @!P0 IMAD.IADD R232, R232, 0x1, -R0 ;  /* 0x00000001e8e88824 */ /* 0x000fe200078e0a00 */
[C---:B------:R-:W-:Y:S01]  /*5840*/  ISETP.GT.U32.AND P4, PT, R0.reuse, R230, PT ;  /* 0x000000e60000720c */ /* 0x040fe20003f84070 */
[----:B------:R-:W-:Y:S02]  /*5850*/  IMAD.MOV R8, RZ, RZ, -R8 ;  /* 0x000000ffff087224 */ /* 0x000fe400078e0a08 */
[----:B------:R-:W-:Y:S01]  /*5860*/  @!P3 IMAD.MOV R228, RZ, RZ, -R228 ;  /* 0x000000ffffe4b224 */ /* 0x000fe200078e0ae4 */
[C---:B------:R-:W-:Y:S01]  /*5870*/  ISETP.GT.U32.AND P3, PT, R0.reuse, R236, PT ;  /* 0x000000ec0000720c */ /* 0x040fe20003f64070 */
[C---:B------:R-:W-:Y:S01]  /*5880*/  IMAD R234, R0.reuse, R8, R15 ;  /* 0x0000000800ea7224 */ /* 0x040fe200078e020f */
[----:B------:R-:W-:Y:S01]  /*5890*/  ISETP.GT.U32.AND P0, PT, R0, R232, PT ;  /* 0x000000e80000720c */ /* 0x000fe20003f04070 */
[----:B------:R-:W-:Y:S01]  /*58a0*/  IMAD.HI.U32 R8, R6, R9, RZ ;  /* 0x0000000906087227 */ /* 0x000fe200078e00ff */
[----:B------:R-:W-:-:S02]  /*58b0*/  LOP3.LUT R15, R4, 0x70, RZ, 0xfc, !PT ;  /* 0x00000070040f7812 */ /* 0x000fc400078efcff */
[----:B------:R-:W-:Y:S01]  /*58c0*/  ISETP.GT.U32.AND P5, PT, R0, R234, PT ;  /* 0x000000ea0000720c */ /* 0x000fe20003fa4070 */
[----:B------:R-:W-:Y:S01]  /*58d0*/  IMAD.MOV R8, RZ, RZ, -R8 ;  /* 0x000000ffff087224 */ /* 0x000fe200078e0a08 */
[----:B------:R-:W-:Y:S01]  /*58e0*/  IABS R13, R15 ;  /* 0x0000000f000d7213 */ /* 0x000fe20000000000 */
[----:B------:R-:W-:Y:S01]  /*58f0*/  @!P1 IMAD.MOV R226, RZ, RZ, -R226 ;  /* 0x000000ffffe29224 */ /* 0x000fe200078e0ae2 */
[----:B------:R-:W-:Y:S01]  /*5900*/  ISETP.GE.AND P1, PT, R12, RZ, PT ;  /* 0x000000ff0c00720c */ /* 0x000fe20003f26270 */
[----:B------:R-:W-:Y:S01]  /*5910*/  IMAD R238, R0, R8, R9 ;  /* 0x0000000800ee7224 */ /* 0x000fe200078e0209 */
[----:B------:R-:W-:Y:S01]  /*5920*/  LOP3.LUT R12, R4, 0x74, RZ, 0xfc, !PT ;  /* 0x00000074040c7812 */ /* 0x000fe200078efcff */
[--C-:B------:R-:W-:Y:S01]  /*5930*/  @!P4 IMAD.IADD R230, R230, 0x1, -R0.reuse ;  /* 0x00000001e6e6c824 */ /* 0x100fe200078e0a00 */
[----:B------:R-:W-:Y:S01]  /*5940*/  ISETP.GE.AND P4, PT, R14, RZ, PT ;  /* 0x000000ff0e00720c */ /* 0x000fe20003f86270 */
[--C-:B------:R-:W-:Y:S01]  /*5950*/  @!P3 IMAD.IADD R236, R236, 0x1, -R0.reuse ;  /* 0x00000001ececb824 */ /* 0x100fe200078e0a00 */
[----:B------:R-:W-:Y:S01]  /*5960*/  IABS R11, R12 ;  /* 0x0000000c000b7213 */ /* 0x000fe20000000000 */
[----:B------:R-:W-:Y:S01]  /*5970*/  @!P0 IMAD.IADD R232, R232, 0x1, -R0 ;  /* 0x00000001e8e88824 */ /* 0x000fe200078e0a00 */
[C---:B------:R-:W-:Y:S01]  /*5980*/  ISETP.GT.U32.AND P0, PT, R0.reuse, R238, PT ;  /* 0x000000ee0000720c */ /* 0x040fe20003f04070 */
[----:B------:R-:W-:Y:S01]  /*5990*/  @!P6 IMAD.MOV R230, RZ, RZ, -R230 ;  /* 0x000000ffffe6e224 */ /* 0x000fe200078e0ae6 */
[----:B------:R-:W-:Y:S01]  /*59a0*/  ISETP.GT.U32.AND P6, PT, R0, R236, PT ;  /* 0x000000ec0000720c */ /* 0x000fe20003fc4070 */
[----:B------:R-:W-:Y:S01]  /*59b0*/  IMAD.HI.U32 R8, R6, R11, RZ ;  /* 0x0000000b06087227 */ /* 0x000fe200078e00ff */
[----:B------:R-:W-:-:S02]  /*59c0*/  ISETP.GE.AND P3, PT, R10, RZ, PT ;  /* 0x000000ff0a00720c */ /* 0x000fc40003f66270 */
[C---:B------:R-:W-:Y:S01]  /*59d0*/  LOP3.LUT R10, R4.reuse, 0x64, RZ, 0xfc, !PT ;  /* 0x00000064040a7812 */ /* 0x040fe200078efcff */
[----:B------:R-:W-:Y:S01]  /*59e0*/  IMAD.MOV R8, RZ, RZ, -R8 ;  /* 0x000000ffff087224 */ /* 0x000fe200078e0a08 */
[----:B------:R-:W-:Y:S01]  /*59f0*/  LOP3.LUT R14, R4, 0x54, RZ, 0xfc, !PT ;  /* 0x00000054040e7812 */ /* 0x000fe200078efcff */
[--C-:B------:R-:W-:Y:S02]  /*5a00*/  @!P5 IMAD.IADD R234, R234, 0x1, -R0.reuse ;  /* 0x00000001eaead824 */ /* 0x100fe400078e0a00 */
[----:B------:R-:W-:Y:S01]  /*5a10*/  IMAD R240, R0, R8, R11 ;  /* 0x0000000800f07224 */ /* 0x000fe200078e020b */
[----:B------:R-:W-:Y:S01]  /*5a20*/  LOP3.LUT R8, R4, 0x6c, RZ, 0xfc, !PT ;  /* 0x0000006c04087812 */ /* 0x000fe200078efcff */
[--C-:B------:R-:W-:Y:S01]  /*5a30*/  @!P0 IMAD.IADD R238, R238, 0x1, -R0.reuse ;  /* 0x00000001eeee8824 */ /* 0x100fe200078e0a00 */
[----:B------:R-:W-:Y:S01]  /*5a40*/  ISETP.GT.U32.AND P5, PT, R0, R234, PT ;  /* 0x000000ea0000720c */ /* 0x000fe20003fa4070 */
[----:B------:R-:W-:Y:S01]  /*5a50*/  @!P6 IMAD.IADD R236, R236, 0x1, -R0 ;  /* 0x00000001ecece824 */ /* 0x000fe200078e0a00 */
[----:B------:R-:W-:Y:S01]  /*5a60*/  ISETP.GT.U32.AND P6, PT, R0, R240, PT ;  /* 0x000000f00000720c */ /* 0x000fe20003fc4070 */
[----:B------:R-:W-:Y:S01]  /*5a70*/  IMAD.HI.U32 R9, R6, R13, RZ ;  /* 0x0000000d06097227 */ /* 0x000fe200078e00ff */
[----:B------:R-:W-:-:S02]  /*5a80*/  ISETP.GT.U32.AND P0, PT, R0, R238, PT ;  /* 0x000000ee0000720c */ /* 0x000fc40003f04070 */
[----:B------:R-:W-:Y:S01]  /*5a90*/  IABS R11, R8 ;  /* 0x00000008000b7213 */ /* 0x000fe20000000000 */
        /* <DEDUP_REMOVED lines=11> */
[----:B------:R-:W-:Y:S01]  /*5b50*/  ISETP.GT.U32.AND P0, PT, R0, R242, PT ;  /* 0x000000f20000720c */ /* 0x000fe20003f04070 */
[----:B------:R-:W-:Y:S01]  /*5b60*/  @!P4 IMAD.MOV R234, RZ, RZ, -R234 ;  /* 0x000000ffffeac224 */ /* 0x000fe200078e0aea */
[----:B------:R-:W-:Y:S01]  /*5b70*/  ISETP.GE.AND P4, PT, R8, RZ, PT ;  /* 0x000000ff0800720c */ /* 0x000fe20003f86270 */
[----:B------:R-:W-:Y:S01]  /*5b80*/  IMAD.HI.U32 R8, R6, R11, RZ ;  /* 0x0000000b06087227 */ /* 0x000fe200078e00ff */
[----:B------:R-:W-:-:S02]  /*5b90*/  ISETP.GT.U32.AND P6, PT, R0, R240, PT ;  /* 0x000000f00000720c */ /* 0x000fc40003fc4070 */
[----:B------:R-:W-:Y:S01]  /*5ba0*/  IABS R15, R10 ;  /* 0x0000000a000f7213 */ /* 0x000fe20000000000 */
[----:B------:R-:W-:Y:S01]  /*5bb0*/  IMAD.MOV R244, RZ, RZ, -R8 ;  /* 0x000000fffff47224 */ /* 0x000fe200078e0a08 */
[----:B------:R-:W-:Y:S01]  /*5bc0*/  LOP3.LUT R12, R4, 0x60, RZ, 0xfc, !PT ;  /* 0x00000060040c7812 */ /* 0x000fe200078efcff */
[----:B------:R-:W-:-:S04]  /*5bd0*/  IMAD.HI.U32 R8, R6, R13, RZ ;  /* 0x0000000d06087227 */ /* 0x000fc800078e00ff */
[----:B------:R-:W-:Y:S02]  /*5be0*/  IMAD R244, R0, R244, R11 ;  /* 0x000000f400f47224 */ /* 0x000fe400078e020b */
[--C-:B------:R-:W-:Y:S02]  /*5bf0*/  @!P0 IMAD.IADD R242, R242, 0x1, -R0.reuse ;  /* 0x00000001f2f28824 */ /* 0x100fe400078e0a00 */
[----:B------:R-:W-:Y:S01]  /*5c00*/  @!P6 IMAD.IADD R240, R240, 0x1, -R0 ;  /* 0x00000001f0f0e824 */ /* 0x000fe200078e0a00 */
[C---:B------:R-:W-:Y:S01]  /*5c10*/  ISETP.GT.U32.AND P6, PT, R0.reuse, R244, PT ;  /* 0x000000f40000720c */ /* 0x040fe20003fc4070 */
[----:B------:R-:W-:Y:S01]  /*5c20*/  @!P2 IMAD.MOV R236, RZ, RZ, -R236 ;  /* 0x000000ffffeca224 */ /* 0x000fe200078e0aec */
[----:B------:R-:W-:Y:S01]  /*5c30*/  ISETP.GT.U32.AND P0, PT, R0, R242, PT ;  /* 0x000000f20000720c */ /* 0x000fe20003f04070 */
[----:B------:R-:W-:Y:S01]  /*5c40*/  IMAD.MOV R8, RZ, RZ, -R8 ;  /* 0x000000ffff087224 */ /* 0x000fe200078e0a08 */
[----:B------:R-:W-:Y:S01]  /*5c50*/  ISETP.GE.AND P2, PT, R9, RZ, PT ;  /* 0x000000ff0900720c */ /* 0x000fe20003f46270 */
[----:B------:R-:W-:-:S04]  /*5c60*/  IMAD.HI.U32 R9, R6, R15, RZ ;  /* 0x0000000f06097227 */ /* 0x000fc800078e00ff */
[----:B------:R-:W-:Y:S01]  /*5c70*/  @!P3 IMAD.MOV R238, RZ, RZ, -R238 ;  /* 0x000000ffffeeb224 */ /* 0x000fe200078e0aee */
[----:B------:R-:W-:Y:S01]  /*5c80*/  ISETP.GE.AND P3, PT, R10, RZ, PT ;  /* 0x000000ff0a00720c */ /* 0x000fe20003f66270 */
[----:B------:R-:W-:Y:S01]  /*5c90*/  IMAD.MOV R9, RZ, RZ, -R9 ;  /* 0x000000ffff097224 */ /* 0x000fe200078e0a09 */
[----:B------:R-:W-:Y:S01]  /*5ca0*/  IABS R10, R12 ;  /* 0x0000000c000a7213 */ /* 0x000fe20000000000 */
[----:B------:R-:W-:Y:S01]  /*5cb0*/  IMAD R246, R0, R8, R13 ;  /* 0x0000000800f67224 */ /* 0x000fe200078e020d */
[----:B------:R-:W-:Y:S01]  /*5cc0*/  LOP3.LUT R13, R4, 0x58, RZ, 0xfc, !PT ;  /* 0x00000058040d7812 */ /* 0x000fe200078efcff */
[----:B------:R-:W-:Y:S02]  /*5cd0*/  VIADD R8, R7, 0x5c ;  /* 0x0000005c07087836 */ /* 0x000fe40000000000 */
[----:B------:R-:W-:Y:S02]  /*5ce0*/  @!P6 IMAD.IADD R244, R244, 0x1, -R0 ;  /* 0x00000001f4f4e824 */ /* 0x000fe400078e0a00 */
[C---:B------:R-:W-:Y:S01]  /*5cf0*/  IMAD R248, R0.reuse, R9, R15 ;  /* 0x0000000900f87224 */ /* 0x040fe200078e020f */
[----:B------:R-:W-:Y:S01]  /*5d00*/  IABS R11, R8 ;  /* 0x00000008000b7213 */ /* 0x000fe20000000000 */
[----:B------:R-:W-:Y:S01]  /*5d10*/  IMAD.MOV.U32 R9, RZ, RZ, R10 ;  /* 0x000000ffff097224 */ /* 0x000fe200078e000a */
[----:B------:R-:W-:Y:S01]  /*5d20*/  ISETP.GT.U32.AND P6, PT, R0, R244, PT ;  /* 0x000000f40000720c */ /* 0x000fe20003fc4070 */
[----:B------:R-:W-:Y:S01]  /*5d30*/  @!P0 IMAD.IADD R242, R242, 0x1, -R0 ;  /* 0x00000001f2f28824 */ /* 0x000fe200078e0a00 */
[----:B------:R-:W-:Y:S01]  /*5d40*/  ISETP.GT.U32.AND P0, PT, R0, R246, PT ;  /* 0x000000f60000720c */ /* 0x000fe20003f04070 */
[----:B------:R-:W-:Y:S01]  /*5d50*/  @!P1 IMAD.MOV R240, RZ, RZ, -R240 ;  /* 0x000000fffff09224 */ /* 0x000fe200078e0af0 */
[----:B------:R-:W-:Y:S01]  /*5d60*/  ISETP.GE.AND P1, PT, R8, RZ, PT ;  /* 0x000000ff0800720c */ /* 0x000fe20003f26270 */
[----:B------:R-:W-:Y:S01]  /*5d70*/  IMAD.HI.U32 R8, R6, R9, RZ ;  /* 0x0000000906087227 */ /* 0x000fe200078e00ff */
[----:B------:R-:W-:-:S03]  /*5d80*/  IABS R10, R13 ;  /* 0x0000000d000a7213 */ /* 0x000fc60000000000 */
[----:B------:R-:W-:Y:S02]  /*5d90*/  IMAD.MOV R250, RZ, RZ, -R8 ;  /* 0x000000fffffa7224 */ /* 0x000fe400078e0a08 */
[----:B------:R-:W-:Y:S01]  /*5da0*/  @!P5 IMAD.MOV R242, RZ, RZ, -R242 ;  /* 0x000000fffff2d224 */ /* 0x000fe200078e0af2 */
[C---:B------:R-:W-:Y:S01]  /*5db0*/  ISETP.GT.U32.AND P5, PT, R0.reuse, R248, PT ;  /* 0x000000f80000720c */ /* 0x040fe20003fa4070 */
[----:B------:R-:W-:Y:S02]  /*5dc0*/  IMAD R250, R0, R250, R9 ;  /* 0x000000fa00fa7224 */ /* 0x000fe400078e0209 */
[--C-:B------:R-:W-:Y:S02]  /*5dd0*/  @!P0 IMAD.IADD R246, R246, 0x1, -R0.reuse ;  /* 0x00000001f6f68824 */ /* 0x100fe400078e0a00 */
[----:B------:R-:W-:Y:S01]  /*5de0*/  @!P6 IMAD.IADD R244, R244, 0x1, -R0 ;  /* 0x00000001f4f4e824 */ /* 0x000fe200078e0a00 */
[----:B------:R-:W-:Y:S01]  /*5df0*/  ISETP.GT.U32.AND P6, PT, R0, R250, PT ;  /* 0x000000fa0000720c */ /* 0x000fe20003fc4070 */
[----:B------:R-:W-:Y:S01]  /*5e00*/  IMAD.HI.U32 R8, R6, R11, RZ ;  /* 0x0000000b06087227 */ /* 0x000fe200078e00ff */
[----:B------:R-:W-:-:S03]  /*5e10*/  ISETP.GT.U32.AND P0, PT, R0, R246, PT ;  /* 0x000000f60000720c */ /* 0x000fc60003f04070 */
[----:B------:R-:W-:Y:S02]  /*5e20*/  IMAD.MOV.U32 R9, RZ, RZ, R10 ;  /* 0x000000ffff097224 */ /* 0x000fe400078e000a */
[----:B------:R-:W-:Y:S02]  /*5e30*/  IMAD.MOV R252, RZ, RZ, -R8 ;  /* 0x000000fffffc7224 */ /* 0x000fe400078e0a08 */
[----:B------:R-:W-:-:S04]  /*5e40*/  IMAD.HI.U32 R8, R6, R9, RZ ;  /* 0x0000000906087227 */ /* 0x000fc800078e00ff */
[----:B------:R-:W-:Y:S02]  /*5e50*/  IMAD.MOV R10, RZ, RZ, -R8 ;  /* 0x000000ffff0a7224 */ /* 0x000fe400078e0a08 */
[--C-:B------:R-:W-:Y:S02]  /*5e60*/  @!P6 IMAD.IADD R250, R250, 0x1, -R0.reuse ;  /* 0x00000001fafae824 */ /* 0x100fe400078e0a00 */
[--C-:B------:R-:W-:Y:S02]  /*5e70*/  @!P5 IMAD.IADD R248, R248, 0x1, -R0.reuse ;  /* 0x00000001f8f8d824 */ /* 0x100fe400078e0a00 */
[----:B------:R-:W-:Y:S01]  /*5e80*/  @!P0 IMAD.IADD R246, R246, 0x1, -R0 ;  /* 0x00000001f6f68824 */ /* 0x000fe200078e0a00 */
[C---:B------:R-:W-:Y:S01]  /*5e90*/  ISETP.GT.U32.AND P6, PT, R0.reuse, R250, PT ;  /* 0x000000fa0000720c */ /* 0x040fe20003fc4070 */
[C---:B------:R-:W-:Y:S01]  /*5ea0*/  IMAD R9, R0.reuse, R10, R9 ;  /* 0x0000000a00097224 */ /* 0x040fe200078e0209 */
[----:B------:R-:W-:Y:S01]  /*5eb0*/  ISETP.GT.U32.AND P5, PT, R0, R248, PT ;  /* 0x000000f80000720c */ /* 0x000fe20003fa4070 */
[----:B------:R-:W-:Y:S01]  /*5ec0*/  IMAD.HI.U32 R8, R6, R25, RZ ;  /* 0x0000001906087227 */ /* 0x000fe200078e00ff */
[----:B------:R-:W-:-:S02]  /*5ed0*/  ISETP.GE.AND P0, PT, R12, RZ, PT ;  /* 0x000000ff0c00720c */ /* 0x000fc40003f06270 */
[----:B------:R-:W-:Y:S01]  /*5ee0*/  LOP3.LUT R12, R4, 0x50, RZ, 0xfc, !PT ;  /* 0x00000050040c7812 */ /* 0x000fe200078efcff */
[----:B------:R-:W-:Y:S01]  /*5ef0*/  @!P2 IMAD.MOV R246, RZ, RZ, -R246 ;  /* 0x000000fffff6a224 */ /* 0x000fe200078e0af6 */
[C---:B------:R-:W-:Y:S01]  /*5f00*/  ISETP.GT.U32.AND P2, PT, R0.reuse, R9, PT ;  /* 0x000000090000720c */ /* 0x040fe20003f44070 */
[----:B------:R-:W-:Y:S02]  /*5f10*/  IMAD.MOV R8, RZ, RZ, -R8 ;  /* 0x000000ffff087224 */ /* 0x000fe400078e0a08 */
[C---:B------:R-:W-:Y:S01]  /*5f20*/  IMAD R252, R0.reuse, R252, R11 ;  /* 0x000000fc00fc7224 */ /* 0x040fe200078e020b */
[----:B------:R-:W-:Y:S01]  /*5f30*/  IABS R11, R12 ;  /* 0x0000000c000b7213 */ /* 0x000fe20000000000 */
[----:B------:R-:W-:Y:S02]  /*5f40*/  IMAD R25, R0, R8, R25 ;  /* 0x0000000800197224 */ /* 0x000fe400078e0219 */
[--C-:B------:R-:W-:Y:S02]  /*5f50*/  @!P6 IMAD.IADD R250, R250, 0x1, -R0.reuse ;  /* 0x00000001fafae824 */ /* 0x100fe400078e0a00 */
[----:B------:R-:W-:Y:S01]  /*5f60*/  @!P5 IMAD.IADD R248, R248, 0x1, -R0 ;  /* 0x00000001f8f8d824 */ /* 0x000fe200078e0a00 */
[C---:B------:R-:W-:Y:S01]  /*5f70*/  ISETP.GT.U32.AND P6, PT, R0.reuse, R25, PT ;  /* 0x000000190000720c */ /* 0x040fe20003fc4070 */
[----:B------:R-:W-:Y:S01]  /*5f80*/  @!P4 IMAD.MOV R244, RZ, RZ, -R244 ;  /* 0x000000fffff4c224 */ /* 0x000fe200078e0af4 */
[----:B------:R-:W-:Y:S01]  /*5f90*/  ISETP.GT.U32.AND P4, PT, R0, R252, PT ;  /* 0x000000fc0000720c */ /* 0x000fe20003f84070 */
[----:B------:R-:W-:Y:S01]  /*5fa0*/  @!P2 IMAD.IADD R9, R9, 0x1, -R0 ;  /* 0x000000010909a824 */ /* 0x000fe200078e0a00 */
[----:B------:R-:W-:Y:S01]  /*5fb0*/  ISETP.GE.AND P5, PT, R13, RZ, PT ;  /* 0x000000ff0d00720c */ /* 0x000fe20003fa6270 */
[----:B------:R-:W-:Y:S01]  /*5fc0*/  @!P3 IMAD.MOV R248, RZ, RZ, -R248 ;  /* 0x000000fffff8b224 */ /* 0x000fe200078e0af8 */
[----:B------:R-:W-:Y:S01]  /*5fd0*/  LOP3.LUT R13, R4, 0x4c, RZ, 0xfc, !PT ;  /* 0x0000004c040d7812 */ /* 0x000fe200078efcff */
[----:B------:R-:W-:Y:S01]  /*5fe0*/  IMAD.HI.U32 R8, R6, R11, RZ ;  /* 0x0000000b06087227 */ /* 0x000fe200078e00ff */
[----:B------:R-:W-:-:S02]  /*5ff0*/  ISETP.GT.U32.AND P3, PT, R0, R9, PT ;  /* 0x000000090000720c */ /* 0x000fc40003f64070 */
[----:B------:R-:W-:Y:S01]  /*6000*/  IABS R23, R13 ;  /* 0x0000000d00177213 */ /* 0x000fe20000000000 */
[----:B------:R-:W-:Y:S01]  /*6010*/  IMAD.MOV R8, RZ, RZ, -R8 ;  /* 0x000000ffff087224 */ /* 0x000fe200078e0a08 */
[----:B------:R-:W-:Y:S01]  /*6020*/  ISETP.GE.AND P2, PT, R14, RZ, PT ;  /* 0x000000ff0e00720c */ /* 0x000fe20003f46270 */
[----:B------:R-:W-:Y:S01]  /*6030*/  @!P6 IMAD.IADD R25, R25, 0x1, -R0 ;  /* 0x000000011919e824 */ /* 0x000fe200078e0a00 */
[----:B------:R-:W-:Y:S01]  /*6040*/  ISETP.GE.AND P6, PT, R13, RZ, PT ;  /* 0x000000ff0d00720c */ /* 0x000fe20003fc6270 */
[----:B------:R-:W-:Y:S01]  /*6050*/  @!P0 IMAD.MOV R250, RZ, RZ, -R250 ;  /* 0x000000fffffa8224 */ /* 0x000fe200078e0afa */
[----:B------:R-:W-:Y:S01]  /*6060*/  LOP3.LUT R14, R4, 0x40, RZ, 0xfc, !PT ;  /* 0x00000040040e7812 */ /* 0x000fe200078efcff */
[C---:B------:R-:W-:Y:S01]  /*6070*/  IMAD R11, R0.reuse, R8, R11 ;  /* 0x00000008000b7224 */ /* 0x040fe200078e020b */
[----:B------:R-:W-:Y:S01]  /*6080*/  ISETP.GT.U32.AND P0, PT, R0, R25, PT ;  /* 0x000000190000720c */ /* 0x000fe20003f04070 */
[--C-:B------:R-:W-:Y:S01]  /*6090*/  @!P4 IMAD.IADD R252, R252, 0x1, -R0.reuse ;  /* 0x00000001fcfcc824 */ /* 0x100fe200078e0a00 */
[----:B------:R-:W-:Y:S01]  /*60a0*/  LOP3.LUT R8, R4, 0x48, RZ, 0xfc, !PT ;  /* 0x0000004804087812 */ /* 0x000fe200078efcff */
[----:B------:R-:W-:Y:S01]  /*60b0*/  @!P3 IMAD.IADD R9, R9, 0x1, -R0 ;  /* 0x000000010909b824 */ /* 0x000fe200078e0a00 */
[----:B------:R-:W-:Y:S01]  /*60c0*/  IABS R15, R14 ;  /* 0x0000000e000f7213 */ /* 0x000fe20000000000 */
[----:B------:R-:W-:Y:S01]  /*60d0*/  IMAD.HI.U32 R10, R6, R23, RZ ;  /* 0x00000017060a7227 */ /* 0x000fe200078e00ff */
[----:B------:R-:W-:-:S02]  /*60e0*/  ISETP.GT.U32.AND P4, PT, R0, R252, PT ;  /* 0x000000fc0000720c */ /* 0x000fc40003f84070 */
[----:B------:R-:W-:Y:S01]  /*60f0*/  IABS R21, R8 ;  /* 0x0000000800157213 */ /* 0x000fe20000000000 */
[----:B------:R-:W-:Y:S01]  /*6100*/  @!P5 IMAD.MOV R9, RZ, RZ, -R9 ;  /* 0x000000ffff09d224 */ /* 0x000fe200078e0a09 */
[C---:B------:R-:W-:Y:S01]  /*6110*/  ISETP.GT.U32.AND P5, PT, R0.reuse, R11, PT ;  /* 0x0000000b0000720c */ /* 0x040fe20003fa4070 */
[----:B------:R-:W-:Y:S02]  /*6120*/  IMAD.MOV R10, RZ, RZ, -R10 ;  /* 0x000000ffff0a7224 */ /* 0x000fe400078e0a0a */
[--C-:B------:R-:W-:Y:S02]  /*6130*/  @!P0 IMAD.IADD R25, R25, 0x1, -R0.reuse ;  /* 0x0000000119198824 */ /* 0x100fe400078e0a00 */
[----:B------:R-:W-:Y:S01]  /*6140*/  IMAD R23, R0, R10, R23 ;  /* 0x0000000a00177224 */ /* 0x000fe200078e0217 */
[----:B------:R-:W-:Y:S01]  /*6150*/  LOP3.LUT R10, R4, 0x44, RZ, 0xfc, !PT ;  /* 0x00000044040a7812 */ /* 0x000fe200078efcff */
[----:B------:R-:W-:Y:S02]  /*6160*/  @!P2 IMAD.MOV R25, RZ, RZ, -R25 ;  /* 0x000000ffff19a224 */ /* 0x000fe400078e0a19 */
[----:B------:R-:W-:Y:S01]  /*6170*/  @!P4 IMAD.IADD R252, R252, 0x1, -R0 ;  /* 0x00000001fcfcc824 */ /* 0x000fe200078e0a00 */
[----:B------:R-:W-:-:S02]  /*6180*/  ISETP.GT.U32.AND P2, PT, R0, R23, PT ;  /* 0x000000170000720c */ /* 0x000fc40003f44070 */
[----:B------:R-:W-:Y:S01]  /*6190*/  IABS R13, R10 ;  /* 0x0000000a000d7213 */ /* 0x000fe20000000000 */
[----:B------:R-:W-:Y:S01]  /*61a0*/  @!P5 IMAD.IADD R11, R11, 0x1, -R0 ;  /* 0x000000010b0bd824 */ /* 0x000fe200078e0a00 */
[----:B------:R-:W-:Y:S01]  /*61b0*/  ISETP.GE.AND P4, PT, R12, RZ, PT ;  /* 0x000000ff0c00720c */ /* 0x000fe20003f86270 */
[----:B------:R-:W-:Y:S01]  /*61c0*/  @!P1 IMAD.MOV R252, RZ, RZ, -R252 ;  /* 0x000000fffffc9224 */ /* 0x000fe200078e0afc */
[----:B------:R-:W-:Y:S01]  /*61d0*/  ISETP.GE.AND P1, PT, R8, RZ, PT ;  /* 0x000000ff0800720c */ /* 0x000fe20003f26270 */
[----:B------:R-:W-:Y:S01]  /*61e0*/  IMAD.HI.U32 R8, R6, R21, RZ ;  /* 0x0000001506087227 */ /* 0x000fe200078e00ff */
[----:B------:R-:W-:Y:S02]  /*61f0*/  ISETP.GT.U32.AND P5, PT, R0, R11, PT ;  /* 0x0000000b0000720c */ /* 0x000fe40003fa4070 */
[----:B------:R-:W-:Y:S01]  /*6200*/  ISETP.GE.AND P0, PT, R10, RZ, PT ;  /* 0x000000ff0a00720c */ /* 0x000fe20003f06270 */
[----:B------:R-:W-:-:S04]  /*6210*/  IMAD.HI.U32 R10, R6, R13, RZ ;  /* 0x0000000d060a7227 */ /* 0x000fc800078e00ff */
[----:B------:R-:W-:Y:S02]  /*6220*/  @!P2 IMAD.IADD R23, R23, 0x1, -R0 ;  /* 0x000000011717a824 */ /* 0x000fe400078e0a00 */
[----:B------:R-:W-:Y:S02]  /*6230*/  IMAD.MOV R8, RZ, RZ, -R8 ;  /* 0x000000ffff087224 */ /* 0x000fe400078e0a08 */
[----:B------:R-:W-:Y:S01]  /*6240*/  IMAD.MOV R10, RZ, RZ, -R10 ;  /* 0x000000ffff0a7224 */ /* 0x000fe200078e0a0a */
[C---:B------:R-:W-:Y:S01]  /*6250*/  ISETP.GT.U32.AND P2, PT, R0.reuse, R23, PT ;  /* 0x000000170000720c */ /* 0x040fe20003f44070 */
[C---:B------:R-:W-:Y:S02]  /*6260*/  IMAD R21, R0.reuse, R8, R21 ;  /* 0x0000000800157224 */ /* 0x040fe400078e0215 */
[----:B------:R-:W-:Y:S02]  /*6270*/  IMAD R13, R0, R10, R13 ;  /* 0x0000000a000d7224 */ /* 0x000fe400078e020d */
[----:B------:R-:W-:-:S04]  /*6280*/  IMAD.HI.U32 R8, R6, R15, RZ ;  /* 0x0000000f06087227 */ /* 0x000fc800078e00ff */
[----:B------:R-:W-:Y:S01]  /*6290*/  @!P5 IMAD.IADD R11, R11, 0x1, -R0 ;  /* 0x000000010b0bd824 */ /* 0x000fe200078e0a00 */
[C---:B------:R-:W-:Y:S01]  /*62a0*/  ISETP.GT.U32.AND P5, PT, R0.reuse, R21, PT ;  /* 0x000000150000720c */ /* 0x040fe20003fa4070 */
[----:B------:R-:W-:Y:S02]  /*62b0*/  IMAD.MOV R112, RZ, RZ, -R8 ;  /* 0x000000ffff707224 */ /* 0x000fe400078e0a08 */
[----:B------:R-:W-:Y:S01]  /*62c0*/  @!P4 IMAD.MOV R11, RZ, RZ, -R11 ;  /* 0x000000ffff0bc224 */ /* 0x000fe200078e0a0b */
[C---:B------:R-:W-:Y:S01]  /*62d0*/  ISETP.GT.U32.AND P4, PT, R0.reuse, R13, PT ;  /* 0x0000000d0000720c */ /* 0x040fe20003f84070 */
[----:B------:R-:W-:Y:S01]  /*62e0*/  IMAD R112, R0, R112, R15 ;  /* 0x0000007000707224 */ /* 0x000fe200078e020f */
[----:B------:R-:W-:Y:S01]  /*62f0*/  IABS R15, R18 ;  /* 0x00000012000f7213 */ /* 0x000fe20000000000 */
[----:B------:R-:W-:Y:S02]  /*6300*/  @!P2 IMAD.IADD R23, R23, 0x1, -R0 ;  /* 0x000000011717a824 */ /* 0x000fe400078e0a00 */
[----:B------:R-:W-:Y:S01]  /*6310*/  IMAD.HI.U32 R8, R6, R19, RZ ;  /* 0x0000001306087227 */ /* 0x000fe200078e00ff */
[----:B------:R-:W-:-:S03]  /*6320*/  ISETP.GT.U32.AND P2, PT, R0, R112, PT ;  /* 0x000000700000720c */ /* 0x000fc60003f44070 */
[----:B------:R-:W-:Y:S02]  /*6330*/  IMAD.MOV R8, RZ, RZ, -R8 ;  /* 0x000000ffff087224 */ /* 0x000fe400078e0a08 */
[----:B------:R-:W-:Y:S02]  /*6340*/  VIADD R12, R7, 0x3c ;  /* 0x0000003c070c7836 */ /* 0x000fe40000000000 */
[--C-:B------:R-:W-:Y:S02]  /*6350*/  @!P4 IMAD.IADD R13, R13, 0x1, -R0.reuse ;  /* 0x000000010d0dc824 */ /* 0x100fe400078e0a00 */
[----:B------:R-:W-:Y:S01]  /*6360*/  IMAD R108, R0, R8, R19 ;  /* 0x00000008006c7224 */ /* 0x000fe200078e0213 */
[----:B------:R-:W-:Y:S01]  /*6370*/  IABS R17, R12 ;  /* 0x0000000c00117213 */ /* 0x000fe20000000000 */
[----:B------:R-:W-:Y:S01]  /*6380*/  IMAD.HI.U32 R8, R6, R15, RZ ;  /* 0x0000000f06087227 */ /* 0x000fe200078e00ff */
[----:B------:R-:W-:Y:S02]  /*6390*/  ISETP.GT.U32.AND P4, PT, R0, R13, PT ;  /* 0x0000000d0000720c */ /* 0x000fe40003f84070 */
[----:B------:R-:W-:Y:S01]  /*63a0*/  IABS R19, R39 ;  /* 0x0000002700137213 */ /* 0x000fe20000000000 */
[--C-:B------:R-:W-:Y:S01]  /*63b0*/  @!P2 IMAD.IADD R112, R112, 0x1, -R0.reuse ;  /* 0x000000017070a824 */ /* 0x100fe200078e0a00 */
[----:B------:R-:W-:Y:S01]  /*63c0*/  ISETP.GE.AND P3, PT, R12, RZ, PT ;  /* 0x000000ff0c00720c */ /* 0x000fe20003f66270 */
[----:B------:R-:W-:-:S02]  /*63d0*/  @!P5 IMAD.IADD R21, R21, 0x1, -R0 ;  /* 0x000000011515d824 */ /* 0x000fc400078e0a00 */
[----:B------:R-:W-:Y:S01]  /*63e0*/  IMAD.MOV R8, RZ, RZ, -R8 ;  /* 0x000000ffff087224 */ /* 0x000fe200078e0a08 */
[----:B------:R-:W-:Y:S01]  /*63f0*/  ISETP.GT.U32.AND P2, PT, R0, R112, PT ;  /* 0x000000700000720c */ /* 0x000fe20003f44070 */
[----:B------:R-:W-:Y:S01]  /*6400*/  IMAD.HI.U32 R10, R6, R17, RZ ;  /* 0x00000011060a7227 */ /* 0x000fe200078e00ff */
[----:B------:R-:W-:-:S03]  /*6410*/  ISETP.GT.U32.AND P5, PT, R0, R21, PT ;  /* 0x000000150000720c */ /* 0x000fc60003fa4070 */
[----:B------:R-:W-:Y:S01]  /*6420*/  @!P4 IMAD.IADD R13, R13, 0x1, -R0 ;  /* 0x000000010d0dc824 */ /* 0x000fe200078e0a00 */
[C---:B------:R-:W-:Y:S01]  /*6430*/  ISETP.GT.U32.AND P4, PT, R0.reuse, R108, PT ;  /* 0x0000006c0000720c */ /* 0x040fe20003f84070 */
[----:B------:R-:W-:Y:S02]  /*6440*/  IMAD R106, R0, R8, R15 ;  /* 0x00000008006a7224 */ /* 0x000fe400078e020f */
[----:B------:R-:W-:Y:S02]  /*6450*/  IMAD.MOV R10, RZ, RZ, -R10 ;  /* 0x000000ffff0a7224 */ /* 0x000fe400078e0a0a */
[----:B------:R-:W-:Y:S02]  /*6460*/  @!P6 IMAD.MOV R23, RZ, RZ, -R23 ;  /* 0x000000ffff17e224 */ /* 0x000fe400078e0a17 */
[--C-:B------:R-:W-:Y:S01]  /*6470*/  @!P2 IMAD.IADD R112, R112, 0x1, -R0.reuse ;  /* 0x000000017070a824 */ /* 0x100fe200078e0a00 */
[C---:B------:R-:W-:Y:S01]  /*6480*/  ISETP.GT.U32.AND P2, PT, R0.reuse, R106, PT ;  /* 0x0000006a0000720c */ /* 0x040fe20003f44070 */
[----:B------:R-:W-:Y:S01]  /*6490*/  IMAD R110, R0, R10, R17 ;  /* 0x0000000a006e7224 */ /* 0x000fe200078e0211 */
[----:B------:R-:W-:Y:S01]  /*64a0*/  IABS R10, R41 ;  /* 0x00000029000a7213 */ /* 0x000fe20000000000 */
[--C-:B------:R-:W-:Y:S01]  /*64b0*/  @!P5 IMAD.IADD R21, R21, 0x1, -R0.reuse ;  /* 0x000000011515d824 */ /* 0x100fe200078e0a00 */
[----:B------:R-:W-:Y:S01]  /*64c0*/  IABS R17, R37 ;  /* 0x0000002500117213 */ /* 0x000fe20000000000 */
[----:B------:R-:W-:Y:S01]  /*64d0*/  @!P4 IMAD.IADD R108, R108, 0x1, -R0 ;  /* 0x000000016c6cc824 */ /* 0x000fe200078e0a00 */
[----:B------:R-:W-:Y:S01]  /*64e0*/  ISETP.GT.U32.AND P5, PT, R0, R110, PT ;  /* 0x0000006e0000720c */ /* 0x000fe20003fa4070 */
[----:B------:R-:W-:-:S02]  /*64f0*/  IMAD.MOV.U32 R15, RZ, RZ, R10 ;  /* 0x000000ffff0f7224 */ /* 0x000fc400078e000a */
[----:B------:R-:W-:Y:S01]  /*6500*/  IMAD.HI.U32 R10, R6, R19, RZ ;  /* 0x00000013060a7227 */ /* 0x000fe200078e00ff */
[----:B------:R-:W-:-:S03]  /*6510*/  ISETP.GT.U32.AND P6, PT, R0, R108, PT ;  /* 0x0000006c0000720c */ /* 0x000fc60003fc4070 */
[----:B------:R-:W-:-:S04]  /*6520*/  IMAD.HI.U32 R12, R6, R15, RZ ;  /* 0x0000000f060c7227 */ /* 0x000fc800078e00ff */
[----:B------:R-:W-:Y:S02]  /*6530*/  @!P2 IMAD.IADD R106, R106, 0x1, -R0 ;  /* 0x000000016a6aa824 */ /* 0x000fe400078e0a00 */
[----:B------:R-:W-:-:S03]  /*6540*/  IMAD.HI.U32 R8, R6, R17, RZ ;  /* 0x0000001106087227 */ /* 0x000fc600078e00ff */
[C---:B------:R-:W-:Y:S01]  /*6550*/  ISETP.GT.U32.AND P2, PT, R0.reuse, R106, PT ;  /* 0x0000006a0000720c */ /* 0x040fe20003f44070 */
[----:B------:R-:W-:Y:S02]  /*6560*/  IMAD.MOV R10, RZ, RZ, -R10 ;  /* 0x000000ffff0a7224 */ /* 0x000fe400078e0a0a */
[----:B------:R-:W-:Y:S02]  /*6570*/  IMAD.MOV R12, RZ, RZ, -R12 ;  /* 0x000000ffff0c7224 */ /* 0x000fe400078e0a0c */
[----:B------:R-:W-:Y:S02]  /*6580*/  IMAD.MOV R8, RZ, RZ, -R8 ;  /* 0x000000ffff087224 */ /* 0x000fe400078e0a08 */
[C---:B------:R-:W-:Y:S02]  /*6590*/  IMAD R102, R0.reuse, R10, R19 ;  /* 0x0000000a00667224 */ /* 0x040fe400078e0213 */
[----:B------:R-:W-:Y:S01]  /*65a0*/  IMAD R100, R0, R12, R15 ;  /* 0x0000000c00647224 */ /* 0x000fe200078e020f */
[----:B------:R-:W-:Y:S01]  /*65b0*/  IABS R15, R43 ;  /* 0x0000002b000f7213 */ /* 0x000fe20000000000 */
[--C-:B------:R-:W-:Y:S01]  /*65c0*/  @!P5 IMAD.IADD R110, R110, 0x1, -R0.reuse ;  /* 0x000000016e6ed824 */ /* 0x100fe200078e0a00 */
[----:B------:R-:W-:Y:S01]  /*65d0*/  ISETP.GE.AND P5, PT, R14, RZ, PT ;  /* 0x000000ff0e00720c */ /* 0x000fe20003fa6270 */
[----:B------:R-:W-:Y:S01]  /*65e0*/  IMAD R104, R0, R8, R17 ;  /* 0x0000000800687224 */ /* 0x000fe200078e0211 */
[----:B------:R-:W-:Y:S01]  /*65f0*/  IABS R17, R45 ;  /* 0x0000002d00117213 */ /* 0x000fe20000000000 */
[----:B------:R-:W-:Y:S01]  /*6600*/  @!P6 IMAD.IADD R108, R108, 0x1, -R0 ;  /* 0x000000016c6ce824 */ /* 0x000fe200078e0a00 */
[C---:B------:R-:W-:Y:S01]  /*6610*/  ISETP.GT.U32.AND P6, PT, R0.reuse, R102, PT ;  /* 0x000000660000720c */ /* 0x040fe20003fc4070 */
[----:B------:R-:W-:Y:S01]  /*6620*/  VIADD R8, R7, 0x1c ;  /* 0x0000001c07087836 */ /* 0x000fe20000000000 */
[----:B------:R-:W-:Y:S01]  /*6630*/  ISETP.GT.U32.AND P4, PT, R0, R110, PT ;  /* 0x0000006e0000720c */ /* 0x000fe20003f84070 */
[----:B------:R-:W-:-:S03]  /*6640*/  IMAD.HI.U32 R7, R6, R15, RZ ;  /* 0x0000000f06077227 */ /* 0x000fc600078e00ff */
[----:B------:R-:W-:Y:S01]  /*6650*/  IABS R19, R8 ;  /* 0x0000000800137213 */ /* 0x000fe20000000000 */
[----:B------:R-:W-:Y:S02]  /*6660*/  IMAD.MOV R12, RZ, RZ, -R7 ;  /* 0x000000ffff0c7224 */ /* 0x000fe400078e0a07 */
[--C-:B------:R-:W-:Y:S01]  /*6670*/  @!P2 IMAD.IADD R106, R106, 0x1, -R0.reuse ;  /* 0x000000016a6aa824 */ /* 0x100fe200078e0a00 */
[C---:B------:R-:W-:Y:S01]  /*6680*/  ISETP.GT.U32.AND P2, PT, R0.reuse, R100, PT ;  /* 0x000000640000720c */ /* 0x040fe20003f44070 */
[----:B------:R-:W-:Y:S02]  /*6690*/  IMAD R15, R0, R12, R15 ;  /* 0x0000000c000f7224 */ /* 0x000fe400078e020f */
[----:B------:R-:W-:Y:S02]  /*66a0*/  @!P6 IMAD.IADD R102, R102, 0x1, -R0 ;  /* 0x000000016666e824 */ /* 0x000fe400078e0a00 */
[----:B------:R-:W-:Y:S01]  /*66b0*/  IMAD.HI.U32 R7, R6, R17, RZ ;  /* 0x0000001106077227 */ /* 0x000fe200078e00ff */
[----:B------:R-:W-:-:S03]  /*66c0*/  ISETP.GT.U32.AND P6, PT, R0, R15, PT ;  /* 0x0000000f0000720c */ /* 0x000fc60003fc4070 */
[----:B------:R-:W-:Y:S01]  /*66d0*/  @!P4 IMAD.IADD R110, R110, 0x1, -R0 ;  /* 0x000000016e6ec824 */ /* 0x000fe200078e0a00 */
[----:B------:R-:W-:Y:S01]  /*66e0*/  ISETP.GT.U32.AND P4, PT, R0, R104, PT ;  /* 0x000000680000720c */ /* 0x000fe20003f84070 */
[----:B------:R-:W-:-:S04]  /*66f0*/  IMAD.HI.U32 R12, R6, R27, RZ ;  /* 0x0000001b060c7227 */ /* 0x000fc800078e00ff */
[----:B------:R-:W-:Y:S02]  /*6700*/  IMAD.MOV R7, RZ, RZ, -R7 ;  /* 0x000000ffff077224 */ /* 0x000fe400078e0a07 */
[----:B------:R-:W-:Y:S02]  /*6710*/  IMAD.MOV R12, RZ, RZ, -R12 ;  /* 0x000000ffff0c7224 */ /* 0x000fe400078e0a0c */
[----:B------:R-:W-:Y:S01]  /*6720*/  @!P2 IMAD.IADD R100, R100, 0x1, -R0 ;  /* 0x000000016464a824 */ /* 0x000fe200078e0a00 */
[----:B------:R-:W-:Y:S01]  /*6730*/  ISETP.GE.AND P2, PT, R18, RZ, PT ;  /* 0x000000ff1200720c */ /* 0x000fe20003f46270 */
[----:B------:R-:W-:Y:S01]  /*6740*/  IMAD R18, R0, R7, R17 ;  /* 0x0000000700127224 */ /* 0x000fe200078e0211 */
[----:B------:R-:W-:Y:S01]  /*6750*/  IABS R17, R49 ;  /* 0x0000003100117213 */ /* 0x000fe20000000000 */
[----:B------:R-:W-:-:S04]  /*6760*/  IMAD.HI.U32 R10, R6, R19, RZ ;  /* 0x00000013060a7227 */ /* 0x000fc800078e00ff */
[C---:B------:R-:W-:Y:S01]  /*6770*/  IMAD R14, R0.reuse, R12, R27 ;  /* 0x0000000c000e7224 */ /* 0x040fe200078e021b */
[----:B------:R-:W-:Y:S01]  /*6780*/  IABS R27, R51 ;  /* 0x00000033001b7213 */ /* 0x000fe20000000000 */
[----:B------:R-:W-:Y:S01]  /*6790*/  @!P6 IMAD.IADD R15, R15, 0x1, -R0 ;  /* 0x000000010f0fe824 */ /* 0x000fe200078e0a00 */
[----:B------:R-:W-:Y:S01]  /*67a0*/  ISETP.GT.U32.AND P6, PT, R0, R18, PT ;  /* 0x000000120000720c */ /* 0x000fe20003fc4070 */
[----:B------:R-:W-:Y:S02]  /*67b0*/  IMAD.MOV R10, RZ, RZ, -R10 ;  /* 0x000000ffff0a7224 */ /* 0x000fe400078e0a0a */
[----:B------:R-:W-:Y:S01]  /*67c0*/  @!P4 IMAD.IADD R104, R104, 0x1, -R0 ;  /* 0x000000016868c824 */ /* 0x000fe200078e0a00 */
[----:B------:R-:W-:Y:S01]  /*67d0*/  ISETP.GE.AND P4, PT, R16, RZ, PT ;  /* 0x000000ff1000720c */ /* 0x000fe20003f86270 */
[----:B------:R-:W-:-:S04]  /*67e0*/  IMAD.HI.U32 R7, R6, R27, RZ ;  /* 0x0000001b06077227 */ /* 0x000fc800078e00ff */
[----:B------:R-:W-:Y:S01]  /*67f0*/  IMAD R16, R0, R10, R19 ;  /* 0x0000000a00107224 */ /* 0x000fe200078e0213 */
[----:B------:R-:W-:Y:S01]  /*6800*/  LOP3.LUT R19, R4, 0x4, RZ, 0xfc, !PT ;  /* 0x0000000404137812 */ /* 0x000fe200078efcff */
[----:B------:R-:W-:-:S03]  /*6810*/  IMAD.HI.U32 R10, R6, R29, RZ ;  /* 0x0000001d060a7227 */ /* 0x000fc600078e00ff */
[----:B------:R-:W-:Y:S01]  /*6820*/  IABS R35, R19 ;  /* 0x0000001300237213 */ /* 0x000fe20000000000 */
[----:B------:R-:W-:Y:S02]  /*6830*/  IMAD.MOV R7, RZ, RZ, -R7 ;  /* 0x000000ffff077224 */ /* 0x000fe400078e0a07 */
[----:B------:R-:W-:Y:S02]  /*6840*/  IMAD.MOV R22, RZ, RZ, -R10 ;  /* 0x000000ffff167224 */ /* 0x000fe400078e0a0a */
[----:B------:R-:W-:Y:S01]  /*6850*/  IMAD R10, R0, R7, R27 ;  /* 0x00000007000a7224 */ /* 0x000fe200078e021b */
[----:B------:R-:W-:Y:S01]  /*6860*/  SHF.R.S32.HI R27, RZ, 0x2, R152 ;  /* 0x00000002ff1b7819 */ /* 0x000fe20000011498 */
[----:B------:R-:W-:Y:S02]  /*6870*/  IMAD.MOV.U32 R7, RZ, RZ, R13 ;  /* 0x000000ffff077224 */ /* 0x000fe400078e000d */
[----:B------:R-:W-:Y:S01]  /*6880*/  @!P6 IMAD.IADD R18, R18, 0x1, -R0 ;  /* 0x000000011212e824 */ /* 0x000fe200078e0a00 */
[C---:B------:R-:W-:Y:S01]  /*6890*/  ISETP.GT.U32.AND P6, PT, R0.reuse, R16, PT ;  /* 0x000000100000720c */ /* 0x040fe20003fc4070 */
[----:B------:R-:W-:Y:S01]  /*68a0*/  @!P1 IMAD.MOV R21, RZ, RZ, -R21 ;  /* 0x000000ffff159224 */ /* 0x000fe200078e0a15 */
[C---:B------:R-:W-:Y:S01]  /*68b0*/  ISETP.GT.U32.AND P1, PT, R0.reuse, R104, PT ;  /* 0x000000680000720c */ /* 0x040fe20003f24070 */
[----:B------:R-:W-:Y:S01]  /*68c0*/  @!P0 IMAD.MOV R7, RZ, RZ, -R7 ;  /* 0x000000ffff078224 */ /* 0x000fe200078e0a07 */
[C---:B------:R-:W-:Y:S01]  /*68d0*/  ISETP.GT.U32.AND P0, PT, R0.reuse, R102, PT ;  /* 0x000000660000720c */ /* 0x040fe20003f04070 */
[----:B------:R-:W-:Y:S01]  /*68e0*/  @!P5 IMAD.MOV R112, RZ, RZ, -R112 ;  /* 0x000000ffff70d224 */ /* 0x000fe200078e0a70 */
[----:B------:R-:W-:Y:S01]  /*68f0*/  ISETP.GT.U32.AND P5, PT, R0, R100, PT ;  /* 0x000000640000720c */ /* 0x000fe20003fa4070 */
[----:B------:R-:W-:Y:S01]  /*6900*/  IMAD.HI.U32 R4, R6, R17, RZ ;  /* 0x0000001106047227 */ /* 0x000fe200078e00ff */
[----:B------:R-:W-:-:S03]  /*6910*/  SGXT R27, R27, 0x1 ;  /* 0x000000011b1b781a */ /* 0x000fc60000000200 */
[----:B------:R-:W-:Y:S01]  /*6920*/  @!P4 IMAD.MOV R108, RZ, RZ, -R108 ;  /* 0x000000ffff6cc224 */ /* 0x000fe200078e0a6c */
[----:B------:R-:W-:Y:S01]  /*6930*/  ISETP.GT.U32.AND P4, PT, R0, R18, PT ;  /* 0x000000120000720c */ /* 0x000fe20003f84070 */
[----:B------:R-:W-:-:S04]  /*6940*/  IMAD.HI.U32 R12, R6, R31, RZ ;  /* 0x0000001f060c7227 */ /* 0x000fc800078e00ff */
[----:B------:R-:W-:Y:S02]  /*6950*/  IMAD.MOV R4, RZ, RZ, -R4 ;  /* 0x000000ffff047224 */ /* 0x000fe400078e0a04 */
[----:B------:R-:W-:Y:S02]  /*6960*/  IMAD.MOV R33, RZ, RZ, -R12 ;  /* 0x000000ffff217224 */ /* 0x000fe400078e0a0c */
[C---:B------:R-:W-:Y:S02]  /*6970*/  IMAD R12, R0.reuse, R4, R17 ;  /* 0x00000004000c7224 */ /* 0x040fe400078e0211 */
[----:B------:R-:W-:Y:S02]  /*6980*/  IMAD R17, R0, R22, R29 ;  /* 0x0000001600117224 */ /* 0x000fe400078e021d */
[----:B------:R-:W-:Y:S02]  /*6990*/  @!P6 IMAD.IADD R16, R16, 0x1, -R0 ;  /* 0x000000011010e824 */ /* 0x000fe400078e0a00 */
[----:B------:R-:W-:-:S03]  /*69a0*/  IMAD.HI.U32 R4, R6, R35, RZ ;  /* 0x0000002306047227 */ /* 0x000fc600078e00ff */
[C---:B------:R-:W-:Y:S01]  /*69b0*/  ISETP.GT.U32.AND P6, PT, R0.reuse, R16, PT ;  /* 0x000000100000720c */ /* 0x040fe20003fc4070 */
[C---:B------:R-:W-:Y:S02]  /*69c0*/  IMAD R6, R0.reuse, R33, R31 ;  /* 0x0000002100067224 */ /* 0x040fe400078e021f */
[----:B------:R-:W-:Y:S01]  /*69d0*/  @!P2 IMAD.MOV R106, RZ, RZ, -R106 ;  /* 0x000000ffff6aa224 */ /* 0x000fe200078e0a6a */
[----:B------:R-:W-:Y:S01]  /*69e0*/  ISETP.GT.U32.AND P2, PT, R0, R14, PT ;  /* 0x0000000e0000720c */ /* 0x000fe20003f44070 */
[--C-:B------:R-:W-:Y:S01]  /*69f0*/  @!P1 IMAD.IADD R104, R104, 0x1, -R0.reuse ;  /* 0x0000000168689824 */ /* 0x100fe200078e0a00 */
[----:B------:R-:W-:Y:S01]  /*6a00*/  ISETP.GT.U32.AND P1, PT, R0, R12, PT ;  /* 0x0000000c0000720c */ /* 0x000fe20003f24070 */
[--C-:B------:R-:W-:Y:S01]  /*6a10*/  @!P0 IMAD.IADD R102, R102, 0x1, -R0.reuse ;  /* 0x0000000166668824 */ /* 0x100fe200078e0a00 */
[----:B------:R-:W-:Y:S01]  /*6a20*/  ISETP.GT.U32.AND P0, PT, R0, R10, PT ;  /* 0x0000000a0000720c */ /* 0x000fe20003f04070 */
[--C-:B------:R-:W-:Y:S01]  /*6a30*/  @!P5 IMAD.IADD R100, R100, 0x1, -R0.reuse ;  /* 0x000000016464d824 */ /* 0x100fe200078e0a00 */
[----:B------:R-:W-:Y:S01]  /*6a40*/  ISETP.GT.U32.AND P5, PT, R0, R17, PT ;  /* 0x000000110000720c */ /* 0x000fe20003fa4070 */
[----:B------:R-:W-:Y:S01]  /*6a50*/  @!P4 IMAD.IADD R18, R18, 0x1, -R0 ;  /* 0x000000011212c824 */ /* 0x000fe200078e0a00 */
[----:B------:R-:W-:Y:S01]  /*6a60*/  ISETP.GT.U32.AND P4, PT, R0, R6, PT ;  /* 0x000000060000720c */ /* 0x000fe20003f84070 */
[----:B------:R-:W-:-:S02]  /*6a70*/  IMAD.MOV R4, RZ, RZ, -R4 ;  /* 0x000000ffff047224 */ /* 0x000fc400078e0a04 */
[----:B------:R-:W-:Y:S01]  /*6a80*/  @!P3 IMAD.MOV R110, RZ, RZ, -R110 ;  /* 0x000000ffff6eb224 */ /* 0x000fe200078e0a6e */
[C---:B------:R-:W-:Y:S01]  /*6a90*/  ISETP.GT.U32.AND P3, PT, R0.reuse, R15, PT ;  /* 0x0000000f0000720c */ /* 0x040fe20003f64070 */
[----:B------:R-:W-:Y:S02]  /*6aa0*/  IMAD R13, R0, R4, R35 ;  /* 0x00000004000d7224 */ /* 0x000fe400078e0223 */
[--C-:B------:R-:W-:Y:S02]  /*6ab0*/  @!P2 IMAD.IADD R14, R14, 0x1, -R0.reuse ;  /* 0x000000010e0ea824 */ /* 0x100fe400078e0a00 */
[--C-:B------:R-:W-:Y:S01]  /*6ac0*/  @!P1 IMAD.IADD R12, R12, 0x1, -R0.reuse ;  /* 0x000000010c0c9824 */ /* 0x100fe200078e0a00 */
[----:B------:R-:W-:Y:S01]  /*6ad0*/  ISETP.GT.U32.AND P2, PT, R0, R13, PT ;  /* 0x0000000d0000720c */ /* 0x000fe20003f44070 */
[--C-:B------:R-:W-:Y:S01]  /*6ae0*/  @!P0 IMAD.IADD R10, R10, 0x1, -R0.reuse ;  /* 0x000000010a0a8824 */ /* 0x100fe200078e0a00 */
[----:B------:R-:W-:Y:S01]  /*6af0*/  ISETP.GE.AND P1, PT, R39, RZ, PT ;  /* 0x000000ff2700720c */ /* 0x000fe20003f26270 */
[--C-:B------:R-:W-:Y:S01]  /*6b00*/  @!P5 IMAD.IADD R17, R17, 0x1, -R0.reuse ;  /* 0x000000011111d824 */ /* 0x100fe200078e0a00 */
[----:B------:R-:W-:Y:S01]  /*6b10*/  ISETP.GE.AND P0, PT, R41, RZ, PT ;  /* 0x000000ff2900720c */ /* 0x000fe20003f06270 */
[--C-:B------:R-:W-:Y:S01]  /*6b20*/  @!P6 IMAD.IADD R16, R16, 0x1, -R0.reuse ;  /* 0x000000011010e824 */ /* 0x100fe200078e0a00 */
[----:B------:R-:W-:Y:S01]  /*6b30*/  ISETP.GE.AND P5, PT, R43, RZ, PT ;  /* 0x000000ff2b00720c */ /* 0x000fe20003fa6270 */
[--C-:B------:R-:W-:Y:S01]  /*6b40*/  @!P4 IMAD.IADD R6, R6, 0x1, -R0.reuse ;  /* 0x000000010606c824 */ /* 0x100fe200078e0a00 */
[----:B------:R-:W-:Y:S01]  /*6b50*/  ISETP.GE.AND P6, PT, R37, RZ, PT ;  /* 0x000000ff2500720c */ /* 0x000fe20003fc6270 */
[----:B------:R-:W-:Y:S01]  /*6b60*/  IMAD.SHL.U32 R4, R152, 0x20, RZ ;  /* 0x0000002098047824 */ /* 0x000fe200078e00ff */
[----:B------:R-:W-:Y:S01]  /*6b70*/  ISETP.GE.AND P4, PT, R45, RZ, PT ;  /* 0x000000ff2d00720c */ /* 0x000fe20003f86270 */
[--C-:B------:R-:W-:Y:S01]  /*6b80*/  @!P3 IMAD.IADD R15, R15, 0x1, -R0.reuse ;  /* 0x000000010f0fb824 */ /* 0x100fe200078e0a00 */
[----:B------:R-:W-:Y:S01]  /*6b90*/  ISETP.GE.AND P3, PT, R8, RZ, PT ;  /* 0x000000ff0800720c */ /* 0x000fe20003f66270 */
[----:B------:R-:W-:Y:S01]  /*6ba0*/  @!P2 IMAD.IADD R13, R13, 0x1, -R0 ;  /* 0x000000010d0da824 */ /* 0x000fe200078e0a00 */
[----:B------:R-:W-:Y:S01]  /*6bb0*/  LOP3.LUT R22, R4, 0x760, RZ, 0xc0, !PT ;  /* 0x0000076004167812 */ /* 0x000fe200078ec0ff */
[----:B------:R-:W-:Y:S01]  /*6bc0*/  IMAD.MOV.U32 R4, RZ, RZ, R15 ;  /* 0x000000ffff047224 */ /* 0x000fe200078e000f */
[C---:B------:R-:W-:Y:S01]  /*6bd0*/  ISETP.GT.U32.AND P2, PT, R0.reuse, R14, PT ;  /* 0x0000000e0000720c */ /* 0x040fe20003f44070 */
[----:B------:R-:W-:Y:S01]  /*6be0*/  @!P1 IMAD.MOV R102, RZ, RZ, -R102 ;  /* 0x000000ffff669224 */ /* 0x000fe200078e0a66 */
        /* <DEDUP_REMOVED lines=8> */
[----:B------:R-:W-:Y:S01]  /*6c70*/  ISETP.GT.U32.AND P4, PT, R0, R13, PT ;  /* 0x0000000d0000720c */ /* 0x000fe20003f84070 */
[----:B------:R-:W-:Y:S01]  /*6c80*/  @!P3 IMAD.MOV R16, RZ, RZ, -R16 ;  /* 0x000000ffff10b224 */ /* 0x000fe200078e0a10 */
[----:B------:R-:W-:Y:S01]  /*6c90*/  ISETP.GE.AND P3, PT, R47, RZ, PT ;  /* 0x000000ff2f00720c */ /* 0x000fe20003f66270 */
        /* <DEDUP_REMOVED lines=10> */
[----:B------:R-:W-:Y:S01]  /*6d40*/  @!P4 IMAD.IADD R13, R13, 0x1, -R0 ;  /* 0x000000010d0dc824 */ /* 0x000fe200078e0a00 */
[----:B------:R-:W-:Y:S01]  /*6d50*/  ISETP.NE.AND P4, PT, R3, RZ, PT ;  /* 0x000000ff0300720c */ /* 0x000fe20003f85270 */
[----:B------:R-:W-:Y:S01]  /*6d60*/  IMAD.MOV.U32 R8, RZ, RZ, R17 ;  /* 0x000000ffff087224 */ /* 0x000fe200078e0011 */
[----:B------:R-:W-:Y:S01]  /*6d70*/  LOP3.LUT R3, RZ, R3, RZ, 0x33, !PT ;  /* 0x00000003ff037212 */ /* 0x000fe200078e33ff */
[----:B------:R-:W-:Y:S01]  /*6d80*/  IMAD.MOV.U32 R0, RZ, RZ, R13 ;  /* 0x000000ffff007224 */ /* 0x000fe200078e000d */
[----:B------:R-:W-:Y:S01]  /*6d90*/  LOP3.LUT R22, R22, 0x90, R27, 0xf8, !PT ;  /* 0x0000009016167812 */ /* 0x000fe200078ef81b */
[----:B------:R-:W-:Y:S01]  /*6da0*/  @!P3 IMAD.MOV R14, RZ, RZ, -R14 ;  /* 0x000000ffff0eb224 */ /* 0x000fe200078e0a0e */
[C---:B------:R-:W-:Y:S01]  /*6db0*/  SEL R197, R3.reuse, R34, !P4 ;  /* 0x0000002203c57207 */ /* 0x040fe20006000000 */
[----:B------:R-:W-:Y:S01]  /*6dc0*/  @!P2 IMAD.MOV R12, RZ, RZ, -R12 ;  /* 0x000000ffff0ca224 */ /* 0x000fe200078e0a0c */
[C---:B------:R-:W-:Y:S01]  /*6dd0*/  SEL R185, R3.reuse, R20, !P4 ;  /* 0x0000001403b97207 */ /* 0x040fe20006000000 */
[----:B------:R-:W-:Y:S01]  /*6de0*/  @!P1 IMAD.MOV R10, RZ, RZ, -R10 ;  /* 0x000000ffff0a9224 */ /* 0x000fe200078e0a0a */
[C---:B------:R-:W-:Y:S01]  /*6df0*/  SEL R211, R3.reuse, R50, !P4 ;  /* 0x0000003203d37207 */ /* 0x040fe20006000000 */
[----:B------:R-:W-:Y:S01]  /*6e00*/  @!P0 IMAD.MOV R8, RZ, RZ, -R8 ;  /* 0x000000ffff088224 */ /* 0x000fe200078e0a08 */
[C---:B------:R-:W-:Y:S01]  /*6e10*/  SEL R199, R3.reuse, R38, !P4 ;  /* 0x0000002603c77207 */ /* 0x040fe20006000000 */
[----:B------:R-:W-:Y:S01]  /*6e20*/  @!P5 IMAD.MOV R6, RZ, RZ, -R6 ;  /* 0x000000ffff06d224 */ /* 0x000fe200078e0a06 */
[----:B------:R-:W-:Y:S01]  /*6e30*/  SEL R187, R3, R24, !P4 ;  /* 0x0000001803bb7207 */ /* 0x000fe20006000000 */
[----:B------:R-:W-:Y:S01]  /*6e40*/  IMAD R197, R197, UR4, RZ ;  /* 0x00000004c5c57c24 */ /* 0x000fe2000f8e02ff */
[C---:B------:R-:W-:Y:S01]  /*6e50*/  SEL R189, R3.reuse, R26, !P4 ;  /* 0x0000001a03bd7207 */ /* 0x040fe20006000000 */
[----:B------:R-:W-:Y:S01]  /*6e60*/  @!P6 IMAD.MOV R0, RZ, RZ, -R0 ;  /* 0x000000ffff00e224 */ /* 0x000fe200078e0a00 */
[----:B------:R-:W-:Y:S01]  /*6e70*/  SEL R217, R3, R54, !P4 ;  /* 0x0000003603d97207 */ /* 0x000fe20006000000 */
[----:B------:R-:W-:Y:S01]  /*6e80*/  IMAD R185, R185, UR4, RZ ;  /* 0x00000004b9b97c24 */ /* 0x000fe2000f8e02ff */
        /* <DEDUP_REMOVED lines=62> */
[C---:B------:R-:W-:Y:S01]  /*7270*/  SEL R26, R3.reuse, R9, !P4 ;  /* 0x00000009031a7207 */ /* 0x040fe20006000000 */
        /* <DEDUP_REMOVED lines=9> */
[C---:B------:R-:W-:Y:S01]  /*7310*/  SEL R93, R3.reuse, R114, !P4 ;  /* 0x00000072035d7207 */ /* 0x040fe20006000000 */
[----:B------:R-:W-:Y:S01]  /*7320*/  IMAD R26, R26, UR4, RZ ;  /* 0x000000041a1a7c24 */ /* 0x000fe2000f8e02ff */
[C---:B------:R-:W-:Y:S01]  /*7330*/  SEL R92, R3.reuse, R116, !P4 ;  /* 0x00000074035c7207 */ /* 0x040fe20006000000 */
[----:B------:R-:W-:Y:S01]  /*7340*/  IMAD R96, R96, UR4, RZ ;  /* 0x0000000460607c24 */ /* 0x000fe2000f8e02ff */
[----:B------:R-:W-:Y:S01]  /*7350*/  SEL R91, R3, R118, !P4 ;  /* 0x00000076035b7207 */ /* 0x000fe20006000000 */
        /* <DEDUP_REMOVED lines=163> */
[----:B------:R-:W-:Y:S01]  /*7d90*/  SHF.R.S32.HI R196, RZ, 0x1f, R197 ;  /* 0x0000001fffc47819 */ /* 0x000fe200000114c5 */
[----:B------:R-:W-:Y:S01]  /*7da0*/  IMAD R10, R10, UR4, RZ ;  /* 0x000000040a0a7c24 */ /* 0x000fe2000f8e02ff */
[----:B------:R-:W-:Y:S01]  /*7db0*/  SEL R3, R3, R0, !P4 ;  /* 0x0000000003037207 */ /* 0x000fe20006000000 */
[----:B------:R-:W-:Y:S01]  /*7dc0*/  IMAD R0, R2, UR4, RZ ;  /* 0x0000000402007c24 */ /* 0x000fe2000f8e02ff */
[----:B------:R-:W-:Y:S01]  /*7dd0*/  SHF.R.S32.HI R184, RZ, 0x1f, R185 ;  /* 0x0000001fffb87819 */ /* 0x000fe200000114b9 */
[----:B------:R-:W-:Y:S01]  /*7de0*/  IMAD R2, R36, UR5, RZ ;  /* 0x0000000524027c24 */ /* 0x000fe2000f8e02ff */
[----:B------:R-:W-:Y:S01]  /*7df0*/  IADD3 R197, P5, R197, UR10, RZ ;  /* 0x0000000ac5c57c10 */ /* 0x000fe2000ffbe0ff */
[----:B------:R-:W-:Y:S01]  /*7e00*/  IMAD R36, R98, UR4, RZ ;  /* 0x0000000462247c24 */ /* 0x000fe2000f8e02ff */
[----:B------:R-:W-:Y:S01]  /*7e10*/  IADD3 R185, P4, R185, UR10, RZ ;  /* 0x0000000ab9b97c10 */ /* 0x000fe2000ff9e0ff */
[----:B------:R-:W-:Y:S01]  /*7e20*/  IMAD R8, R8, UR4, RZ ;  /* 0x0000000408087c24 */ /* 0x000fe2000f8e02ff */
[----:B------:R-:W-:Y:S01]  /*7e30*/  SHF.R.S32.HI R210, RZ, 0x1f, R211 ;  /* 0x0000001fffd27819 */ /* 0x000fe200000114d3 */
[----:B------:R-:W-:Y:S01]  /*7e40*/  IMAD R6, R6, UR4, RZ ;  /* 0x0000000406067c24 */ /* 0x000fe2000f8e02ff */
[----:B------:R-:W-:Y:S01]  /*7e50*/  IADD3.X R196, R196, UR11, RZ, P5, !PT ;  /* 0x0000000bc4c47c10 */ /* 0x000fe2000affe4ff */
[----:B------:R-:W-:Y:S01]  /*7e60*/  IMAD R3, R3, UR4, RZ ;  /* 0x0000000403037c24 */ /* 0x000fe2000f8e02ff */
[----:B------:R-:W-:Y:S01]  /*7e70*/  SHF.R.S32.HI R198, RZ, 0x1f, R199 ;  /* 0x0000001fffc67819 */ /* 0x000fe200000114c7 */
[----:B------:R-:W-:Y:S01]  /*7e80*/  UIADD3 UR4, UR6, 0x4000, URZ ;  /* 0x0000400006047890 */ /* 0x000fe2000fffe03f */
[----:B------:R-:W-:Y:S01]  /*7e90*/  IADD3.X R184, R184, UR11, RZ, P4, !PT ;  /* 0x0000000bb8b87c10 */ /* 0x000fe2000a7fe4ff */
[----:B------:R-:W-:Y:S01]  /*7ea0*/  USHF.R.U32.HI UR5, URZ, 0x4, UR6 ;  /* 0x000000043f057899 */ /* 0x000fe20008011606 */
[----:B------:R-:W-:Y:S01]  /*7eb0*/  IADD3 R211, P5, R211, UR10, RZ ;  /* 0x0000000ad3d37c10 */ /* 0x000fe2000ffbe0ff */
[----:B------:R-:W-:Y:S01]  /*7ec0*/  USHF.R.U32.HI UR12, URZ, 0x4, UR4 ;  /* 0x000000043f0c7899 */ /* 0x000fe20008011604 */
[----:B------:R-:W-:Y:S01]  /*7ed0*/  SHF.R.S32.HI R186, RZ, 0x1f, R187 ;  /* 0x0000001fffba7819 */ /* 0x000fe200000114bb */
[----:B------:R-:W-:Y:S01]  /*7ee0*/  USGXT.U32 UR4, UR5, 0xe ;  /* 0x0000000e0504789a */ /* 0x000fe20008000000 */
[----:B------:R-:W-:-:S02]  /*7ef0*/  IADD3 R199, P4, R199, UR10, RZ ;  /* 0x0000000ac7c77c10 */ /* 0x000fc4000ff9e0ff */
[----:B------:R-:W-:Y:S02]  /*7f00*/  CS2R R100, SRZ ;  /* 0x0000000000647805 */ /* 0x000fe4000001ff00 */
[----:B------:R-:W-:Y:S02]  /*7f10*/  IADD3 R187, P3, R187, UR10, RZ ;  /* 0x0000000abbbb7c10 */ /* 0x000fe4000ff7e0ff */
[----:B------:R-:W-:Y:S02]  /*7f20*/  CS2R R102, SRZ ;  /* 0x0000000000667805 */ /* 0x000fe4000001ff00 */
[----:B------:R-:W-:Y:S02]  /*7f30*/  SHF.R.S32.HI R224, RZ, 0x1f, R225 ;  /* 0x0000001fffe07819 */ /* 0x000fe400000114e1 */
[----:B------:R-:W-:Y:S02]  /*7f40*/  CS2R R104, SRZ ;  /* 0x0000000000687805 */ /* 0x000fe4000001ff00 */
[----:B------:R-:W-:-:S02]  /*7f50*/  IADD3.X R210, R210, UR11, RZ, P5, !PT ;  /* 0x0000000bd2d27c10 */ /* 0x000fc4000affe4ff */
[----:B------:R-:W-:Y:S02]  /*7f60*/  CS2R R106, SRZ ;  /* 0x00000000006a7805 */ /* 0x000fe4000001ff00 */
[----:B------:R-:W-:Y:S02]  /*7f70*/  SHF.R.S32.HI R212, RZ, 0x1f, R213 ;  /* 0x0000001fffd47819 */ /* 0x000fe400000114d5 */
[----:B------:R-:W-:Y:S02]  /*7f80*/  CS2R R108, SRZ ;  /* 0x00000000006c7805 */ /* 0x000fe4000001ff00 */
[----:B------:R-:W-:Y:S02]  /*7f90*/  IADD3.X R198, R198, UR11, RZ, P4, !PT ;  /* 0x0000000bc6c67c10 */ /* 0x000fe4000a7fe4ff */
[----:B------:R-:W-:Y:S02]  /*7fa0*/  CS2R R110, SRZ ;  /* 0x00000000006e7805 */ /* 0x000fe4000001ff00 */
[----:B------:R-:W-:-:S02]  /*7fb0*/  IADD3 R225, P5, R225, UR10, RZ ;  /* 0x0000000ae1e17c10 */ /* 0x000fc4000ffbe0ff */
        /* <DEDUP_REMOVED lines=9> */
[----:B------:R-:W-:Y:S02]  /*8050*/  IADD3 R201, P3, R201, UR10, RZ ;  /* 0x0000000ac9c97c10 */ /* 0x000fe4000ff7e0ff */
[----:B------:R-:W-:Y:S02]  /*8060*/  CS2R R122, SRZ ;  /* 0x00000000007a7805 */ /* 0x000fe4000001ff00 */
[----:B------:R-:W-:-:S02]  /*8070*/  IADD3 R189, P2, R189, UR10, RZ ;  /* 0x0000000abdbd7c10 */ /* 0x000fc4000ff5e0ff */
[----:B------:R-:W-:Y:S02]  /*8080*/  CS2R R124, SRZ ;  /* 0x00000000007c7805 */ /* 0x000fe4000001ff00 */
[----:B------:R-:W-:Y:S02]  /*8090*/  SHF.R.S32.HI R238, RZ, 0x1f, R239 ;  /* 0x0000001fffee7819 */ /* 0x000fe400000114ef */
[----:B------:R-:W-:Y:S02]  /*80a0*/  CS2R R126, SRZ ;  /* 0x00000000007e7805 */ /* 0x000fe4000001ff00 */
[----:B------:R-:W-:Y:S02]  /*80b0*/  IADD3.X R224, R224, UR11, RZ, P5, !PT ;  /* 0x0000000be0e07c10 */ /* 0x000fe4000affe4ff */
[----:B------:R-:W-:Y:S02]  /*80c0*/  CS2R R128, SRZ ;  /* 0x0000000000807805 */ /* 0x000fe4000001ff00 */
[----:B------:R-:W-:-:S02]  /*80d0*/  SHF.R.S32.HI R226, RZ, 0x1f, R227 ;  /* 0x0000001fffe27819 */ /* 0x000fc400000114e3 */
[----:B------:R-:W-:Y:S02]  /*80e0*/  CS2R R130, SRZ ;  /* 0x0000000000827805 */ /* 0x000fe4000001ff00 */
[----:B------:R-:W-:Y:S02]  /*80f0*/  IADD3.X R212, R212, UR11, RZ, P4, !PT ;  /* 0x0000000bd4d47c10 */ /* 0x000fe4000a7fe4ff */
[----:B------:R-:W-:Y:S02]  /*8100*/  CS2R R132, SRZ ;  /* 0x0000000000847805 */ /* 0x000fe4000001ff00 */
[----:B------:R-:W-:Y:S02]  /*8110*/  IADD3 R239, P5, R239, UR10, RZ ;  /* 0x0000000aefef7c10 */ /* 0x000fe4000ffbe0ff */
        /* <DEDUP_REMOVED lines=15> */
[----:B------:R-:W-:Y:S02]  /*8210*/  IADD3 R203, P2, R203, UR10, RZ ;  /* 0x0000000acbcb7c10 */ /* 0x000fe4000ff5e0ff */
[----:B------:R-:W-:Y:S02]  /*8220*/  CS2R R150, SRZ ;  /* 0x0000000000967805 */ /* 0x000fe4000001ff00 */
[----:B------:R-:W-:Y:S01]  /*8230*/  IADD3 R191, P1, R191, UR10, RZ ;  /* 0x0000000abfbf7c10 */ /* 0x000fe2000ff3e0ff */
[----:B------:R-:W-:Y:S01]  /*8240*/  UMOV UR5, URZ ;  /* 0x0000003f00057c82 */ /* 0x000fe20008000000 */
[----:B------:R-:W-:Y:S01]  /*8250*/  IADD3.X R238, R238, UR11, RZ, P5, !PT ;  /* 0x0000000beeee7c10 */ /* 0x000fe2000affe4ff */
[----:B------:R-:W-:Y:S01]  /*8260*/  USGXT.U32 UR12, UR12, 0xe ;  /* 0x0000000e0c0c789a */ /* 0x000fe20008000000 */
[----:B------:R-:W-:-:S02]  /*8270*/  SHF.R.S32.HI R240, RZ, 0x1f, R241 ;  /* 0x0000001ffff07819 */ /* 0x000fc400000114f1 */
[----:B------:R-:W-:Y:S02]  /*8280*/  IADD3.X R226, R226, UR11, RZ, P4, !PT ;  /* 0x0000000be2e27c10 */ /* 0x000fe4000a7fe4ff */
[----:B------:R-:W-:Y:S02]  /*8290*/  IADD3 R98, P5, R97, UR10, RZ ;  /* 0x0000000a61627c10 */ /* 0x000fe4000ffbe0ff */
[----:B------:R-:W-:Y:S02]  /*82a0*/  SHF.R.S32.HI R228, RZ, 0x1f, R229 ;  /* 0x0000001fffe47819 */ /* 0x000fe400000114e5 */
[----:B------:R-:W-:Y:S01]  /*82b0*/  IADD3.X R214, R214, UR11, RZ, P3, !PT ;  /* 0x0000000bd6d67c10 */ /* 0x000fe20009ffe4ff */
[----:B------:R0:W-:Y:S01]  /*82c0*/  STL [R1+0x200], R98 ;  /* 0x0002006201007387 */ /* 0x0001e20000100800 */
[----:B------:R-:W-:Y:S02]  /*82d0*/  IADD3 R241, P4, R241, UR10, RZ ;  /* 0x0000000af1f17c10 */ /* 0x000fe4000ff9e0ff */
[----:B------:R-:W-:-:S02]  /*82e0*/  SHF.R.S32.HI R216, RZ, 0x1f, R217 ;  /* 0x0000001fffd87819 */ /* 0x000fc400000114d9 */
[----:B------:R-:W-:Y:S02]  /*82f0*/  IADD3.X R202, R202, UR11, RZ, P2, !PT ;  /* 0x0000000bcaca7c10 */ /* 0x000fe400097fe4ff */
[----:B------:R-:W-:Y:S02]  /*8300*/  IADD3 R229, P3, R229, UR10, RZ ;  /* 0x0000000ae5e57c10 */ /* 0x000fe4000ff7e0ff */
[----:B------:R-:W-:Y:S02]  /*8310*/  SHF.R.S32.HI R204, RZ, 0x1f, R205 ;  /* 0x0000001fffcc7819 */ /* 0x000fe400000114cd */
[----:B------:R-:W-:Y:S02]  /*8320*/  IADD3.X R190, R190, UR11, RZ, P1, !PT ;  /* 0x0000000bbebe7c10 */ /* 0x000fe40008ffe4ff */
[----:B------:R-:W-:Y:S02]  /*8330*/  IADD3 R217, P2, R217, UR10, RZ ;  /* 0x0000000ad9d97c10 */ /* 0x000fe4000ff5e0ff */
[----:B------:R-:W-:-:S02]  /*8340*/  SHF.R.S32.HI R192, RZ, 0x1f, R193 ;  /* 0x0000001fffc07819 */ /* 0x000fc400000114c1 */
[----:B------:R-:W-:Y:S02]  /*8350*/  IADD3 R205, P1, R205, UR10, RZ ;  /* 0x0000000acdcd7c10 */ /* 0x000fe4000ff3e0ff */
[----:B------:R-:W-:Y:S02]  /*8360*/  IADD3 R193, P0, R193, UR10, RZ ;  /* 0x0000000ac1c17c10 */ /* 0x000fe4000ff1e0ff */
[----:B------:R-:W-:Y:S02]  /*8370*/  IADD3.X R240, R240, UR11, RZ, P4, !PT ;  /* 0x0000000bf0f07c10 */ /* 0x000fe4000a7fe4ff */
[----:B------:R-:W-:Y:S02]  /*8380*/  SHF.R.S32.HI R242, RZ, 0x1f, R243 ;  /* 0x0000001ffff27819 */ /* 0x000fe400000114f3 */
[----:B------:R-:W-:Y:S02]  /*8390*/  IADD3.X R228, R228, UR11, RZ, P3, !PT ;  /* 0x0000000be4e47c10 */ /* 0x000fe40009ffe4ff */
[----:B0-----:R-:W-:-:S02]  /*83a0*/  IADD3 R98, P4, R96, UR10, RZ ;  /* 0x0000000a60627c10 */ /* 0x001fc4000ff9e0ff */
[----:B------:R-:W-:Y:S02]  /*83b0*/  SHF.R.S32.HI R230, RZ, 0x1f, R231 ;  /* 0x0000001fffe67819 */ /* 0x000fe400000114e7 */
[----:B------:R-:W-:Y:S01]  /*83c0*/  IADD3.X R216, R216, UR11, RZ, P2, !PT ;  /* 0x0000000bd8d87c10 */ /* 0x000fe200097fe4ff */
[----:B------:R0:W-:Y:S01]  /*83d0*/  STL [R1+0x208], R98 ;  /* 0x0002086201007387 */ /* 0x0001e20000100800 */
[----:B------:R-:W-:Y:S02]  /*83e0*/  IADD3 R243, P3, R243, UR10, RZ ;  /* 0x0000000af3f37c10 */ /* 0x000fe4000ff7e0ff */
[----:B------:R-:W-:Y:S02]  /*83f0*/  SHF.R.S32.HI R218, RZ, 0x1f, R219 ;  /* 0x0000001fffda7819 */ /* 0x000fe400000114db */
[----:B------:R-:W-:Y:S02]  /*8400*/  IADD3.X R204, R204, UR11, RZ, P1, !PT ;  /* 0x0000000bcccc7c10 */ /* 0x000fe40008ffe4ff */
[----:B------:R-:W-:-:S02]  /*8410*/  IADD3 R231, P2, R231, UR10, RZ ;  /* 0x0000000ae7e77c10 */ /* 0x000fc4000ff5e0ff */
[----:B------:R-:W-:Y:S02]  /*8420*/  SHF.R.S32.HI R206, RZ, 0x1f, R207 ;  /* 0x0000001fffce7819 */ /* 0x000fe400000114cf */
[----:B------:R-:W-:Y:S02]  /*8430*/  IADD3.X R192, R192, UR11, RZ, P0, !PT ;  /* 0x0000000bc0c07c10 */ /* 0x000fe400087fe4ff */
[----:B------:R-:W-:Y:S02]  /*8440*/  IADD3 R219, P1, R219, UR10, RZ ;  /* 0x0000000adbdb7c10 */ /* 0x000fe4000ff3e0ff */
[----:B------:R-:W-:Y:S02]  /*8450*/  SHF.R.S32.HI R194, RZ, 0x1f, R195 ;  /* 0x0000001fffc27819 */ /* 0x000fe400000114c3 */
[----:B------:R-:W-:Y:S02]  /*8460*/  IADD3 R207, P0, R207, UR10, RZ ;  /* 0x0000000acfcf7c10 */ /* 0x000fe4000ff1e0ff */
[----:B------:R-:W-:-:S02]  /*8470*/  IADD3 R195, P6, R195, UR10, RZ ;  /* 0x0000000ac3c37c10 */ /* 0x000fc4000ffde0ff */
[----:B------:R-:W-:Y:S02]  /*8480*/  IADD3.X R242, R242, UR11, RZ, P3, !PT ;  /* 0x0000000bf2f27c10 */ /* 0x000fe40009ffe4ff */
[----:B------:R-:W-:Y:S02]  /*8490*/  SHF.R.S32.HI R244, RZ, 0x1f, R245 ;  /* 0x0000001ffff47819 */ /* 0x000fe400000114f5 */
[----:B------:R-:W-:Y:S02]  /*84a0*/  IADD3.X R230, R230, UR11, RZ, P2, !PT ;  /* 0x0000000be6e67c10 */ /* 0x000fe400097fe4ff */
[----:B0-----:R-:W-:Y:S02]  /*84b0*/  IADD3 R98, P3, R95, UR10, RZ ;  /* 0x0000000a5f627c10 */ /* 0x001fe4000ff7e0ff */
[----:B------:R-:W-:Y:S02]  /*84c0*/  SHF.R.S32.HI R232, RZ, 0x1f, R233 ;  /* 0x0000001fffe87819 */ /* 0x000fe400000114e9 */
[----:B------:R-:W-:Y:S01]  /*84d0*/  IADD3.X R218, R218, UR11, RZ, P1, !PT ;  /* 0x0000000bdada7c10 */ /* 0x000fe20008ffe4ff */
[----:B------:R0:W-:Y:S01]  /*84e0*/  STL [R1+0x210], R98 ;  /* 0x0002106201007387 */ /* 0x0001e20000100800 */
[----:B------:R-:W-:-:S02]  /*84f0*/  IADD3 R245, P2, R245, UR10, RZ ;  /* 0x0000000af5f57c10 */ /* 0x000fc4000ff5e0ff */
[----:B------:R-:W-:Y:S02]  /*8500*/  SHF.R.S32.HI R220, RZ, 0x1f, R221 ;  /* 0x0000001fffdc7819 */ /* 0x000fe400000114dd */
[----:B------:R-:W-:Y:S02]  /*8510*/  IADD3.X R206, R206, UR11, RZ, P0, !PT ;  /* 0x0000000bcece7c10 */ /* 0x000fe400087fe4ff */
[----:B------:R-:W-:Y:S02]  /*8520*/  IADD3 R233, P1, R233, UR10, RZ ;  /* 0x0000000ae9e97c10 */ /* 0x000fe4000ff3e0ff */
[----:B------:R-:W-:Y:S02]  /*8530*/  SHF.R.S32.HI R208, RZ, 0x1f, R209 ;  /* 0x0000001fffd07819 */ /* 0x000fe400000114d1 */
[----:B------:R-:W-:Y:S02]  /*8540*/  IADD3.X R194, R194, UR11, RZ, P6, !PT ;  /* 0x0000000bc2c27c10 */ /* 0x000fe4000b7fe4ff */
[----:B------:R-:W-:-:S02]  /*8550*/  IADD3 R221, P0, R221, UR10, RZ ;  /* 0x0000000adddd7c10 */ /* 0x000fc4000ff1e0ff */
[----:B------:R-:W-:Y:S02]  /*8560*/  IADD3 R209, P6, R209, UR10, RZ ;  /* 0x0000000ad1d17c10 */ /* 0x000fe4000ffde0ff */
[----:B------:R-:W-:Y:S02]  /*8570*/  IADD3.X R244, R244, UR11, RZ, P2, !PT ;  /* 0x0000000bf4f47c10 */ /* 0x000fe400097fe4ff */
[----:B------:R-:W-:Y:S02]  /*8580*/  SHF.R.S32.HI R246, RZ, 0x1f, R247 ;  /* 0x0000001ffff67819 */ /* 0x000fe400000114f7 */
[----:B------:R-:W-:Y:S02]  /*8590*/  IADD3.X R232, R232, UR11, RZ, P1, !PT ;  /* 0x0000000be8e87c10 */ /* 0x000fe40008ffe4ff */
[----:B0-----:R-:W-:Y:S02]  /*85a0*/  IADD3 R98, P2, R94, UR10, RZ ;  /* 0x0000000a5e627c10 */ /* 0x001fe4000ff5e0ff */
[----:B------:R-:W-:-:S02]  /*85b0*/  SHF.R.S32.HI R234, RZ, 0x1f, R235 ;  /* 0x0000001fffea7819 */ /* 0x000fc400000114eb */
[----:B------:R-:W-:Y:S01]  /*85c0*/  IADD3.X R220, R220, UR11, RZ, P0, !PT ;  /* 0x0000000bdcdc7c10 */ /* 0x000fe200087fe4ff */
[----:B------:R0:W-:Y:S01]  /*85d0*/  STL [R1+0x218], R98 ;  /* 0x0002186201007387 */ /* 0x0001e20000100800 */
[----:B------:R-:W-:Y:S02]  /*85e0*/  IADD3 R247, P1, R247, UR10, RZ ;  /* 0x0000000af7f77c10 */ /* 0x000fe4000ff3e0ff */
[----:B------:R-:W-:Y:S02]  /*85f0*/  SHF.R.S32.HI R222, RZ, 0x1f, R223 ;  /* 0x0000001fffde7819 */ /* 0x000fe400000114df */
[----:B------:R-:W-:Y:S02]  /*8600*/  IADD3.X R208, R208, UR11, RZ, P6, !PT ;  /* 0x0000000bd0d07c10 */ /* 0x000fe4000b7fe4ff */
        /* <DEDUP_REMOVED lines=10> */
[----:B------:R-:W-:Y:S02]  /*86b0*/  IADD3 R237, P6, R237, UR10, RZ ;  /* 0x0000000aeded7c10 */ /* 0x000fe4000ffde0ff */
[----:B------:R-:W-:Y:S02]  /*86c0*/  IADD3.X R248, R248, UR11, RZ, P0, !PT ;  /* 0x0000000bf8f87c10 */ /* 0x000fe400087fe4ff */
[----:B------:R-:W-:Y:S02]  /*86d0*/  SHF.R.S32.HI R250, RZ, 0x1f, R251 ;  /* 0x0000001ffffa7819 */ /* 0x000fe400000114fb */
[----:B------:R-:W-:Y:S02]  /*86e0*/  IADD3.X R236, R236, UR11, RZ, P6, !PT ;  /* 0x0000000becec7c10 */ /* 0x000fe4000b7fe4ff */
[----:B0-----:R-:W-:Y:S02]  /*86f0*/  IADD3 R98, P0, R92, UR10, RZ ;  /* 0x0000000a5c627c10 */ /* 0x001fe4000ff1e0ff */
[----:B------:R-:W-:-:S02]  /*8700*/  IADD3 R251, P6, R251, UR10, RZ ;  /* 0x0000000afbfb7c10 */ /* 0x000fc4000ffde0ff */
[----:B------:R-:W-:Y:S01]  /*8710*/  SHF.R.S32.HI R252, RZ, 0x1f, R97 ;  /* 0x0000001ffffc7819 */ /* 0x000fe20000011461 */
[----:B------:R0:W-:Y:S01]  /*8720*/  STL [R1+0x228], R98 ;  /* 0x0002286201007387 */ /* 0x0001e20000100800 */
[----:B------:R-:W-:Y:S02]  /*8730*/  IADD3.X R250, R250, UR11, RZ, P6, !PT ;  /* 0x0000000bfafa7c10 */ /* 0x000fe4000b7fe4ff */
[----:B------:R-:W-:Y:S02]  /*8740*/  SHF.R.S32.HI R97, RZ, 0x1f, R96 ;  /* 0x0000001fff617819 */ /* 0x000fe40000011460 */
[----:B------:R-:W-:Y:S02]  /*8750*/  IADD3.X R252, R252, UR11, RZ, P5, !PT ;  /* 0x0000000bfcfc7c10 */ /* 0x000fe4000affe4ff */
[----:B------:R-:W-:Y:S02]  /*8760*/  IADD3.X R97, R97, UR11, RZ, P4, !PT ;  /* 0x0000000b61617c10 */ /* 0x000fe4000a7fe4ff */
[----:B------:R-:W-:-:S02]  /*8770*/  SHF.R.S32.HI R96, RZ, 0x1f, R95 ;  /* 0x0000001fff607819 */ /* 0x000fc4000001145f */
[----:B0-----:R-:W-:Y:S02]  /*8780*/  IADD3 R98, P6, R91, UR10, RZ ;  /* 0x0000000a5b627c10 */ /* 0x001fe4000ffde0ff */
[----:B------:R-:W-:Y:S02]  /*8790*/  SHF.R.S32.HI R95, RZ, 0x1f, R94 ;  /* 0x0000001fff5f7819 */ /* 0x000fe4000001145e */
[----:B------:R-:W-:Y:S01]  /*87a0*/  SHF.R.S32.HI R94, RZ, 0x1f, R93 ;  /* 0x0000001fff5e7819 */ /* 0x000fe2000001145d */
[----:B------:R0:W-:Y:S01]  /*87b0*/  STL [R1+0x230], R98 ;  /* 0x0002306201007387 */ /* 0x0001e20000100800 */
[----:B------:R-:W-:Y:S02]  /*87c0*/  IADD3.X R95, R95, UR11, RZ, P2, !PT ;  /* 0x0000000b5f5f7c10 */ /* 0x000fe400097fe4ff */
[----:B------:R-:W-:Y:S02]  /*87d0*/  SHF.R.S32.HI R93, RZ, 0x1f, R92 ;  /* 0x0000001fff5d7819 */ /* 0x000fe4000001145c */
[----:B------:R-:W-:-:S02]  /*87e0*/  SHF.R.S32.HI R92, RZ, 0x1f, R91 ;  /* 0x0000001fff5c7819 */ /* 0x000fc4000001145b */
[----:B------:R-:W-:Y:S02]  /*87f0*/  IADD3.X R93, R93, UR11, RZ, P0, !PT ;  /* 0x0000000b5d5d7c10 */ /* 0x000fe400087fe4ff */
[----:B------:R-:W-:Y:S02]  /*8800*/  SHF.R.S32.HI R91, RZ, 0x1f, R90 ;  /* 0x0000001fff5b7819 */ /* 0x000fe4000001145a */
[----:B0-----:R-:W-:Y:S02]  /*8810*/  IADD3 R98, P5, R90, UR10, RZ ;  /* 0x0000000a5a627c10 */ /* 0x001fe4000ffbe0ff */
[----:B------:R-:W-:Y:S02]  /*8820*/  SHF.R.S32.HI R90, RZ, 0x1f, R89 ;  /* 0x0000001fff5a7819 */ /* 0x000fe40000011459 */
[----:B------:R-:W-:Y:S01]  /*8830*/  IADD3.X R91, R91, UR11, RZ, P5, !PT ;  /* 0x0000000b5b5b7c10 */ /* 0x000fe2000affe4ff */
[----:B------:R0:W-:Y:S04]  /*8840*/  STL [R1+0x238], R98 ;  /* 0x0002386201007387 */ /* 0x0001e80000100800 */
[----:B------:R1:W-:Y:S01]  /*8850*/  STL [R1+0x204], R97 ;  /* 0x0002046101007387 */ /* 0x0003e20000100800 */
[----:B0-----:R-:W-:-:S02]  /*8860*/  IADD3 R98, P4, R89, UR10, RZ ;  /* 0x0000000a59627c10 */ /* 0x001fc4000ff9e0ff */
[----:B------:R-:W-:Y:S02]  /*8870*/  SHF.R.S32.HI R89, RZ, 0x1f, R88 ;  /* 0x0000001fff597819 */ /* 0x000fe40000011458 */
[----:B-1----:R-:W-:Y:S01]  /*8880*/  IADD3.X R97, R96, UR11, RZ, P3, !PT ;  /* 0x0000000b60617c10 */ /* 0x002fe20009ffe4ff */
[----:B------:R0:W-:Y:S01]  /*8890*/  STL [R1+0x240], R98 ;  /* 0x0002406201007387 */ /* 0x0001e20000100800 */
[----:B------:R-:W-:Y:S02]  /*88a0*/  IADD3 R96, P3, R88, UR10, RZ ;  /* 0x0000000a58607c10 */ /* 0x000fe4000ff7e0ff */
[----:B------:R-:W-:Y:S01]  /*88b0*/  SHF.R.S32.HI R88, RZ, 0x1f, R87 ;  /* 0x0000001fff587819 */ /* 0x000fe20000011457 */
[----:B------:R-:W-:Y:S01]  /*88c0*/  STL [R1+0x20c], R97 ;  /* 0x00020c6101007387 */ /* 0x000fe20000100800 */
[----:B------:R-:W-:-:S03]  /*88d0*/  IADD3.X R89, R89, UR11, RZ, P3, !PT ;  /* 0x0000000b59597c10 */ /* 0x000fc60009ffe4ff */
[----:B------:R1:W-:Y:S01]  /*88e0*/  STL [R1+0x248], R96 ;  /* 0x0002486001007387 */ /* 0x0003e20000100800 */
[----:B0-----:R-:W-:-:S03]  /*88f0*/  CS2R R98, SRZ ;  /* 0x0000000000627805 */ /* 0x001fc6000001ff00 */
[----:B------:R0:W-:Y:S01]  /*8900*/  STL [R1+0x214], R95 ;  /* 0x0002145f01007387 */ /* 0x0001e20000100800 */
[----:B-1----:R-:W-:Y:S02]  /*8910*/  IADD3 R96, P2, R87, UR10, RZ ;  /* 0x0000000a57607c10 */ /* 0x002fe4000ff5e0ff */
[----:B------:R-:W-:Y:S02]  /*8920*/  SHF.R.S32.HI R87, RZ, 0x1f, R86 ;  /* 0x0000001fff577819 */ /* 0x000fe40000011456 */
[----:B0-----:R-:W-:Y:S01]  /*8930*/  IADD3.X R95, R94, UR11, RZ, P1, !PT ;  /* 0x0000000b5e5f7c10 */ /* 0x001fe20008ffe4ff */
        /* <DEDUP_REMOVED lines=407> */
[----:B------:R-:W-:Y:S01]  /*a2b0*/  STL [R1+0x4a0], R21 ;  /* 0x0004a01501007387 */ /* 0x000fe20000100800 */
[----:B------:R-:W-:Y:S02]  /*a2c0*/  IADD3 R19, P4, R18, UR10, RZ ;  /* 0x0000000a12137c10 */ /* 0x000fe4000ff9e0ff */
[----:B------:R-:W-:Y:S01]  /*a2d0*/  SHF.R.S32.HI R18, RZ, 0x1f, R16 ;  /* 0x0000001fff127819 */ /* 0x000fe20000011410 */
[----:B------:R-:W-:Y:S04]  /*a2e0*/  STL [R1+0x46c], R20 ;  /* 0x00046c1401007387 */ /* 0x000fe80000100800 */
        /* <DEDUP_REMOVED lines=8> */
[----:B------:R1:W-:Y:S04]  /*a370*/  STL [R1+0x47c], R17 ;  /* 0x00047c1101007387 */ /* 0x0003e80000100800 */
[----:B------:R2:W-:Y:S01]  /*a380*/  STL [R1+0x4b8], R15 ;  /* 0x0004b80f01007387 */ /* 0x0005e20000100800 */
[----:B0-----:R-:W-:-:S03]  /*a390*/  LOP3.LUT R19, R182, 0x1c, RZ, 0xfc, !PT ;  /* 0x0000001cb6137812 */ /* 0x001fc600078efcff */
[----:B------:R0:W-:Y:S01]  /*a3a0*/  STL [R1+0x484], R13 ;  /* 0x0004840d01007387 */ /* 0x0001e20000100800 */
[----:B-1----:R-:W-:Y:S02]  /*a3b0*/  LOP3.LUT R17, R182, 0x16, RZ, 0xfc, !PT ;  /* 0x00000016b6117812 */ /* 0x002fe400078efcff */
[----:B--2---:R-:W-:Y:S02]  /*a3c0*/  IADD3 R15, P1, R12, UR10, RZ ;  /* 0x0000000a0c0f7c10 */ /* 0x004fe4000ff3e0ff */
[----:B------:R-:W-:Y:S02]  /*a3d0*/  SHF.R.S32.HI R12, RZ, 0x1f, R10 ;  /* 0x0000001fff0c7819 */ /* 0x000fe4000001140a */
[----:B0-----:R-:W-:Y:S01]  /*a3e0*/  IADD3.X R13, R11, UR11, RZ, P0, !PT ;  /* 0x0000000b0b0d7c10 */ /* 0x001fe200087fe4ff */
        /* <DEDUP_REMOVED lines=16> */
[----:B0-----:R-:W-:-:S02]  /*a4f0*/  LOP3.LUT R11, R182, 0x8, RZ, 0xfc, !PT ;  /* 0x00000008b60b7812 */ /* 0x001fc400078efcff */
[----:B-1----:R-:W-:Y:S02]  /*a500*/  IADD3.X R9, R4, UR11, RZ, P4, !PT ;  /* 0x0000000b04097c10 */ /* 0x002fe4000a7fe4ff */
[----:B------:R-:W-:Y:S02]  /*a510*/  SHF.R.S32.HI R4, RZ, 0x1f, R0 ;  /* 0x0000001fff047819 */ /* 0x000fe40000011400 */
[----:B--2---:R-:W-:Y:S01]  /*a520*/  IADD3 R7, P4, R3, UR10, RZ ;  /* 0x0000000a03077c10 */ /* 0x004fe2000ff9e0ff */
[----:B------:R0:W-:Y:S01]  /*a530*/  STL [R1+0x4a4], R9 ;  /* 0x0004a40901007387 */ /* 0x0001e20000100800 */
[----:B------:R-:W-:Y:S02]  /*a540*/  IADD3.X R3, R18, UR11, RZ, P3, !PT ;  /* 0x0000000b12037c10 */ /* 0x000fe40009ffe4ff */
[----:B------:R-:W-:Y:S01]  /*a550*/  IADD3.X R6, R6, UR11, RZ, P4, !PT ;  /* 0x0000000b06067c10 */ /* 0x000fe2000a7fe4ff */
[----:B------:R1:W-:Y:S01]  /*a560*/  STL [R1+0x4e0], R7 ;  /* 0x0004e00701007387 */ /* 0x0003e20000100800 */
[----:B------:R-:W-:-:S03]  /*a570*/  LOP3.LUT R18, R182, 0x18, RZ, 0xfc, !PT ;  /* 0x00000018b6127812 */ /* 0x000fc600078efcff */
[----:B------:R2:W-:Y:S01]  /*a580*/  STL [R1+0x4ac], R3 ;  /* 0x0004ac0301007387 */ /* 0x0005e20000100800 */
[----:B0-----:R-:W-:Y:S02]  /*a590*/  IADD3.X R9, R12, UR11, RZ, P0, !PT ;  /* 0x0000000b0c097c10 */ /* 0x001fe400087fe4ff */
[----:B------:R-:W-:Y:S02]  /*a5a0*/  LOP3.LUT R12, R182, 0xa, RZ, 0xfc, !PT ;  /* 0x0000000ab60c7812 */ /* 0x000fe400078efcff */
[----:B-1----:R-:W-:Y:S01]  /*a5b0*/  IADD3 R7, P3, R0, UR10, RZ ;  /* 0x0000000a00077c10 */ /* 0x002fe2000ff7e0ff */
[----:B------:R-:W-:Y:S01]  /*a5c0*/  UMOV UR10, 0xfffffe00 ;  /* 0xfffffe00000a7882 */ /* 0x000fe20000000000 */
[----:B------:R-:W-:Y:S02]  /*a5d0*/  IADD3.X R0, R16, UR11, RZ, P2, !PT ;  /* 0x0000000b10007c10 */ /* 0x000fe400097fe4ff */
[----:B--2---:R-:W-:Y:S01]  /*a5e0*/  IADD3 R3, P2, R2, UR8, RZ ;  /* 0x0000000802037c10 */ /* 0x004fe2000ff5e0ff */
[----:B------:R0:W-:Y:S01]  /*a5f0*/  STL [R1+0x4e8], R7 ;  /* 0x0004e80701007387 */ /* 0x0001e20000100800 */
[----:B------:R-:W-:Y:S01]  /*a600*/  LOP3.LUT R16, R182, 0x14, RZ, 0xfc, !PT ;  /* 0x00000014b6107812 */ /* 0x000fe200078efcff */
[----:B------:R-:W-:Y:S01]  /*a610*/  ULDC UR8, c[0x0][0x238] ;  /* 0x00008e0000087ab9 */ /* 0x000fe20000000800 */
[----:B------:R-:W-:Y:S01]  /*a620*/  LEA.HI.X.SX32 R2, R2, UR9, 0x1, P2 ;  /* 0x0000000902027c11 */ /* 0x000fe200090f0eff */
[----:B------:R1:W-:Y:S01]  /*a630*/  STL [R1+0x4b4], R0 ;  /* 0x0004b40001007387 */ /* 0x0003e20000100800 */
[----:B------:R-:W-:Y:S01]  /*a640*/  ULDC UR9, c[0x0][0x238] ;  /* 0x00008e0000097ab9 */ /* 0x000fe20000000800 */
[----:B0-----:R-:W-:-:S02]  /*a650*/  IADD3.X R7, R14, UR11, RZ, P1, !PT ;  /* 0x0000000b0e077c10 */ /* 0x001fc40008ffe4ff */
[----:B------:R-:W-:Y:S02]  /*a660*/  LOP3.LUT R14, R182, 0x10, RZ, 0xfc, !PT ;  /* 0x00000010b60e7812 */ /* 0x000fe400078efcff */
[----:B-1----:R-:W-:Y:S01]  /*a670*/  IADD3.X R0, R10, UR11, RZ, P6, !PT ;  /* 0x0000000b0a007c10 */ /* 0x002fe2000b7fe4ff */
[----:B------:R0:W-:Y:S01]  /*a680*/  STL [R1+0x4bc], R7 ;  /* 0x0004bc0701007387 */ /* 0x0001e20000100800 */
[----:B------:R-:W-:-:S03]  /*a690*/  LOP3.LUT R10, R182, 0x6, RZ, 0xfc, !PT ;  /* 0x00000006b60a7812 */ /* 0x000fc600078efcff */
[----:B------:R1:W-:Y:S04]  /*a6a0*/  STL [R1+0x4c4], R9 ;  /* 0x0004c40901007387 */ /* 0x0003e80000100800 */
[----:B------:R2:W-:Y:S01]  /*a6b0*/  STL [R1+0x4cc], R0 ;  /* 0x0004cc0001007387 */ /* 0x0005e20000100800 */
[----:B0-----:R-:W-:Y:S02]  /*a6c0*/  IADD3.X R7, R8, UR11, RZ, P5, !PT ;  /* 0x0000000b08077c10 */ /* 0x001fe4000affe4ff */
[----:B------:R-:W-:Y:S02]  /*a6d0*/  LOP3.LUT R8, R182, 0x1a, RZ, 0xfc, !PT ;  /* 0x0000001ab6087812 */ /* 0x000fe400078efcff */
[----:B-1----:R-:W-:Y:S01]  /*a6e0*/  LOP3.LUT R9, R180, 0x10, RZ, 0x3c, !PT ;  /* 0x00000010b4097812 */ /* 0x002fe200078e3cff */
[----:B------:R0:W-:Y:S01]  /*a6f0*/  STL [R1+0x4d4], R7 ;  /* 0x0004d40701007387 */ /* 0x0001e20000100800 */
[----:B--2---:R-:W-:-:S03]  /*a700*/  IADD3.X R0, R4, UR11, RZ, P3, !PT ;  /* 0x0000000b04007c10 */ /* 0x004fc60009ffe4ff */
[----:B------:R1:W-:Y:S01]  /*a710*/  STL [R1+0x4dc], R6 ;  /* 0x0004dc0601007387 */ /* 0x0003e20000100800 */
[----:B------:R-:W-:Y:S01]  /*a720*/  LOP3.LUT R4, R152, 0x1f, RZ, 0xc0, !PT ;  /* 0x0000001f98047812 */ /* 0x000fe200078ec0ff */
[----:B------:R-:W-:Y:S02]  /*a730*/  UMOV UR11, 0x3fffffef ;  /* 0x3fffffef000b7882 */ /* 0x000fe40000000000 */
[----:B------:R2:W-:Y:S01]  /*a740*/  STL [R1+0x4e4], R0 ;  /* 0x0004e40001007387 */ /* 0x0005e20000100800 */
[----:B------:R-:W-:Y:S01]  /*a750*/  UIADD3.64 UR10, UR4, -UR10, URZ ;  /* 0x8000000a040a7297 */ /* 0x000fe2000fffe03f */
[C---:B0-----:R-:W-:Y:S02]  /*a760*/  LOP3.LUT R7, R182.reuse, 0x4, RZ, 0xfc, !PT ;  /* 0x00000004b6077812 */ /* 0x041fe400078efcff */
[----:B------:R-:W-:Y:S01]  /*a770*/  STL [R1], RZ ;  /* 0x000000ff01007387 */ /* 0x000fe20000100800 */
[----:B-1----:R-:W-:-:S03]  /*a780*/  LOP3.LUT R6, R182, 0x2, RZ, 0xfc, !PT ;  /* 0x00000002b6067812 */ /* 0x002fc600078efcff */
[----:B------:R-:W-:Y:S01]  /*a790*/  STL [R1+0x4], RZ ;  /* 0x000004ff01007387 */ /* 0x000fe20000100800 */
[----:B--2---:R-:W0:Y:S03]  /*a7a0*/  LDC R0, c[0x0][0x238] ;  /* 0x00008e00ff007b82 */ /* 0x004e260000000800 */
[----:B------:R-:W-:Y:S04]  /*a7b0*/  STL [R1+0x8], RZ ;  /* 0x000008ff01007387 */ /* 0x000fe80000100800 */
[----:B------:R-:W-:Y:S04]  /*a7c0*/  STL [R1+0xc], RZ ;  /* 0x00000cff01007387 */ /* 0x000fe80000100800 */
[----:B------:R-:W-:Y:S04]  /*a7d0*/  STL [R1+0x10], RZ ;  /* 0x000010ff01007387 */ /* 0x000fe80000100800 */
[----:B------:R-:W-:Y:S04]  /*a7e0*/  STL [R1+0x14], RZ ;  /* 0x000014ff01007387 */ /* 0x000fe80000100800 */
[----:B------:R-:W-:Y:S04]  /*a7f0*/  STL [R1+0x18], RZ ;  /* 0x000018ff01007387 */ /* 0x000fe80000100800 */
[----:B------:R-:W-:Y:S01]  /*a800*/  STL [R1+0x1c], RZ ;  /* 0x00001cff01007387 */ /* 0x000fe20000100800 */
[----:B0-----:R-:W-:-:S03]  /*a810*/  IMAD R19, R19, R0, RZ ;  /* 0x0000000013137224 */ /* 0x001fc600078e02ff */
[----:B------:R-:W-:Y:S01]  /*a820*/  STL [R1+0x20], RZ ;  /* 0x000020ff01007387 */ /* 0x000fe20000100800 */
[-C--:B------:R-:W-:Y:S02]  /*a830*/  IMAD R23, R155, R0.reuse, RZ ;  /* 0x000000009b177224 */ /* 0x080fe400078e02ff */
[-C--:B------:R-:W-:Y:S01]  /*a840*/  IMAD R21, R153, R0.reuse, RZ ;  /* 0x0000000099157224 */ /* 0x080fe200078e02ff */
[----:B------:R-:W-:Y:S01]  /*a850*/  STL [R1+0x24], RZ ;  /* 0x000024ff01007387 */ /* 0x000fe20000100800 */
[-C--:B------:R-:W-:Y:S02]  /*a860*/  IMAD R20, R182, R0.reuse, RZ ;  /* 0x00000000b6147224 */ /* 0x080fe400078e02ff */
[----:B------:R-:W-:Y:S01]  /*a870*/  IMAD R0, R8, R0, RZ ;  /* 0x0000000008007224 */ /* 0x000fe200078e02ff */
[----:B------:R-:W-:Y:S01]  /*a880*/  STL [R1+0x28], RZ ;  /* 0x000028ff01007387 */ /* 0x000fe20000100800 */
[----:B------:R-:W-:-:S03]  /*a890*/  LOP3.LUT R8, R22, R182, RZ, 0xfc, !PT ;  /* 0x000000b616087212 */ /* 0x000fc600078efcff */
[----:B------:R-:W-:Y:S04]  /*a8a0*/  STL [R1+0x2c], RZ ;  /* 0x00002cff01007387 */ /* 0x000fe80000100800 */
        /* <DEDUP_REMOVED lines=116> */
[----:B------:R0:W-:Y:S04]  /*aff0*/  STL [R1+0x560], R19 ;  /* 0x0005601301007387 */ /* 0x0001e80000100800 */
[----:B------:R1:W-:Y:S01]  /*b000*/  STL [R1+0x55c], R0 ;  /* 0x00055c0001007387 */ /* 0x0003e20000100800 */
[----:B0-----:R-:W-:-:S02]  /*b010*/  IMAD R19, R18, UR8, RZ ;  /* 0x0000000812137c24 */ /* 0x001fc4000f8e02ff */
[----:B------:R-:W-:Y:S02]  /*b020*/  IMAD R18, R17, UR9, RZ ;  /* 0x0000000911127c24 */ /* 0x000fe4000f8e02ff */
[----:B------:R-:W-:Y:S01]  /*b030*/  IMAD R17, R16, UR13, RZ ;  /* 0x0000000d10117c24 */ /* 0x000fe2000f8e02ff */
[----:B------:R0:W-:Y:S01]  /*b040*/  STL [R1+0x558], R19 ;  /* 0x0005581301007387 */ /* 0x0001e20000100800 */
[----:B------:R-:W-:Y:S01]  /*b050*/  IMAD R16, R15, UR14, RZ ;  /* 0x0000000e0f107c24 */ /* 0x000fe2000f8e02ff */
[----:B------:R-:W-:Y:S01]  /*b060*/  UMOV UR13, 0xc0000010 ;  /* 0xc0000010000d7882 */ /* 0x000fe20000000000 */
[----:B------:R-:W-:Y:S01]  /*b070*/  IMAD R15, R14, UR15, RZ ;  /* 0x0000000f0e0f7c24 */ /* 0x000fe2000f8e02ff */
[----:B------:R0:W-:Y:S01]  /*b080*/  STL [R1+0x554], R18 ;  /* 0x0005541201007387 */ /* 0x0001e20000100800 */
[----:B------:R-:W-:Y:S02]  /*b090*/  IMAD R14, R13, UR20, RZ ;  /* 0x000000140d0e7c24 */ /* 0x000fe4000f8e02ff */
[----:B------:R-:W-:Y:S01]  /*b0a0*/  IMAD R13, R12, UR21, RZ ;  /* 0x000000150c0d7c24 */ /* 0x000fe2000f8e02ff */
[----:B------:R0:W-:Y:S01]  /*b0b0*/  STL [R1+0x550], R17 ;  /* 0x0005501101007387 */ /* 0x0001e20000100800 */
[----:B------:R-:W-:-:S02]  /*b0c0*/  IMAD R12, R11, UR22, RZ ;  /* 0x000000160b0c7c24 */ /* 0x000fc4000f8e02ff */
[----:B------:R-:W-:Y:S01]  /*b0d0*/  IMAD R11, R10, UR23, RZ ;  /* 0x000000170a0b7c24 */ /* 0x000fe2000f8e02ff */
[----:B------:R0:W-:Y:S01]  /*b0e0*/  STL [R1+0x54c], R16 ;  /* 0x00054c1001007387 */ /* 0x0001e20000100800 */
[----:B------:R-:W-:Y:S02]  /*b0f0*/  IMAD R10, R7, UR24, RZ ;  /* 0x00000018070a7c24 */ /* 0x000fe4000f8e02ff */
[----:B------:R-:W-:Y:S01]  /*b100*/  IMAD R7, R6, UR25, RZ ;  /* 0x0000001906077c24 */ /* 0x000fe2000f8e02ff */
[----:B------:R0:W-:Y:S01]  /*b110*/  STL [R1+0x548], R15 ;  /* 0x0005480f01007387 */ /* 0x0001e20000100800 */
[----:B------:R-:W-:Y:S01]  /*b120*/  LOP3.LUT R6, R8, 0x10, RZ, 0x3c, !PT ;  /* 0x0000001008067812 */ /* 0x000fe200078e3cff */
[----:B-1----:R-:W-:Y:S01]  /*b130*/  IMAD R0, R4, UR7, RZ ;  /* 0x0000000704007c24 */ /* 0x002fe2000f8e02ff */
[----:B------:R-:W-:Y:S01]  /*b140*/  ULDC UR7, c[0x0][0x230] ;  /* 0x00008c0000077ab9 */ /* 0x000fe20000000800 */
[----:B------:R0:W-:Y:S03]  /*b150*/  STL [R1+0x544], R14 ;  /* 0x0005440e01007387 */ /* 0x0001e60000100800 */
[----:B------:R-:W-:Y:S01]  /*b160*/  SHF.R.S32.HI R179, RZ, 0x1f, R0 ;  /* 0x0000001fffb37819 */ /* 0x000fe20000011400 */
[----:B------:R0:W-:Y:S04]  /*b170*/  STL [R1+0x540], R13 ;  /* 0x0005400d01007387 */ /* 0x0001e80000100800 */
[----:B------:R0:W-:Y:S04]  /*b180*/  STL [R1+0x53c], R12 ;  /* 0x00053c0c01007387 */ /* 0x0001e80000100800 */
[----:B------:R0:W-:Y:S04]  /*b190*/  STL [R1+0x538], R11 ;  /* 0x0005380b01007387 */ /* 0x0001e80000100800 */
[----:B------:R0:W-:Y:S04]  /*b1a0*/  STL [R1+0x534], R10 ;  /* 0x0005340a01007387 */ /* 0x0001e80000100800 */
[----:B------:R0:W-:Y:S04]  /*b1b0*/  STL [R1+0x530], R7 ;  /* 0x0005300701007387 */ /* 0x0001e80000100800 */
[----:B------:R0:W-:Y:S02]  /*b1c0*/  STL [R1+0x520], R6 ;  /* 0x0005200601007387 */ /* 0x0001e40000100800 */
.L_x_1:
[----:B------:R1:W-:Y:S04]  /*b1d0*/  STL [R1+0x6ac], R136 ;  /* 0x0006ac8801007387 */ /* 0x0003e80000100800 */
[----:B-1----:R-:W2:Y:S04]  /*b1e0*/  LDL R136, [R1+0x540] ;  /* 0x0005400001887983 */ /* 0x002ea80000100800 */
[----:B------:R1:W-:Y:S04]  /*b1f0*/  STL [R1+0x6a8], R137 ;  /* 0x0006a88901007387 */ /* 0x0003e80000100800 */
[----:B------:R3:W-:Y:S04]  /*b200*/  STL [R1+0x6a4], R138 ;  /* 0x0006a48a01007387 */ /* 0x0007e80000100800 */
[----:B------:R4:W-:Y:S01]  /*b210*/  STL [R1+0x6a0], R139 ;  /* 0x0006a08b01007387 */ /* 0x0009e20000100800 */
[----:B-1----:R-:W1:Y:S01]  /*b220*/  S2R R137, SR_TID.X ;  /* 0x0000000000897919 */ /* 0x002e620000002100 */
[----:B---3--:R-:W3:Y:S02]  /*b230*/  LDC R138, c[0x0][0x238] ;  /* 0x00008e00ff8a7b82 */ /* 0x008ee40000000800 */
[----:B----4-:R-:W4:Y:S04]  /*b240*/  LDL R139, [R1+0x53c] ;  /* 0x00053c00018b7983 */ /* 0x010f280000100800 */
[----:B------:R0:W-:Y:S04]  /*b250*/  STL [R1+0x69c], R140 ;  /* 0x00069c8c01007387 */ /* 0x0001e80000100800 */
[----:B0-----:R-:W2:Y:S04]  /*b260*/  LDL R140, [R1+0x534] ;  /* 0x00053400018c7983 */ /* 0x001ea80000100800 */
[----:B------:R0:W-:Y:S04]  /*b270*/  STL [R1+0x698], R141 ;  /* 0x0006988d01007387 */ /* 0x0001e80000100800 */
[----:B0-----:R-:W4:Y:S04]  /*b280*/  LDL R141, [R1+0x538] ;  /* 0x00053800018d7983 */ /* 0x001f280000100800 */
[----:B------:R0:W-:Y:S04]  /*b290*/  STL [R1+0x694], R142 ;  /* 0x0006948e01007387 */ /* 0x0001e80000100800 */
[----:B0-----:R-:W2:Y:S01]  /*b2a0*/  LDL R142, [R1+0x530] ;  /* 0x00053000018e7983 */ /* 0x001ea20000100800 */
[----:B-1----:R-:W-:Y:S01]  /*b2b0*/  SHF.R.U32.HI R137, RZ, 0x6, R137 ;  /* 0x00000006ff897819 */ /* 0x002fe20000011689 */
[C---:B---3--:R-:W-:Y:S01]  /*b2c0*/  IMAD R138, R182.reuse, R138, RZ ;  /* 0x0000008ab68a7224 */ /* 0x048fe200078e02ff */
[----:B------:R-:W-:Y:S01]  /*b2d0*/  ISETP.GE.AND P0, PT, R182, UR7, PT ;  /* 0x00000007b6007c0c */ /* 0x000fe2000bf06270 */
[----:B------:R-:W-:Y:S01]  /*b2e0*/  STL [R1+0x690], R143 ;  /* 0x0006908f01007387 */ /* 0x000fe20000100800 */
[----:B------:R-:W-:-:S02]  /*b2f0*/  SGXT.U32 R137, R137, 0x1 ;  /* 0x000000018989781a */ /* 0x000fc40000000000 */
[C---:B------:R-:W-:Y:S01]  /*b300*/  IADD3 R6, P1, R138.reuse, R3, RZ ;  /* 0x000000038a067210 */ /* 0x040fe20007f3e0ff */
[----:B------:R-:W-:Y:S01]  /*b310*/  STL [R1+0x68c], R144 ;  /* 0x00068c9001007387 */ /* 0x000fe20000100800 */
[----:B------:R-:W-:Y:S02]  /*b320*/  LOP3.LUT R137, R137, 0x2, RZ, 0xfc, !PT ;  /* 0x0000000289897812 */ /* 0x000fe400078efcff */
[----:B------:R-:W-:Y:S01]  /*b330*/  LEA.HI.X.SX32 R7, R138, R2, 0x1, P1 ;  /* 0x000000028a077211 */ /* 0x000fe200008f0eff */
[----:B------:R-:W-:Y:S01]  /*b340*/  STL [R1+0x688], R145 ;  /* 0x0006889101007387 */ /* 0x000fe20000100800 */
[----:B------:R-:W-:-:S03]  /*b350*/  PRMT R15, RZ, 0x7610, R15 ;  /* 0x00007610ff0f7816 */ /* 0x000fc6000000000f */
[----:B------:R-:W-:Y:S04]  /*b360*/  STL [R1+0x684], R146 ;  /* 0x0006849201007387 */ /* 0x000fe80000100800 */
[----:B------:R-:W-:Y:S04]  /*b370*/  STL [R1+0x680], R147 ;  /* 0x0006809301007387 */ /* 0x000fe80000100800 */
[----:B------:R-:W-:Y:S01]  /*b380*/  STL [R1+0x67c], R148 ;  /* 0x00067c9401007387 */ /* 0x000fe20000100800 */
[----:B------:R-:W-:-:S03]  /*b390*/  ISETP.GE.AND P1, PT, R137, UR7, PT ;  /* 0x0000000789007c0c */ /* 0x000fc6000bf26270 */
[----:B------:R-:W-:Y:S04]  /*b3a0*/  STL [R1+0x678], R149 ;  /* 0x0006789501007387 */ /* 0x000fe80000100800 */
[----:B------:R-:W-:Y:S04]  /*b3b0*/  STL [R1+0x674], R150 ;  /* 0x0006749601007387 */ /* 0x000fe80000100800 */
[----:B------:R-:W-:Y:S04]  /*b3c0*/  STL [R1+0x670], R151 ;  /* 0x0006709701007387 */ /* 0x000fe80000100800 */
[----:B-----5:R0:W-:Y:S04]  /*b3d0*/  STL [R1+0x570], R5 ;  /* 0x0005700501007387 */ /* 0x0201e80000100800 */
[----:B------:R-:W3:Y:S01]  /*b3e0*/  LDL R137, [R1+0x544] ;  /* 0x0005440001897983 */ /* 0x000ee20000100800 */
[----:B------:R-:W1:Y:S03]  /*b3f0*/  S2R R138, SR_TID.X ;  /* 0x00000000008a7919 */ /* 0x000e660000002100 */
[----:B------:R2:W3:Y:S01]  /*b400*/  @!P0 LDG.E.U8 R15, desc[UR16][R6.64] ;  /* 0x00000010060f8981 */ /* 0x0004e2000c1e1100 */
[----:B------:R-:W-:-:S02]  /*b410*/  PRMT R14, RZ, 0x7610, R14 ;  /* 0x00007610ff0e7816 */ /* 0x000fc4000000000e */
[----:B------:R-:W-:Y:S01]  /*b420*/  PRMT R13, RZ, 0x7610, R13 ;  /* 0x00007610ff0d7816 */ /* 0x000fe2000000000d */
[----:B0-----:R-:W3:Y:S01]  /*b430*/  LDL R5, [R1+0x554] ;  /* 0x0005540001057983 */ /* 0x001ee20000100800 */
[----:B-1----:R-:W-:-:S04]  /*b440*/  SHF.R.U32.HI R138, RZ, 0x6, R138 ;  /* 0x00000006ff8a7819 */ /* 0x002fc8000001168a */
[----:B------:R-:W-:-:S04]  /*b450*/  SGXT.U32 R138, R138, 0x1 ;  /* 0x000000018a8a781a */ /* 0x000fc80000000000 */
[----:B------:R-:W-:Y:S02]  /*b460*/  LOP3.LUT R138, R138, 0x4, RZ, 0xfc, !PT ;  /* 0x000000048a8a7812 */ /* 0x000fe400078efcff */
[----:B------:R-:W-:Y:S02]  /*b470*/  PRMT R12, RZ, 0x7610, R12 ;  /* 0x00007610ff0c7816 */ /* 0x000fe4000000000c */
[----:B------:R-:W-:Y:S02]  /*b480*/  PRMT R11, RZ, 0x7610, R11 ;  /* 0x00007610ff0b7816 */ /* 0x000fe4000000000b */
[----:B--2---:R-:W-:-:S04]  /*b490*/  IADD3 R6, P0, R142, R3, RZ ;  /* 0x000000038e067210 */ /* 0x004fc80007f1e0ff */
[----:B------:R-:W-:-:S05]  /*b4a0*/  LEA.HI.X.SX32 R7, R142, R2, 0x1, P0 ;  /* 0x000000028e077211 */ /* 0x000fca00000f0eff */
[----:B------:R0:W2:Y:S02]  /*b4b0*/  @!P1 LDG.E.U8 R14, desc[UR16][R6.64] ;  /* 0x00000010060e9981 */ /* 0x0000a4000c1e1100 */
[----:B0-----:R-:W-:-:S04]  /*b4c0*/  IADD3 R6, P0, R140, R3, RZ ;  /* 0x000000038c067210 */ /* 0x001fc80007f1e0ff */
[----:B------:R-:W-:Y:S02]  /*b4d0*/  LEA.HI.X.SX32 R7, R140, R2, 0x1, P0 ;  /* 0x000000028c077211 */ /* 0x000fe400000f0eff */
[----:B------:R-:W2:Y:S01]  /*b4e0*/  LDL R140, [R1+0x548] ;  /* 0x00054800018c7983 */ /* 0x000ea20000100800 */
[----:B------:R-:W-:Y:S02]  /*b4f0*/  ISETP.GE.AND P1, PT, R138, UR7, PT ;  /* 0x000000078a007c0c */ /* 0x000fe4000bf26270 */
[----:B------:R-:W0:Y:S11]  /*b500*/  S2R R138, SR_TID.X ;  /* 0x00000000008a7919 */ /* 0x000e360000002100 */
[----:B------:R4:W2:Y:S02]  /*b510*/  @!P1 LDG.E.U8 R13, desc[UR16][R6.64] ;  /* 0x00000010060d9981 */ /* 0x0008a4000c1e1100 */
[----:B----4-:R-:W-:-:S04]  /*b520*/  IADD3 R6, P0, R141, R3, RZ ;  /* 0x000000038d067210 */ /* 0x010fc80007f1e0ff */
[----:B------:R-:W-:Y:S02]  /*b530*/  LEA.HI.X.SX32 R7, R141, R2, 0x1, P0 ;  /* 0x000000028d077211 */ /* 0x000fe400000f0eff */
[----:B------:R-:W4:Y:S01]  /*b540*/  LDL R141, [R1+0x54c] ;  /* 0x00054c00018d7983 */ /* 0x000f220000100800 */
[----:B0-----:R-:W-:-:S04]  /*b550*/  SHF.R.U32.HI R138, RZ, 0x6, R138 ;  /* 0x00000006ff8a7819 */ /* 0x001fc8000001168a */
[----:B------:R-:W-:-:S04]  /*b560*/  SGXT.U32 R138, R138, 0x1 ;  /* 0x000000018a8a781a */ /* 0x000fc80000000000 */
[----:B------:R-:W-:-:S04]  /*b570*/  LOP3.LUT R138, R138, 0x6, RZ, 0xfc, !PT ;  /* 0x000000068a8a7812 */ /* 0x000fc800078efcff */
[----:B------:R-:W-:-:S13]  /*b580*/  ISETP.GE.AND P1, PT, R138, UR7, PT ;  /* 0x000000078a007c0c */ /* 0x000fda000bf26270 */
[----:B------:R0:W4:Y:S02]  /*b590*/  @!P1 LDG.E.U8 R12, desc[UR16][R6.64] ;  /* 0x00000010060c9981 */ /* 0x000124000c1e1100 */
[----:B0-----:R-:W-:-:S04]  /*b5a0*/  IADD3 R6, P0, R139, R3, RZ ;  /* 0x000000038b067210 */ /* 0x001fc80007f1e0ff */
[----:B------:R-:W-:Y:S02]  /*b5b0*/  LEA.HI.X.SX32 R7, R139, R2, 0x1, P0 ;  /* 0x000000028b077211 */ /* 0x000fe400000f0eff */
[----:B------:R-:W4:Y:S01]  /*b5c0*/  LDL R139, [R1+0x550] ;  /* 0x00055000018b7983 */ /* 0x000f220000100800 */
[----:B------:R-:W0:Y:S02]  /*b5d0*/  S2R R138, SR_TID.X ;  /* 0x00000000008a7919 */ /* 0x000e240000002100 */
[----:B0-----:R-:W-:-:S04]  /*b5e0*/  SHF.R.U32.HI R138, RZ, 0x6, R138 ;  /* 0x00000006ff8a7819 */ /* 0x001fc8000001168a */
[----:B------:R-:W-:-:S04]  /*b5f0*/  SGXT.U32 R138, R138, 0x1 ;  /* 0x000000018a8a781a */ /* 0x000fc80000000000 */
[----:B------:R-:W-:-:S04]  /*b600*/  LOP3.LUT R138, R138, 0x8, RZ, 0xfc, !PT ;  /* 0x000000088a8a7812 */ /* 0x000fc800078efcff */
[----:B------:R-:W-:Y:S02]  /*b610*/  ISETP.GE.AND P1, PT, R138, UR7, PT ;  /* 0x000000078a007c0c */ /* 0x000fe4000bf26270 */
[----:B------:R-:W0:Y:S11]  /*b620*/  S2R R138, SR_TID.X ;  /* 0x00000000008a7919 */ /* 0x000e360000002100 */
[----:B------:R1:W4:Y:S02]  /*b630*/  @!P1 LDG.E.U8 R11, desc[UR16][R6.64] ;  /* 0x00000010060b9981 */ /* 0x000324000c1e1100 */
[----:B-1----:R-:W-:-:S04]  /*b640*/  IADD3 R6, P0, R136, R3, RZ ;  /* 0x0000000388067210 */ /* 0x002fc80007f1e0ff */
[----:B------:R-:W-:Y:S02]  /*b650*/  LEA.HI.X.SX32 R7, R136, R2, 0x1, P0 ;  /* 0x0000000288077211 */ /* 0x000fe400000f0eff */
[----:B------:R-:W1:Y:S01]  /*b660*/  S2R R136, SR_TID.X ;  /* 0x0000000000887919 */ /* 0x000e620000002100 */
[----:B0-----:R-:W-:-:S04]  /*b670*/  SHF.R.U32.HI R138, RZ, 0x6, R138 ;  /* 0x00000006ff8a7819 */ /* 0x001fc8000001168a */
[----:B------:R-:W-:-:S04]  /*b680*/  SGXT.U32 R138, R138, 0x1 ;  /* 0x000000018a8a781a */ /* 0x000fc80000000000 */
[----:B------:R-:W-:-:S04]  /*b690*/  LOP3.LUT R138, R138, 0xa, RZ, 0xfc, !PT ;  /* 0x0000000a8a8a7812 */ /* 0x000fc800078efcff */
[----:B------:R-:W-:Y:S02]  /*b6a0*/  ISETP.GE.AND P1, PT, R138, UR7, PT ;  /* 0x000000078a007c0c */ /* 0x000fe4000bf26270 */
[----:B------:R-:W-:Y:S01]  /*b6b0*/  PRMT R10, RZ, 0x7610, R10 ;  /* 0x00007610ff0a7816 */ /* 0x000fe2000000000a */
[----:B------:R-:W0:Y:S10]  /*b6c0*/  LDC R138, c[0x0][0x238] ;  /* 0x00008e00ff8a7b82 */ /* 0x000e340000000800 */
[----:B------:R3:W4:Y:S01]  /*b6d0*/  @!P1 LDG.E.U8 R10, desc[UR16][R6.64] ;  /* 0x00000010060a9981 */ /* 0x000722000c1e1100 */
[----:B-1----:R-:W-:-:S04]  /*b6e0*/  SHF.R.U32.HI R136, RZ, 0x6, R136 ;  /* 0x00000006ff887819 */ /* 0x002fc80000011688 */
[----:B------:R-:W-:-:S04]  /*b6f0*/  SGXT.U32 R136, R136, 0x1 ;  /* 0x000000018888781a */ /* 0x000fc80000000000 */
[----:B------:R-:W-:-:S04]  /*b700*/  LOP3.LUT R136, R136, 0xc, RZ, 0xfc, !PT ;  /* 0x0000000c88887812 */ /* 0x000fc800078efcff */
[----:B------:R-:W-:Y:S02]  /*b710*/  ISETP.GE.AND P1, PT, R136, UR7, PT ;  /* 0x0000000788007c0c */ /* 0x000fe4000bf26270 */
[----:B------:R-:W1:Y:S01]  /*b720*/  S2R R136, SR_TID.X ;  /* 0x0000000000887919 */ /* 0x000e620000002100 */
[C---:B---3--:R-:W-:Y:S02]  /*b730*/  IADD3 R6, P0, R137.reuse, R3, RZ ;  /* 0x0000000389067210 */ /* 0x048fe40007f1e0ff */
[----:B------:R-:W-:Y:S02]  /*b740*/  PRMT R16, RZ, 0x7610, R16 ;  /* 0x00007610ff107816 */ /* 0x000fe40000000010 */
[----:B------:R-:W-:Y:S02]  /*b750*/  LEA.HI.X.SX32 R7, R137, R2, 0x1, P0 ;  /* 0x0000000289077211 */ /* 0x000fe400000f0eff */
[----:B------:R-:W-:Y:S01]  /*b760*/  PRMT R19, RZ, 0x7610, R19 ;  /* 0x00007610ff137816 */ /* 0x000fe20000000013 */
[----:B------:R-:W3:Y:S04]  /*b770*/  LDL R137, [R1+0x558] ;  /* 0x0005580001897983 */ /* 0x000ee80000100800 */
[----:B------:R0:W3:Y:S01]  /*b780*/  @!P1 LDG.E.U8 R16, desc[UR16][R6.64] ;  /* 0x0000001006109981 */ /* 0x0000e2000c1e1100 */
[----:B-1----:R-:W-:-:S04]  /*b790*/  LEA.HI R136, R136, 0xe, RZ, 0x1a ;  /* 0x0000000e88887811 */ /* 0x002fc800078fd0ff */
[C---:B------:R-:W-:Y:S01]  /*b7a0*/  ISETP.GE.AND P1, PT, R136.reuse, UR7, PT ;  /* 0x0000000788007c0c */ /* 0x040fe2000bf26270 */
[----:B0-----:R-:W-:Y:S02]  /*b7b0*/  IMAD R138, R136, R138, RZ ;  /* 0x0000008a888a7224 */ /* 0x001fe400078e02ff */
[----:B------:R-:W0:Y:S03]  /*b7c0*/  S2R R136, SR_TID.X ;  /* 0x0000000000887919 */ /* 0x000e260000002100 */
[----:B------:R-:W-:-:S04]  /*b7d0*/  IADD3 R6, P0, R138, R3, RZ ;  /* 0x000000038a067210 */ /* 0x000fc80007f1e0ff */
[----:B------:R-:W-:Y:S02]  /*b7e0*/  LEA.HI.X.SX32 R7, R138, R2, 0x1, P0 ;  /* 0x000000028a077211 */ /* 0x000fe400000f0eff */
[----:B------:R-:W1:Y:S03]  /*b7f0*/  S2R R138, SR_TID.X ;  /* 0x00000000008a7919 */ /* 0x000e660000002100 */
[----:B------:R2:W3:Y:S01]  /*b800*/  @!P1 LDG.E.U8 R19, desc[UR16][R6.64] ;  /* 0x0000001006139981 */ /* 0x0004e2000c1e1100 */
[----:B0-----:R-:W-:-:S04]  /*b810*/  SHF.R.U32.HI R136, RZ, 0x6, R136 ;  /* 0x00000006ff887819 */ /* 0x001fc80000011688 */
[----:B------:R-:W-:-:S04]  /*b820*/  SGXT.U32 R136, R136, 0x1 ;  /* 0x000000018888781a */ /* 0x000fc80000000000 */
[----:B------:R-:W-:Y:S02]  /*b830*/  LOP3.LUT R136, R136, 0x10, RZ, 0xfc, !PT ;  /* 0x0000001088887812 */ /* 0x000fe400078efcff */
[----:B-1----:R-:W-:Y:S02]  /*b840*/  SHF.R.U32.HI R138, RZ, 0x6, R138 ;  /* 0x00000006ff8a7819 */ /* 0x002fe4000001168a */
[----:B------:R-:W-:Y:S02]  /*b850*/  ISETP.GE.AND P1, PT, R136, UR7, PT ;  /* 0x0000000788007c0c */ /* 0x000fe4000bf26270 */
[----:B------:R-:W-:Y:S01]  /*b860*/  SGXT.U32 R138, R138, 0x1 ;  /* 0x000000018a8a781a */ /* 0x000fe20000000000 */
[----:B------:R-:W3:Y:S01]  /*b870*/  LDL R136, [R1+0x55c] ;  /* 0x00055c0001887983 */ /* 0x000ee20000100800 */
[----:B------:R-:W-:Y:S02]  /*b880*/  PRMT R20, RZ, 0x7610, R20 ;  /* 0x00007610ff147816 */ /* 0x000fe40000000014 */
[----:B------:R-:W-:-:S02]  /*b890*/  LOP3.LUT R138, R138, 0x12, RZ, 0xfc, !PT ;  /* 0x000000128a8a7812 */ /* 0x000fc400078efcff */
[----:B--2---:R-:W-:-:S04]  /*b8a0*/  IADD3 R6, P0, R140, R3, RZ ;  /* 0x000000038c067210 */ /* 0x004fc80007f1e0ff */
[----:B------:R-:W-:Y:S02]  /*b8b0*/  LEA.HI.X.SX32 R7, R140, R2, 0x1, P0 ;  /* 0x000000028c077211 */ /* 0x000fe400000f0eff */
[----:B------:R-:W-:Y:S01]  /*b8c0*/  PRMT R22, RZ, 0x7610, R22 ;  /* 0x00007610ff167816 */ /* 0x000fe20000000016 */
[----:B------:R-:W2:Y:S04]  /*b8d0*/  LDL R140, [R1+0x560] ;  /* 0x00056000018c7983 */ /* 0x000ea80000100800 */
[----:B------:R4:W2:Y:S01]  /*b8e0*/  @!P1 LDG.E.U8 R20, desc[UR16][R6.64] ;  /* 0x0000001006149981 */ /* 0x0008a2000c1e1100 */
[----:B------:R-:W-:Y:S02]  /*b8f0*/  ISETP.GE.AND P1, PT, R138, UR7, PT ;  /* 0x000000078a007c0c */ /* 0x000fe4000bf26270 */
[----:B------:R-:W0:Y:S01]  /*b900*/  S2R R138, SR_TID.X ;  /* 0x00000000008a7919 */ /* 0x000e220000002100 */
[----:B----4-:R-:W-:-:S04]  /*b910*/  IADD3 R6, P0, R141, R3, RZ ;  /* 0x000000038d067210 */ /* 0x010fc80007f1e0ff */
[----:B------:R-:W-:-:S06]  /*b920*/  LEA.HI.X.SX32 R7, R141, R2, 0x1, P0 ;  /* 0x000000028d077211 */ /* 0x000fcc00000f0eff */
[----:B------:R1:W4:Y:S01]  /*b930*/  @!P1 LDG.E.U8 R22, desc[UR16][R6.64] ;  /* 0x0000001006169981 */ /* 0x000322000c1e1100 */
[----:B0-----:R-:W-:-:S04]  /*b940*/  SHF.R.U32.HI R138, RZ, 0x6, R138 ;  /* 0x00000006ff8a7819 */ /* 0x001fc8000001168a */
[----:B------:R-:W-:-:S04]  /*b950*/  SGXT.U32 R138, R138, 0x1 ;  /* 0x000000018a8a781a */ /* 0x000fc80000000000 */
[----:B------:R-:W-:-:S04]  /*b960*/  LOP3.LUT R138, R138, 0x14, RZ, 0xfc, !PT ;  /* 0x000000148a8a7812 */ /* 0x000fc800078efcff */
[----:B------:R-:W-:Y:S02]  /*b970*/  ISETP.GE.AND P1, PT, R138, UR7, PT ;  /* 0x000000078a007c0c */ /* 0x000fe4000bf26270 */
[----:B------:R-:W0:Y:S01]  /*b980*/  S2R R138, SR_TID.X ;  /* 0x00000000008a7919 */ /* 0x000e220000002100 */
[----:B------:R-:W-:Y:S02]  /*b990*/  PRMT R23, RZ, 0x7610, R23 ;  /* 0x00007610ff177816 */ /* 0x000fe40000000017 */
[----:B-1----:R-:W-:-:S04]  /*b9a0*/  IADD3 R6, P0, R139, R3, RZ ;  /* 0x000000038b067210 */ /* 0x002fc80007f1e0ff */
[----:B------:R-:W-:Y:S02]  /*b9b0*/  LEA.HI.X.SX32 R7, R139, R2, 0x1, P0 ;  /* 0x000000028b077211 */ /* 0x000fe400000f0eff */
[----:B------:R-:W4:Y:S04]  /*b9c0*/  LDL R139, [R1+0x4e8] ;  /* 0x0004e800018b7983 */ /* 0x000f280000100800 */
[----:B------:R1:W4:Y:S01]  /*b9d0*/  @!P1 LDG.E.U8 R23, desc[UR16][R6.64] ;  /* 0x0000001006179981 */ /* 0x000322000c1e1100 */
[----:B0-----:R-:W-:-:S04]  /*b9e0*/  SHF.R.U32.HI R138, RZ, 0x6, R138 ;  /* 0x00000006ff8a7819 */ /* 0x001fc8000001168a */
[----:B------:R-:W-:-:S04]  /*b9f0*/  SGXT.U32 R138, R138, 0x1 ;  /* 0x000000018a8a781a */ /* 0x000fc80000000000 */
[----:B------:R-:W-:-:S04]  /*ba00*/  LOP3.LUT R138, R138, 0x16, RZ, 0xfc, !PT ;  /* 0x000000168a8a7812 */ /* 0x000fc800078efcff */
[----:B------:R-:W-:Y:S02]  /*ba10*/  ISETP.GE.AND P1, PT, R138, UR7, PT ;  /* 0x000000078a007c0c */ /* 0x000fe4000bf26270 */
[----:B------:R-:W4:Y:S04]  /*ba20*/  LDL R138, [R1+0x4d8] ;  /* 0x0004d800018a7983 */ /* 0x000f280000100800 */
[----:B------:R-:W4:Y:S01]  /*ba30*/  LDL.LU R182, [R1+0x4e4] ;  /* 0x0004e40001b67983 */ /* 0x000f220000300800 */
[----:B-1----:R-:W-:-:S04]  /*ba40*/  IADD3 R6, P0, R5, R3, RZ ;  /* 0x0000000305067210 */ /* 0x002fc80007f1e0ff */
[----:B------:R-:W-:Y:S02]  /*ba50*/  LEA.HI.X.SX32 R7, R5, R2, 0x1, P0 ;  /* 0x0000000205077211 */ /* 0x000fe400000f0eff */
[----:B------:R-:W0:Y:S01]  /*ba60*/  S2R R5, SR_TID.X ;  /* 0x0000000000057919 */ /* 0x000e220000002100 */
[----:B------:R-:W-:-:S06]  /*ba70*/  PRMT R153, RZ, 0x7610, R153 ;  /* 0x00007610ff997816 */ /* 0x000fcc0000000099 */
[----:B------:R3:W4:Y:S01]  /*ba80*/  @!P1 LDG.E.U8 R153, desc[UR16][R6.64] ;  /* 0x0000001006999981 */ /* 0x000722000c1e1100 */
[----:B0-----:R-:W-:-:S04]  /*ba90*/  SHF.R.U32.HI R5, RZ, 0x6, R5 ;  /* 0x00000006ff057819 */ /* 0x001fc80000011605 */
[----:B------:R-:W-:-:S04]  /*baa0*/  SGXT.U32 R5, R5, 0x1 ;  /* 0x000000010505781a */ /* 0x000fc80000000000 */
[----:B------:R-:W-:-:S04]  /*bab0*/  LOP3.LUT R5, R5, 0x18, RZ, 0xfc, !PT ;  /* 0x0000001805057812 */ /* 0x000fc800078efcff */
[----:B------:R-:W-:Y:S02]  /*bac0*/  ISETP.GE.AND P1, PT, R5, UR7, PT ;  /* 0x0000000705007c0c */ /* 0x000fe4000bf26270 */
[----:B------:R-:W0:Y:S01]  /*bad0*/  S2R R5, SR_TID.X ;  /* 0x0000000000057919 */ /* 0x000e220000002100 */
[----:B------:R-:W-:Y:S02]  /*bae0*/  PRMT R154, RZ, 0x7610, R154 ;  /* 0x00007610ff9a7816 */ /* 0x000fe4000000009a */
[----:B0-----:R-:W-:-:S04]  /*baf0*/  SHF.R.U32.HI R5, RZ, 0x6, R5 ;  /* 0x00000006ff057819 */ /* 0x001fc80000011605 */
[----:B------:R-:W-:Y:S02]  /*bb00*/  SGXT.U32 R5, R5, 0x1 ;  /* 0x000000010505781a */ /* 0x000fe40000000000 */
[----:B---3--:R-:W-:Y:S02]  /*bb10*/  IADD3 R6, P0, R137, R3, RZ ;  /* 0x0000000389067210 */ /* 0x008fe40007f1e0ff */
[----:B------:R-:W-:Y:S02]  /*bb20*/  LOP3.LUT R5, R5, 0x1a, RZ, 0xfc, !PT ;  /* 0x0000001a05057812 */ /* 0x000fe400078efcff */
[----:B------:R-:W-:Y:S02]  /*bb30*/  LEA.HI.X.SX32 R7, R137, R2, 0x1, P0 ;  /* 0x0000000289077211 */ /* 0x000fe400000f0eff */
[----:B------:R-:W-:Y:S01]  /*bb40*/  PRMT R156, RZ, 0x7610, R156 ;  /* 0x00007610ff9c7816 */ /* 0x000fe2000000009c */
[----:B------:R-:W3:Y:S04]  /*bb50*/  LDL R137, [R1+0x4c8] ;  /* 0x0004c80001897983 */ /* 0x000ee80000100800 */
[----:B------:R0:W3:Y:S01]  /*bb60*/  @!P1 LDG.E.U8 R154, desc[UR16][R6.64] ;  /* 0x00000010069a9981 */ /* 0x0000e2000c1e1100 */
[----:B------:R-:W-:-:S02]  /*bb70*/  ISETP.GE.AND P1, PT, R5, UR7, PT ;  /* 0x0000000705007c0c */ /* 0x000fc4000bf26270 */
[----:B------:R-:W1:Y:S02]  /*bb80*/  S2R R5, SR_TID.X ;  /* 0x0000000000057919 */ /* 0x000e640000002100 */
[----:B-1----:R-:W-:-:S04]  /*bb90*/  SHF.R.U32.HI R5, RZ, 0x6, R5 ;  /* 0x00000006ff057819 */ /* 0x002fc80000011605 */
[----:B------:R-:W-:-:S04]  /*bba0*/  SGXT.U32 R5, R5, 0x1 ;  /* 0x000000010505781a */ /* 0x000fc80000000000 */
[----:B------:R-:W-:Y:S02]  /*bbb0*/  LOP3.LUT R5, R5, 0x1c, RZ, 0xfc, !PT ;  /* 0x0000001c05057812 */ /* 0x000fe400078efcff */
[----:B0-----:R-:W-:-:S04]  /*bbc0*/  IADD3 R6, P0, R136, R3, RZ ;  /* 0x0000000388067210 */ /* 0x001fc80007f1e0ff */
[----:B------:R-:W-:Y:S02]  /*bbd0*/  LEA.HI.X.SX32 R7, R136, R2, 0x1, P0 ;  /* 0x0000000288077211 */ /* 0x000fe400000f0eff */
[----:B------:R-:W0:Y:S03]  /*bbe0*/  S2R R136, SR_TID.X ;  /* 0x0000000000887919 */ /* 0x000e260000002100 */
[----:B------:R2:W3:Y:S01]  /*bbf0*/  @!P1 LDG.E.U8 R156, desc[UR16][R6.64] ;  /* 0x00000010069c9981 */ /* 0x0004e2000c1e1100 */
[----:B------:R-:W-:-:S03]  /*bc00*/  ISETP.GE.AND P1, PT, R5, UR7, PT ;  /* 0x0000000705007c0c */ /* 0x000fc6000bf26270 */
[----:B------:R-:W3:Y:S01]  /*bc10*/  LDL.LU R5, [R1+0x4d4] ;  /* 0x0004d40001057983 */ /* 0x000ee20000300800 */
[----:B--2---:R-:W-:-:S04]  /*bc20*/  IADD3 R6, P0, R140, R3, RZ ;  /* 0x000000038c067210 */ /* 0x004fc80007f1e0ff */
[----:B------:R-:W-:Y:S02]  /*bc30*/  LEA.HI.X.SX32 R7, R140, R2, 0x1, P0 ;  /* 0x000000028c077211 */ /* 0x000fe400000f0eff */
[----:B------:R-:W1:Y:S01]  /*bc40*/  LDC R140, c[0x0][0x238] ;  /* 0x00008e00ff8c7b82 */ /* 0x000e620000000800 */
[----:B------:R-:W-:-:S06]  /*bc50*/  PRMT R157, RZ, 0x7610, R157 ;  /* 0x00007610ff9d7816 */ /* 0x000fcc000000009d */
[----:B------:R2:W3:Y:S01]  /*bc60*/  @!P1 LDG.E.U8 R157, desc[UR16][R6.64] ;  /* 0x00000010069d9981 */ /* 0x0004e2000c1e1100 */
[----:B0-----:R-:W-:-:S04]  /*bc70*/  LEA.HI R136, R136, 0x1e, RZ, 0x1a ;  /* 0x0000001e88887811 */ /* 0x001fc800078fd0ff */
[C---:B------:R-:W-:Y:S01]  /*bc80*/  ISETP.GE.AND P1, PT, R136.reuse, UR7, PT ;  /* 0x0000000788007c0c */ /* 0x040fe2000bf26270 */
[----:B-1----:R-:W-:Y:S01]  /*bc90*/  IMAD R140, R136, R140, RZ ;  /* 0x0000008c888c7224 */ /* 0x002fe200078e02ff */
[----:B------:R-:W-:Y:S01]  /*bca0*/  PRMT R161, RZ, 0x7610, R161 ;  /* 0x00007610ffa17816 */ /* 0x000fe200000000a1 */
[----:B------:R-:W3:Y:S03]  /*bcb0*/  LDL R136, [R1+0x4b8] ;  /* 0x0004b80001887983 */ /* 0x000ee60000100800 */
[----:B--2---:R-:W-:-:S04]  /*bcc0*/  IADD3 R6, P0, R140, R3, RZ ;  /* 0x000000038c067210 */ /* 0x004fc80007f1e0ff */
[----:B------:R-:W-:Y:S01]  /*bcd0*/  LEA.HI.X.SX32 R7, R140, R2, 0x1, P0 ;  /* 0x000000028c077211 */ /* 0x000fe200000f0eff */
[----:B------:R-:W-:Y:S04]  /*bce0*/  STL [R1+0x588], R3 ;  /* 0x0005880301007387 */ /* 0x000fe80000100800 */
[----:B------:R4:W2:Y:S01]  /*bcf0*/  @!P1 LDG.E.U8 R161, desc[UR16][R6.64] ;  /* 0x0000001006a19981 */ /* 0x0008a2000c1e1100 */
[----:B------:R-:W-:-:S03]  /*bd00*/  ISETP.GE.AND P0, PT, R4, UR7, PT ;  /* 0x0000000704007c0c */ /* 0x000fc6000bf06270 */
[----:B------:R-:W-:Y:S04]  /*bd10*/  STL [R1+0x574], R2 ;  /* 0x0005740201007387 */ /* 0x000fe80000100800 */
[----:B------:R-:W2:Y:S04]  /*bd20*/  LDL R142, [R1+0x4a8] ;  /* 0x0004a800018e7983 */ /* 0x000ea80000100800 */
[----:B------:R-:W2:Y:S01]  /*bd30*/  LDL R4, [R1+0x4a4] ;  /* 0x0004a40001047983 */ /* 0x000ea20000100800 */
[----:B------:R-:W-:Y:S01]  /*bd40*/  BAR.SYNC.DEFER_BLOCKING 0x0 ;  /* 0x0000000000007b1d */ /* 0x000fe20000010000 */
[----:B----4-:R-:W-:-:S05]  /*bd50*/  IADD3 R6, P1, R0, R139, RZ ;  /* 0x0000008b00067210 */ /* 0x010fca0007f3e0ff */
[----:B------:R-:W-:Y:S01]  /*bd60*/  IMAD.X R7, R179, 0x1, R182, P1 ;  /* 0x00000001b3077824 */ /* 0x000fe200008e06b6 */
[----:B------:R0:W-:Y:S04]  /*bd70*/  STL [R1+0x578], R182 ;  /* 0x000578b601007387 */ /* 0x0001e80000100800 */
[----:B0-----:R-:W4:Y:S01]  /*bd80*/  LDL.LU R182, [R1+0x4c4] ;  /* 0x0004c40001b67983 */ /* 0x001f220000300800 */
[----:B------:R-:W-:-:S03]  /*bd90*/  PRMT R162, RZ, 0x7610, R162 ;  /* 0x00007610ffa27816 */ /* 0x000fc600000000a2 */
[----:B------:R-:W2:Y:S04]  /*bda0*/  LDL R3, [R1+0x498] ;  /* 0x0004980001037983 */ /* 0x000ea80000100800 */
[----:B------:R0:W2:Y:S04]  /*bdb0*/  @!P0 LDG.E.U8 R162, desc[UR16][R6.64] ;  /* 0x0000001006a28981 */ /* 0x0000a8000c1e1100 */
[----:B------:R-:W2:Y:S01]  /*bdc0*/  LDL R2, [R1+0x494] ;  /* 0x0004940001027983 */ /* 0x000ea20000100800 */
[----:B0-----:R-:W-:Y:S02]  /*bdd0*/  IADD3 R6, P1, R0, R138, RZ ;  /* 0x0000008a00067210 */ /* 0x001fe40007f3e0ff */
[----:B------:R-:W-:-:S02]  /*bde0*/  PRMT R163, RZ, 0x7610, R163 ;  /* 0x00007610ffa37816 */ /* 0x000fc400000000a3 */
[----:B------:R-:W-:Y:S01]  /*bdf0*/  PRMT R164, RZ, 0x7610, R164 ;  /* 0x00007610ffa47816 */ /* 0x000fe200000000a4 */
[----:B---3--:R-:W-:Y:S01]  /*be00*/  IMAD.X R7, R179, 0x1, R5, P1 ;  /* 0x00000001b3077824 */ /* 0x008fe200008e0605 */
[----:B------:R0:W-:Y:S04]  /*be10*/  STL [R1+0x580], R5 ;  /* 0x0005800501007387 */ /* 0x0001e80000100800 */
[----:B------:R1:W3:Y:S04]  /*be20*/  @!P0 LDG.E.U8 R163, desc[UR16][R6.64] ;  /* 0x0000001006a38981 */ /* 0x0002e8000c1e1100 */
[----:B0-----:R-:W2:Y:S04]  /*be30*/  LDL.LU R5, [R1+0x4b4] ;  /* 0x0004b40001057983 */ /* 0x001ea80000300800 */
[----:B------:R-:W3:Y:S04]  /*be40*/  LDL R141, [R1+0x488] ;  /* 0x00048800018d7983 */ /* 0x000ee80000100800 */
[----:B------:R-:W3:Y:S01]  /*be50*/  LDL R140, [R1+0x484] ;  /* 0x00048400018c7983 */ /* 0x000ee20000100800 */
[----:B-1----:R-:W-:-:S03]  /*be60*/  IADD3 R6, P1, R0, R137, RZ ;  /* 0x0000008900067210 */ /* 0x002fc60007f3e0ff */
[----:B----4-:R-:W-:Y:S04]  /*be70*/  STL [R1+0x584], R182 ;  /* 0x000584b601007387 */ /* 0x010fe80000100800 */
[----:B------:R-:W4:Y:S04]  /*be80*/  LDL R139, [R1+0x478] ;  /* 0x00047800018b7983 */ /* 0x000f280000100800 */
[----:B------:R-:W4:Y:S04]  /*be90*/  LDL R138, [R1+0x474] ;  /* 0x00047400018a7983 */ /* 0x000f280000100800 */
[----:B------:R-:W4:Y:S01]  /*bea0*/  LDL R137, [R1+0x468] ;  /* 0x0004680001897983 */ /* 0x000f220000100800 */
[----:B------:R-:W-:-:S05]  /*beb0*/  IMAD.X R7, R179, 0x1, R182, P1 ;  /* 0x00000001b3077824 */ /* 0x000fca00008e06b6 */
[----:B------:R0:W4:Y:S02]  /*bec0*/  @!P0 LDG.E.U8 R164, desc[UR16][R6.64] ;  /* 0x0000001006a48981 */ /* 0x000124000c1e1100 */
[----:B0-----:R-:W-:Y:S02]  /*bed0*/  IADD3 R6, P1, R0, R136, RZ ;  /* 0x0000008800067210 */ /* 0x001fe40007f3e0ff */
[----:B------:R-:W4:Y:S01]  /*bee0*/  LDL R136, [R1+0x464] ;  /* 0x0004640001887983 */ /* 0x000f220000100800 */
[----:B------:R-:W-:Y:S02]  /*bef0*/  PRMT R165, RZ, 0x7610, R165 ;  /* 0x00007610ffa57816 */ /* 0x000fe400000000a5 */
[----:B------:R-:W-:Y:S02]  /*bf00*/  PRMT R181, RZ, 0x7610, R181 ;  /* 0x00007610ffb57816 */ /* 0x000fe400000000b5 */
[----:B------:R-:W-:Y:S02]  /*bf10*/  PRMT R160, RZ, 0x7610, R160 ;  /* 0x00007610ffa07816 */ /* 0x000fe400000000a0 */
[----:B------:R-:W-:-:S02]  /*bf20*/  PRMT R159, RZ, 0x7610, R159 ;  /* 0x00007610ff9f7816 */ /* 0x000fc4000000009f */
[----:B------:R-:W-:Y:S02]  /*bf30*/  PRMT R158, RZ, 0x7610, R158 ;  /* 0x00007610ff9e7816 */ /* 0x000fe4000000009e */
[----:B------:R-:W-:Y:S01]  /*bf40*/  PRMT R155, RZ, 0x7610, R155 ;  /* 0x00007610ff9b7816 */ /* 0x000fe2000000009b */
[----:B--2---:R-:W-:-:S05]  /*bf50*/  IMAD.X R7, R179, 0x1, R5, P1 ;  /* 0x00000001b3077824 */ /* 0x004fca00008e0605 */
[----:B------:R0:W2:Y:S02]  /*bf60*/  @!P0 LDG.E.U8 R165, desc[UR16][R6.64] ;  /* 0x0000001006a58981 */ /* 0x0000a4000c1e1100 */
[----:B0-----:R-:W-:-:S05]  /*bf70*/  IADD3 R6, P1, R0, R185, RZ ;  /* 0x000000b900067210 */ /* 0x001fca0007f3e0ff */
[----:B------:R-:W-:Y:S01]  /*bf80*/  IMAD.X R7, R179, 0x1, R184, P1 ;  /* 0x00000001b3077824 */ /* 0x000fe200008e06b8 */
[----:B------:R0:W-:Y:S04]  /*bf90*/  STL [R1+0x58c], R5 ;  /* 0x00058c0501007387 */ /* 0x0001e80000100800 */
[----:B------:R1:W2:Y:S04]  /*bfa0*/  @!P0 LDG.E.U8 R181, desc[UR16][R6.64] ;  /* 0x0000001006b58981 */ /* 0x0002a8000c1e1100 */
[----:B0-----:R-:W2:Y:S01]  /*bfb0*/  LDL R5, [R1+0x458] ;  /* 0x0004580001057983 */ /* 0x001ea20000100800 */
[----:B-1----:R-:W-:-:S02]  /*bfc0*/  IADD3 R6, P1, R0, R142, RZ ;  /* 0x0000008e00067210 */ /* 0x002fc40007f3e0ff */
[----:B------:R-:W-:Y:S01]  /*bfd0*/  PRMT R152, RZ, 0x7610, R152 ;  /* 0x00007610ff987816 */ /* 0x000fe20000000098 */
[----:B------:R-:W2:Y:S02]  /*bfe0*/  LDL R142, [R1+0x408] ;  /* 0x00040800018e7983 */ /* 0x000ea40000100800 */
[----:B------:R-:W-:Y:S02]  /*bff0*/  IMAD.X R7, R179, 0x1, R4, P1 ;  /* 0x00000001b3077824 */ /* 0x000fe400008e0604 */
[----:B------:R-:W2:Y:S04]  /*c000*/  LDL R4, [R1+0x454] ;  /* 0x0004540001047983 */ /* 0x000ea80000100800 */
[----:B------:R0:W2:Y:S02]  /*c010*/  @!P0 LDG.E.U8 R160, desc[UR16][R6.64] ;  /* 0x0000001006a08981 */ /* 0x0000a4000c1e1100 */
[----:B0-----:R-:W-:-:S02]  /*c020*/  IADD3 R6, P1, R0, R3, RZ ;  /* 0x0000000300067210 */ /* 0x001fc40007f3e0ff */
[----:B------:R-:W2:Y:S03]  /*c030*/  LDL R3, [R1+0x448] ;  /* 0x0004480001037983 */ /* 0x000ea60000100800 */
[----:B------:R-:W-:Y:S02]  /*c040*/  IMAD.X R7, R179, 0x1, R2, P1 ;  /* 0x00000001b3077824 */ /* 0x000fe400008e0602 */
[----:B------:R-:W2:Y:S04]  /*c050*/  LDL R2, [R1+0x444] ;  /* 0x0004440001027983 */ /* 0x000ea80000100800 */
[----:B------:R3:W2:Y:S02]  /*c060*/  @!P0 LDG.E.U8 R159, desc[UR16][R6.64] ;  /* 0x00000010069f8981 */ /* 0x0006a4000c1e1100 */
[----:B---3--:R-:W-:-:S02]  /*c070*/  IADD3 R6, P1, R0, R141, RZ ;  /* 0x0000008d00067210 */ /* 0x008fc40007f3e0ff */
[----:B------:R-:W3:Y:S03]  /*c080*/  LDL R141, [R1+0x438] ;  /* 0x00043800018d7983 */ /* 0x000ee60000100800 */
[----:B------:R-:W-:Y:S02]  /*c090*/  IMAD.X R7, R179, 0x1, R140, P1 ;  /* 0x00000001b3077824 */ /* 0x000fe400008e068c */
[----:B------:R-:W3:Y:S04]  /*c0a0*/  LDL R140, [R1+0x434] ;  /* 0x00043400018c7983 */ /* 0x000ee80000100800 */
[----:B------:R4:W3:Y:S02]  /*c0b0*/  @!P0 LDG.E.U8 R158, desc[UR16][R6.64] ;  /* 0x00000010069e8981 */ /* 0x0008e4000c1e1100 */
[----:B----4-:R-:W-:-:S02]  /*c0c0*/  IADD3 R6, P1, R0, R139, RZ ;  /* 0x0000008b00067210 */ /* 0x010fc40007f3e0ff */
[----:B------:R-:W4:Y:S03]  /*c0d0*/  LDL R139, [R1+0x428] ;  /* 0x00042800018b7983 */ /* 0x000f260000100800 */
[----:B------:R-:W-:Y:S02]  /*c0e0*/  IMAD.X R7, R179, 0x1, R138, P1 ;  /* 0x00000001b3077824 */ /* 0x000fe400008e068a */
[----:B------:R-:W4:Y:S04]  /*c0f0*/  LDL R138, [R1+0x424] ;  /* 0x00042400018a7983 */ /* 0x000f280000100800 */
[----:B------:R0:W4:Y:S02]  /*c100*/  @!P0 LDG.E.U8 R155, desc[UR16][R6.64] ;  /* 0x00000010069b8981 */ /* 0x000124000c1e1100 */
[----:B0-----:R-:W-:-:S02]  /*c110*/  IADD3 R6, P1, R0, R137, RZ ;  /* 0x0000008900067210 */ /* 0x001fc40007f3e0ff */
[----:B------:R-:W4:Y:S03]  /*c120*/  LDL R137, [R1+0x418] ;  /* 0x0004180001897983 */ /* 0x000f260000100800 */
[----:B------:R-:W-:Y:S02]  /*c130*/  IMAD.X R7, R179, 0x1, R136, P1 ;  /* 0x00000001b3077824 */ /* 0x000fe400008e0688 */
[----:B------:R-:W4:Y:S04]  /*c140*/  LDL R136, [R1+0x414] ;  /* 0x0004140001887983 */ /* 0x000f280000100800 */
[----:B------:R2:W4:Y:S01]  /*c150*/  @!P0 LDG.E.U8 R152, desc[UR16][R6.64] ;  /* 0x0000001006988981 */ /* 0x000522000c1e1100 */
[----:B------:R-:W-:-:S02]  /*c160*/  PRMT R21, RZ, 0x7610, R21 ;  /* 0x00007610ff157816 */ /* 0x000fc40000000015 */
[----:B------:R-:W-:Y:S02]  /*c170*/  PRMT R18, RZ, 0x7610, R18 ;  /* 0x00007610ff127816 */ /* 0x000fe40000000012 */
[----:B------:R-:W-:Y:S01]  /*c180*/  PRMT R17, RZ, 0x7610, R17 ;  /* 0x00007610ff117816 */ /* 0x000fe20000000011 */
[----:B------:R0:W-:Y:S02]  /*c190*/  STS.U8 [R8+UR6+0x400c], R16 ;  /* 0x00400c1008007988 */ /* 0x0001e40008000006 */
[----:B0-----:R-:W-:Y:S02]  /*c1a0*/  PRMT R16, RZ, 0x7610, R16 ;  /* 0x00007610ff107816 */ /* 0x001fe40000000010 */
[----:B--2---:R-:W-:Y:S02]  /*c1b0*/  IADD3 R6, P1, R0, R5, RZ ;  /* 0x0000000500067210 */ /* 0x004fe40007f3e0ff */
[----:B------:R-:W2:Y:S03]  /*c1c0*/  LDL R5, [R1+0x404] ;  /* 0x0004040001057983 */ /* 0x000ea60000100800 */
[----:B------:R-:W-:-:S02]  /*c1d0*/  IMAD.X R7, R179, 0x1, R4, P1 ;  /* 0x00000001b3077824 */ /* 0x000fc400008e0604 */
[----:B------:R-:W2:Y:S04]  /*c1e0*/  LDL R4, [R1+0x3f8] ;  /* 0x0003f80001047983 */ /* 0x000ea80000100800 */
[----:B------:R0:W2:Y:S02]  /*c1f0*/  @!P0 LDG.E.U8 R21, desc[UR16][R6.64] ;  /* 0x0000001006158981 */ /* 0x0000a4000c1e1100 */
[----:B0-----:R-:W-:Y:S02]  /*c200*/  IADD3 R6, P1, R0, R3, RZ ;  /* 0x0000000300067210 */ /* 0x001fe40007f3e0ff */
[----:B------:R-:W2:Y:S03]  /*c210*/  LDL R3, [R1+0x3f4] ;  /* 0x0003f40001037983 */ /* 0x000ea60000100800 */
[----:B------:R-:W-:-:S02]  /*c220*/  IMAD.X R7, R179, 0x1, R2, P1 ;  /* 0x00000001b3077824 */ /* 0x000fc400008e0602 */
[----:B------:R-:W2:Y:S04]  /*c230*/  LDL R2, [R1+0x520] ;  /* 0x0005200001027983 */ /* 0x000ea80000100800 */
[----:B------:R3:W2:Y:S02]  /*c240*/  @!P0 LDG.E.U8 R18, desc[UR16][R6.64] ;  /* 0x0000001006128981 */ /* 0x0006a4000c1e1100 */
[----:B---3--:R-:W-:Y:S02]  /*c250*/  IADD3 R6, P1, R0, R141, RZ ;  /* 0x0000008d00067210 */ /* 0x008fe40007f3e0ff */
[----:B------:R-:W3:Y:S03]  /*c260*/  LDL R141, [R1+0x3e8] ;  /* 0x0003e800018d7983 */ /* 0x000ee60000100800 */
[----:B------:R-:W-:-:S02]  /*c270*/  IMAD.X R7, R179, 0x1, R140, P1 ;  /* 0x00000001b3077824 */ /* 0x000fc400008e068c */
[----:B------:R-:W3:Y:S04]  /*c280*/  LDL R140, [R1+0x3e4] ;  /* 0x0003e400018c7983 */ /* 0x000ee80000100800 */
[----:B------:R4:W3:Y:S02]  /*c290*/  @!P0 LDG.E.U8 R17, desc[UR16][R6.64] ;  /* 0x0000001006118981 */ /* 0x0008e4000c1e1100 */
[----:B----4-:R-:W-:Y:S02]  /*c2a0*/  IADD3 R6, P1, R0, R139, RZ ;  /* 0x0000008b00067210 */ /* 0x010fe40007f3e0ff */
[----:B------:R-:W4:Y:S03]  /*c2b0*/  LDL R139, [R1+0x3d8] ;  /* 0x0003d800018b7983 */ /* 0x000f260000100800 */
[----:B------:R-:W-:-:S02]  /*c2c0*/  IMAD.X R7, R179, 0x1, R138, P1 ;  /* 0x00000001b3077824 */ /* 0x000fc400008e068a */
[----:B------:R-:W4:Y:S04]  /*c2d0*/  LDL R138, [R1+0x3d4] ;  /* 0x0003d400018a7983 */ /* 0x000f280000100800 */
[----:B------:R0:W4:Y:S04]  /*c2e0*/  @!P0 LDG.E.U8 R16, desc[UR16][R6.64] ;  /* 0x0000001006108981 */ /* 0x000128000c1e1100 */
[----:B------:R-:W-:Y:S04]  /*c2f0*/  STL [R1+0x57c], R8 ;  /* 0x00057c0801007387 */ /* 0x000fe80000100800 */
[----:B------:R1:W-:Y:S01]  /*c300*/  STS.U8 [R8+UR6+0x4000], R15 ;  /* 0x0040000f08007988 */ /* 0x0003e20008000006 */
[----:B0-----:R-:W-:-:S03]  /*c310*/  IADD3 R6, P1, R0, R137, RZ ;  /* 0x0000008900067210 */ /* 0x001fc60007f3e0ff */
[----:B------:R-:W4:Y:S02]  /*c320*/  LDL R137, [R1+0x3c8] ;  /* 0x0003c80001897983 */ /* 0x000f240000100800 */
[----:B------:R-:W-:Y:S02]  /*c330*/  IMAD.X R7, R179, 0x1, R136, P1 ;  /* 0x00000001b3077824 */ /* 0x000fe400008e0688 */
[----:B------:R0:W-:Y:S04]  /*c340*/  STS.U8 [R8+UR6+0x4002], R14 ;  /* 0x0040020e08007988 */ /* 0x0001e80008000006 */
[----:B------:R-:W4:Y:S01]  /*c350*/  LDL R136, [R1+0x3c4] ;  /* 0x0003c40001887983 */ /* 0x000f220000100800 */
[----:B-1----:R-:W-:-:S03]  /*c360*/  PRMT R15, RZ, 0x7610, R15 ;  /* 0x00007610ff0f7816 */ /* 0x002fc6000000000f */
[----:B------:R1:W-:Y:S04]  /*c370*/  STS.U8 [R8+UR6+0x4004], R13 ;  /* 0x0040040d08007988 */ /* 0x0003e80008000006 */
[----:B------:R1:W4:Y:S01]  /*c380*/  @!P0 LDG.E.U8 R15, desc[UR16][R6.64] ;  /* 0x00000010060f8981 */ /* 0x000322000c1e1100 */
[----:B0-----:R-:W-:-:S03]  /*c390*/  PRMT R14, RZ, 0x7610, R14 ;  /* 0x00007610ff0e7816 */ /* 0x001fc6000000000e */
[----:B------:R0:W-:Y:S04]  /*c3a0*/  STS.U8 [R8+UR6+0x4006], R12 ;  /* 0x0040060c08007988 */ /* 0x0001e80008000006 */
[----:B------:R0:W-:Y:S01]  /*c3b0*/  STS.U8 [R8+UR6+0x4008], R11 ;  /* 0x0040080b08007988 */ /* 0x0001e20008000006 */
[----:B-1----:R-:W-:-:S03]  /*c3c0*/  IADD3 R6, P1, R0, R142, RZ ;  /* 0x0000008e00067210 */ /* 0x002fc60007f3e0ff */
[----:B------:R-:W-:Y:S04]  /*c3d0*/  STS.U8 [R8+UR6+0x400a], R10 ;  /* 0x00400a0a08007988 */ /* 0x000fe80008000006 */
[----:B------:R1:W-:Y:S01]  /*c3e0*/  STS.U8 [R8+UR6+0x400e], R19 ;  /* 0x00400e1308007988 */ /* 0x0003e20008000006 */
[----:B------:R-:W-:Y:S02]  /*c3f0*/  PRMT R13, RZ, 0x7610, R13 ;  /* 0x00007610ff0d7816 */ /* 0x000fe4000000000d */
[----:B0-----:R-:W-:Y:S01]  /*c400*/  PRMT R12, RZ, 0x7610, R12 ;  /* 0x00007610ff0c7816 */ /* 0x001fe2000000000c */
[----:B------:R-:W4:Y:S01]  /*c410*/  LDL R143, [R1+0x394] ;  /* 0x00039400018f7983 */ /* 0x000f220000100800 */
[----:B------:R-:W-:-:S03]  /*c420*/  PRMT R11, RZ, 0x7610, R11 ;  /* 0x00007610ff0b7816 */ /* 0x000fc6000000000b */
[----:B------:R-:W4:Y:S04]  /*c430*/  LDL R142, [R1+0x378] ;  /* 0x00037800018e7983 */ /* 0x000f280000100800 */
[----:B-1----:R-:W4:Y:S01]  /*c440*/  LDL R8, [R1+0x3b8] ;  /* 0x0003b80001087983 */ /* 0x002f220000100800 */
[----:B--2---:R-:W-:-:S03]  /*c450*/  IMAD.X R7, R179, 0x1, R5, P1 ;  /* 0x00000001b3077824 */ /* 0x004fc600008e0605 */
        /* <DEDUP_REMOVED lines=15> */
[----:B------:R-:W3:Y:S04]  /*c550*/  LDL R138, [R1+0x388] ;  /* 0x00038800018a7983 */ /* 0x000ee80000100800 */
[----:B------:R0:W3:Y:S02]  /*c560*/  @!P0 LDG.E.U8 R11, desc[UR16][R6.64] ;  /* 0x00000010060b8981 */ /* 0x0000e4000c1e1100 */
[----:B0-----:R-:W-:Y:S02]  /*c570*/  IADD3 R6, P1, R0, R137, RZ ;  /* 0x0000008900067210 */ /* 0x001fe40007f3e0ff */
[----:B------:R-:W3:Y:S03]  /*c580*/  LDL R137, [R1+0x384] ;  /* 0x0003840001897983 */ /* 0x000ee60000100800 */
[----:B------:R-:W-:-:S02]  /*c590*/  IMAD.X R7, R179, 0x1, R136, P1 ;  /* 0x00000001b3077824 */ /* 0x000fc400008e0688 */
[----:B------:R-:W3:Y:S01]  /*c5a0*/  LDL R136, [R1+0x374] ;  /* 0x0003740001887983 */ /* 0x000ee20000100800 */
[----:B------:R-:W-:-:S06]  /*c5b0*/  PRMT R10, RZ, 0x7610, R10 ;  /* 0x00007610ff0a7816 */ /* 0x000fcc000000000a */
[----:B------:R0:W3:Y:S04]  /*c5c0*/  @!P0 LDG.E.U8 R10, desc[UR16][R6.64] ;  /* 0x00000010060a8981 */ /* 0x0000e8000c1e1100 */
[----:B------:R1:W-:Y:S02]  /*c5d0*/  STS.U8 [R2+UR6+0x4000], R20 ;  /* 0x0040001402007988 */ /* 0x0003e40008000006 */
[----:B-1----:R-:W-:Y:S02]  /*c5e0*/  PRMT R20, RZ, 0x7610, R20 ;  /* 0x00007610ff147816 */ /* 0x002fe40000000014 */
[----:B0-----:R-:W-:Y:S01]  /*c5f0*/  IADD3 R6, P1, R0, R8, RZ ;  /* 0x0000000800067210 */ /* 0x001fe20007f3e0ff */
[----:B------:R-:W-:Y:S04]  /*c600*/  STS.U8 [R2+UR6+0x4002], R22 ;  /* 0x0040021602007988 */ /* 0x000fe80008000006 */
[----:B------:R0:W-:Y:S04]  /*c610*/  STS.U8 [R2+UR6+0x4004], R23 ;  /* 0x0040041702007988 */ /* 0x0001e80008000006 */
[----:B------:R-:W-:Y:S01]  /*c620*/  STS.U8 [R2+UR6+0x4006], R153 ;  /* 0x0040069902007988 */ /* 0x000fe20008000006 */
[----:B0-----:R-:W-:-:S03]  /*c630*/  PRMT R23, RZ, 0x7610, R23 ;  /* 0x00007610ff177816 */ /* 0x001fc60000000017 */
[----:B------:R0:W-:Y:S04]  /*c640*/  STS.U8 [R2+UR6+0x4008], R154 ;  /* 0x0040089a02007988 */ /* 0x0001e80008000006 */
[----:B------:R-:W-:Y:S04]  /*c650*/  STS.U8 [R2+UR6+0x400a], R156 ;  /* 0x00400a9c02007988 */ /* 0x000fe80008000006 */
[----:B------:R1:W-:Y:S01]  /*c660*/  STS.U8 [R2+UR6+0x400c], R157 ;  /* 0x00400c9d02007988 */ /* 0x0003e20008000006 */
[----:B0-----:R-:W-:-:S03]  /*c670*/  PRMT R154, RZ, 0x7610, R154 ;  /* 0x00007610ff9a7816 */ /* 0x001fc6000000009a */
[----:B------:R-:W-:Y:S01]  /*c680*/  STS.U8 [R2+UR6+0x400e], R161 ;  /* 0x00400ea102007988 */ /* 0x000fe20008000006 */
[----:B-1----:R-:W-:-:S03]  /*c690*/  PRMT R157, RZ, 0x7610, R157 ;  /* 0x00007610ff9d7816 */ /* 0x002fc6000000009d */
[----:B------:R0:W-:Y:S02]  /*c6a0*/  STS.U8 [R180+UR6], R162 ;  /* 0x000000a2b4007988 */ /* 0x0001e40008000006 */
[----:B0-----:R-:W-:Y:S01]  /*c6b0*/  PRMT R162, RZ, 0x7610, R162 ;  /* 0x00007610ffa27816 */ /* 0x001fe200000000a2 */
[----:B--2---:R-:W-:Y:S02]  /*c6c0*/  IMAD.X R7, R179, 0x1, R5, P1 ;  /* 0x00000001b3077824 */ /* 0x004fe400008e0605 */
[----:B------:R-:W2:Y:S04]  /*c6d0*/  LDL.LU R5, [R1+0x49c] ;  /* 0x00049c0001057983 */ /* 0x000ea80000300800 */
[----:B------:R0:W2:Y:S02]  /*c6e0*/  @!P0 LDG.E.U8 R20, desc[UR16][R6.64] ;  /* 0x0000001006148981 */ /* 0x0000a4000c1e1100 */
[----:B0-----:R-:W-:-:S05]  /*c6f0*/  IADD3 R6, P1, R0, R4, RZ ;  /* 0x0000000400067210 */ /* 0x001fca0007f3e0ff */
[----:B------:R-:W-:Y:S02]  /*c700*/  IMAD.X R7, R179, 0x1, R3, P1 ;  /* 0x00000001b3077824 */ /* 0x000fe400008e0603 */
[----:B------:R-:W2:Y:S04]  /*c710*/  LDL.LU R3, [R1+0x4e0] ;  /* 0x0004e00001037983 */ /* 0x000ea80000300800 */
[----:B------:R4:W2:Y:S04]  /*c720*/  @!P0 LDG.E.U8 R23, desc[UR16][R6.64] ;  /* 0x0000001006178981 */ /* 0x0008a8000c1e1100 */
[----:B------:R-:W2:Y:S04]  /*c730*/  LDL.LU R182, [R1+0x4ac] ;  /* 0x0004ac0001b67983 */ /* 0x000ea80000300800 */
[----:B------:R-:W2:Y:S04]  /*c740*/  LDL.LU R8, [R1+0x4bc] ;  /* 0x0004bc0001087983 */ /* 0x000ea80000300800 */
[----:B------:R-:W2:Y:S04]  /*c750*/  LDL.LU R2, [R1+0x4cc] ;  /* 0x0004cc0001027983 */ /* 0x000ea80000300800 */
[----:B------:R-:W2:Y:S04]  /*c760*/  LDL.LU R4, [R1+0x4dc] ;  /* 0x0004dc0001047983 */ /* 0x000ea80000300800 */
[----:B------:R-:W2:Y:S04]  /*c770*/  LDL R146, [R1+0x344] ;  /* 0x0003440001927983 */ /* 0x000ea80000100800 */
[----:B------:R-:W2:Y:S04]  /*c780*/  LDL R145, [R1+0x338] ;  /* 0x0003380001917983 */ /* 0x000ea80000100800 */
[----:B------:R-:W2:Y:S01]  /*c790*/  LDL R144, [R1+0x328] ;  /* 0x0003280001907983 */ /* 0x000ea20000100800 */
[----:B----4-:R-:W-:-:S03]  /*c7a0*/  IADD3 R6, P1, R0, R139, RZ ;  /* 0x0000008b00067210 */ /* 0x010fc60007f3e0ff */
[----:B------:R-:W4:Y:S02]  /*c7b0*/  LDL R139, [R1+0x358] ;  /* 0x00035800018b7983 */ /* 0x000f240000100800 */
[----:B------:R-:W-:Y:S02]  /*c7c0*/  IMAD.X R7, R179, 0x1, R143, P1 ;  /* 0x00000001b3077824 */ /* 0x000fe400008e068f */
[----:B------:R0:W-:Y:S04]  /*c7d0*/  STS.U8 [R180+UR6+0x200], R164 ;  /* 0x000200a4b4007988 */ /* 0x0001e80008000006 */
[----:B------:R3:W2:Y:S04]  /*c7e0*/  @!P0 LDG.E.U8 R154, desc[UR16][R6.64] ;  /* 0x00000010069a8981 */ /* 0x0006a8000c1e1100 */
[----:B------:R-:W2:Y:S01]  /*c7f0*/  LDL R143, [R1+0x314] ;  /* 0x00031400018f7983 */ /* 0x000ea20000100800 */
[----:B---3--:R-:W-:-:S03]  /*c800*/  IADD3 R6, P1, R0, R138, RZ ;  /* 0x0000008a00067210 */ /* 0x008fc60007f3e0ff */
[----:B------:R-:W3:Y:S02]  /*c810*/  LDL R138, [R1+0x354] ;  /* 0x00035400018a7983 */ /* 0x000ee40000100800 */
[----:B------:R-:W-:Y:S02]  /*c820*/  IMAD.X R7, R179, 0x1, R137, P1 ;  /* 0x00000001b3077824 */ /* 0x000fe400008e0689 */
[----:B------:R-:W2:Y:S04]  /*c830*/  LDL R137, [R1+0x348] ;  /* 0x0003480001897983 */ /* 0x000ea80000100800 */
[----:B------:R1:W2:Y:S02]  /*c840*/  @!P0 LDG.E.U8 R157, desc[UR16][R6.64] ;  /* 0x00000010069d8981 */ /* 0x0002a4000c1e1100 */
[----:B-1----:R-:W-:-:S02]  /*c850*/  IADD3 R6, P1, R0, R142, RZ ;  /* 0x0000008e00067210 */ /* 0x002fc40007f3e0ff */
[----:B0-----:R-:W-:Y:S01]  /*c860*/  PRMT R164, RZ, 0x7610, R164 ;  /* 0x00007610ffa47816 */ /* 0x001fe200000000a4 */
        /* <DEDUP_REMOVED lines=8> */
[----:B------:R4:W2:Y:S01]  /*c8f0*/  @!P0 LDG.E.U8 R164, desc[UR16][R6.64] ;  /* 0x0000001006a48981 */ /* 0x0008a2000c1e1100 */
[----:B------:R-:W-:-:S03]  /*c900*/  PRMT R166, RZ, 0x7610, R166 ;  /* 0x00007610ffa67816 */ /* 0x000fc600000000a6 */
[----:B------:R0:W-:Y:S02]  /*c910*/  STS.U8 [R180+UR6+0x300], R165 ;  /* 0x000300a5b4007988 */ /* 0x0001e40008000006 */
[----:B0-----:R-:W-:Y:S02]  /*c920*/  PRMT R165, RZ, 0x7610, R165 ;  /* 0x00007610ffa57816 */ /* 0x001fe400000000a5 */
[----:B------:R0:W-:Y:S02]  /*c930*/  STS.U8 [R180+UR6+0x100], R163 ;  /* 0x000100a3b4007988 */ /* 0x0001e40008000006 */
[----:B0-----:R-:W-:Y:S02]  /*c940*/  PRMT R163, RZ, 0x7610, R163 ;  /* 0x00007610ffa37816 */ /* 0x001fe400000000a3 */
[----:B------:R-:W-:Y:S02]  /*c950*/  PRMT R161, RZ, 0x7610, R161 ;  /* 0x00007610ffa17816 */ /* 0x000fe400000000a1 */
[----:B----4-:R-:W-:-:S02]  /*c960*/  IADD3 R6, P1, R0, R139, RZ ;  /* 0x0000008b00067210 */ /* 0x010fc40007f3e0ff */
[----:B------:R-:W4:Y:S03]  /*c970*/  LDL R139, [R1+0x308] ;  /* 0x00030800018b7983 */ /* 0x000f260000100800 */
[----:B---3--:R-:W-:Y:S02]  /*c980*/  IMAD.X R7, R179, 0x1, R138, P1 ;  /* 0x00000001b3077824 */ /* 0x008fe400008e068a */
[----:B------:R-:W3:Y:S04]  /*c990*/  LDL R138, [R1+0x304] ;  /* 0x00030400018a7983 */ /* 0x000ee80000100800 */
[----:B------:R2:W3:Y:S02]  /*c9a0*/  @!P0 LDG.E.U8 R166, desc[UR16][R6.64] ;  /* 0x0000001006a68981 */ /* 0x0004e4000c1e1100 */
[----:B--2---:R-:W-:-:S02]  /*c9b0*/  IADD3 R6, P1, R0, R137, RZ ;  /* 0x0000008900067210 */ /* 0x004fc40007f3e0ff */
[----:B------:R-:W2:Y:S03]  /*c9c0*/  LDL R137, [R1+0x2f4] ;  /* 0x0002f40001897983 */ /* 0x000ea60000100800 */
[----:B------:R-:W-:Y:S01]  /*c9d0*/  IMAD.X R7, R179, 0x1, R146, P1 ;  /* 0x00000001b3077824 */ /* 0x000fe200008e0692 */
[----:B------:R0:W-:Y:S04]  /*c9e0*/  STS.U8 [R180+UR6+0x400], R160 ;  /* 0x000400a0b4007988 */ /* 0x0001e80008000006 */
[----:B------:R1:W2:Y:S04]  /*c9f0*/  @!P0 LDG.E.U8 R165, desc[UR16][R6.64] ;  /* 0x0000001006a58981 */ /* 0x0002a8000c1e1100 */
[----:B------:R0:W-:Y:S04]  /*ca00*/  STS.U8 [R180+UR6+0x500], R159 ;  /* 0x0005009fb4007988 */ /* 0x0001e80008000006 */
[----:B------:R-:W2:Y:S01]  /*ca10*/  LDL R146, [R1+0x2c4] ;  /* 0x0002c40001927983 */ /* 0x000ea20000100800 */
[----:B-1----:R-:W-:-:S02]  /*ca20*/  IADD3 R6, P1, R0, R145, RZ ;  /* 0x0000009100067210 */ /* 0x002fc40007f3e0ff */
[----:B0-----:R-:W-:Y:S01]  /*ca30*/  PRMT R160, RZ, 0x7610, R160 ;  /* 0x00007610ffa07816 */ /* 0x001fe200000000a0 */
[----:B------:R-:W2:Y:S02]  /*ca40*/  LDL R145, [R1+0x2b8] ;  /* 0x0002b80001917983 */ /* 0x000ea40000100800 */
[----:B------:R-:W-:Y:S02]  /*ca50*/  IMAD.X R7, R179, 0x1, R136, P1 ;  /* 0x00000001b3077824 */ /* 0x000fe400008e0688 */
[----:B------:R-:W2:Y:S04]  /*ca60*/  LDL R136, [R1+0x2e8] ;  /* 0x0002e80001887983 */ /* 0x000ea80000100800 */
[----:B------:R0:W2:Y:S02]  /*ca70*/  @!P0 LDG.E.U8 R163, desc[UR16][R6.64] ;  /* 0x0000001006a38981 */ /* 0x0000a4000c1e1100 */
[----:B0-----:R-:W-:-:S02]  /*ca80*/  IADD3 R6, P1, R0, R144, RZ ;  /* 0x0000009000067210 */ /* 0x001fc40007f3e0ff */
[----:B------:R-:W-:Y:S01]  /*ca90*/  PRMT R159, RZ, 0x7610, R159 ;  /* 0x00007610ff9f7816 */ /* 0x000fe2000000009f */
[----:B------:R0:W-:Y:S02]  /*caa0*/  STS.U8 [R180+UR6+0x600], R158 ;  /* 0x0006009eb4007988 */ /* 0x0001e40008000006 */
[----:B------:R-:W-:Y:S02]  /*cab0*/  IMAD.X R7, R179, 0x1, R141, P1 ;  /* 0x00000001b3077824 */ /* 0x000fe400008e068d */
[----:B------:R-:W2:Y:S04]  /*cac0*/  LDL R141, [R1+0x2e4] ;  /* 0x0002e400018d7983 */ /* 0x000ea80000100800 */
[----:B------:R1:W2:Y:S04]  /*cad0*/  @!P0 LDG.E.U8 R161, desc[UR16][R6.64] ;  /* 0x0000001006a18981 */ /* 0x0002a8000c1e1100 */
[----:B------:R-:W2:Y:S01]  /*cae0*/  LDL R144, [R1+0x2a8] ;  /* 0x0002a80001907983 */ /* 0x000ea20000100800 */
[----:B-1----:R-:W-:-:S03]  /*caf0*/  IADD3 R6, P1, R0, R140, RZ ;  /* 0x0000008c00067210 */ /* 0x002fc60007f3e0ff */
[----:B------:R-:W2:Y:S02]  /*cb00*/  LDL R140, [R1+0x2d8] ;  /* 0x0002d800018c7983 */ /* 0x000ea40000100800 */
[----:B------:R-:W-:Y:S01]  /*cb10*/  IMAD.X R7, R179, 0x1, R143, P1 ;  /* 0x00000001b3077824 */ /* 0x000fe200008e068f */
[----:B0-----:R-:W-:Y:S01]  /*cb20*/  PRMT R158, RZ, 0x7610, R158 ;  /* 0x00007610ff9e7816 */ /* 0x001fe2000000009e */
[----:B------:R-:W2:Y:S04]  /*cb30*/  LDL R143, [R1+0x298] ;  /* 0x00029800018f7983 */ /* 0x000ea80000100800 */
[----:B------:R4:W2:Y:S01]  /*cb40*/  @!P0 LDG.E.U8 R160, desc[UR16][R6.64] ;  /* 0x0000001006a08981 */ /* 0x0008a2000c1e1100 */
[----:B------:R-:W-:Y:S02]  /*cb50*/  PRMT R156, RZ, 0x7610, R156 ;  /* 0x00007610ff9c7816 */ /* 0x000fe4000000009c */
[----:B----4-:R-:W-:-:S02]  /*cb60*/  IADD3 R6, P1, R0, R139, RZ ;  /* 0x0000008b00067210 */ /* 0x010fc40007f3e0ff */
[----:B------:R-:W4:Y:S03]  /*cb70*/  LDL R139, [R1+0x2d4] ;  /* 0x0002d400018b7983 */ /* 0x000f260000100800 */
[----:B---3--:R-:W-:Y:S02]  /*cb80*/  IMAD.X R7, R179, 0x1, R138, P1 ;  /* 0x00000001b3077824 */ /* 0x008fe400008e068a */
[----:B------:R-:W3:Y:S04]  /*cb90*/  LDL R138, [R1+0x2c8] ;  /* 0x0002c800018a7983 */ /* 0x000ee80000100800 */
[----:B------:R0:W3:Y:S02]  /*cba0*/  @!P0 LDG.E.U8 R159, desc[UR16][R6.64] ;  /* 0x00000010069f8981 */ /* 0x0000e4000c1e1100 */
[----:B0-----:R-:W-:-:S02]  /*cbb0*/  IADD3 R6, P1, R0, R142, RZ ;  /* 0x0000008e00067210 */ /* 0x001fc40007f3e0ff */
[----:B------:R-:W3:Y:S03]  /*cbc0*/  LDL R142, [R1+0x294] ;  /* 0x00029400018e7983 */ /* 0x000ee60000100800 */
[----:B--2---:R-:W-:Y:S02]  /*cbd0*/  IMAD.X R7, R179, 0x1, R137, P1 ;  /* 0x00000001b3077824 */ /* 0x004fe400008e0689 */
[----:B------:R-:W2:Y:S04]  /*cbe0*/  LDL R137, [R1+0x2b4] ;  /* 0x0002b40001897983 */ /* 0x000ea80000100800 */
[----:B------:R0:W2:Y:S02]  /*cbf0*/  @!P0 LDG.E.U8 R158, desc[UR16][R6.64] ;  /* 0x00000010069e8981 */ /* 0x0000a4000c1e1100 */
[----:B0-----:R-:W-:-:S02]  /*cc00*/  IADD3 R6, P1, R0, R136, RZ ;  /* 0x0000008800067210 */ /* 0x001fc40007f3e0ff */
[----:B------:R-:W2:Y:S03]  /*cc10*/  LDL R136, [R1+0x2a4] ;  /* 0x0002a40001887983 */ /* 0x000ea60000100800 */
[----:B------:R-:W-:Y:S01]  /*cc20*/  IMAD.X R7, R179, 0x1, R141, P1 ;  /* 0x00000001b3077824 */ /* 0x000fe200008e068d */
[----:B------:R0:W-:Y:S04]  /*cc30*/  STS.U8 [R180+UR6+0x700], R155 ;  /* 0x0007009bb4007988 */ /* 0x0001e80008000006 */
[----:B------:R1:W2:Y:S01]  /*cc40*/  @!P0 LDG.E.U8 R156, desc[UR16][R6.64] ;  /* 0x00000010069c8981 */ /* 0x0002a2000c1e1100 */
[----:B------:R-:W-:-:S03]  /*cc50*/  PRMT R153, RZ, 0x7610, R153 ;  /* 0x00007610ff997816 */ /* 0x000fc60000000099 */
[----:B------:R0:W-:Y:S04]  /*cc60*/  STS.U8 [R180+UR6+0x800], R152 ;  /* 0x00080098b4007988 */ /* 0x0001e80008000006 */
[----:B------:R-:W2:Y:S01]  /*cc70*/  LDL R141, [R1+0x284] ;  /* 0x00028400018d7983 */ /* 0x000ea20000100800 */
[----:B-1----:R-:W-:-:S03]  /*cc80*/  IADD3 R6, P1, R0, R140, RZ ;  /* 0x0000008c00067210 */ /* 0x002fc60007f3e0ff */
[----:B------:R-:W2:Y:S01]  /*cc90*/  LDL R140, [R1+0x288] ;  /* 0x00028800018c7983 */ /* 0x000ea20000100800 */
[----:B0-----:R-:W-:Y:S02]  /*cca0*/  PRMT R155, RZ, 0x7610, R155 ;  /* 0x00007610ff9b7816 */ /* 0x001fe4000000009b */
[----:B------:R-:W-:Y:S02]  /*ccb0*/  PRMT R152, RZ, 0x7610, R152 ;  /* 0x00007610ff987816 */ /* 0x000fe40000000098 */
[----:B------:R-:W-:Y:S01]  /*ccc0*/  PRMT R22, RZ, 0x7610, R22 ;  /* 0x00007610ff167816 */ /* 0x000fe20000000016 */
[----:B------:R0:W-:Y:S02]  /*ccd0*/  STS.U8 [R180+UR6+0x900], R21 ;  /* 0x00090015b4007988 */ /* 0x0001e40008000006 */
[----:B0-----:R-:W-:Y:S01]  /*cce0*/  PRMT R21, RZ, 0x7610, R21 ;  /* 0x00007610ff157816 */ /* 0x001fe20000000015 */
[----:B----4-:R-:W-:Y:S02]  /*ccf0*/  IMAD.X R7, R179, 0x1, R139, P1 ;  /* 0x00000001b3077824 */ /* 0x010fe400008e068b */
[----:B------:R-:W4:Y:S04]  /*cd00*/  LDL R139, [R1+0x278] ;  /* 0x00027800018b7983 */ /* 0x000f280000100800 */
[----:B------:R3:W4:Y:S02]  /*cd10*/  @!P0 LDG.E.U8 R155, desc[UR16][R6.64] ;  /* 0x00000010069b8981 */ /* 0x000724000c1e1100 */
[----:B---3--:R-:W-:-:S02]  /*cd20*/  IADD3 R6, P1, R0, R138, RZ ;  /* 0x0000008a00067210 */ /* 0x008fc40007f3e0ff */
[----:B------:R-:W3:Y:S03]  /*cd30*/  LDL R138, [R1+0x274] ;  /* 0x00027400018a7983 */ /* 0x000ee60000100800 */
[----:B------:R-:W-:-:S05]  /*cd40*/  IMAD.X R7, R179, 0x1, R146, P1 ;  /* 0x00000001b3077824 */ /* 0x000fca00008e0692 */
[----:B------:R0:W3:Y:S02]  /*cd50*/  @!P0 LDG.E.U8 R153, desc[UR16][R6.64] ;  /* 0x0000001006998981 */ /* 0x0000e4000c1e1100 */
[----:B0-----:R-:W-:-:S05]  /*cd60*/  IADD3 R6, P1, R0, R145, RZ ;  /* 0x0000009100067210 */ /* 0x001fca0007f3e0ff */
[----:B--2---:R-:W-:Y:S02]  /*cd70*/  IMAD.X R7, R179, 0x1, R137, P1 ;  /* 0x00000001b3077824 */ /* 0x004fe400008e0689 */
[----:B------:R-:W2:Y:S04]  /*cd80*/  LDL R137, [R1+0x264] ;  /* 0x0002640001897983 */ /* 0x000ea80000100800 */
[----:B------:R0:W2:Y:S02]  /*cd90*/  @!P0 LDG.E.U8 R152, desc[UR16][R6.64] ;  /* 0x0000001006988981 */ /* 0x0000a4000c1e1100 */
[----:B0-----:R-:W-:-:S05]  /*cda0*/  IADD3 R6, P1, R0, R144, RZ ;  /* 0x0000009000067210 */ /* 0x001fca0007f3e0ff */
[----:B------:R-:W-:Y:S02]  /*cdb0*/  IMAD.X R7, R179, 0x1, R136, P1 ;  /* 0x00000001b3077824 */ /* 0x000fe400008e0688 */
[----:B------:R-:W2:Y:S04]  /*cdc0*/  LDL R136, [R1+0x254] ;  /* 0x0002540001887983 */ /* 0x000ea80000100800 */
[----:B------:R0:W2:Y:S04]  /*cdd0*/  @!P0 LDG.E.U8 R22, desc[UR16][R6.64] ;  /* 0x0000001006168981 */ /* 0x0000a8000c1e1100 */
[----:B------:R-:W2:Y:S01]  /*cde0*/  LDL.LU R150, [R1+0x268] ;  /* 0x0002680001967983 */ /* 0x000ea20000300800 */
[----:B0-----:R-:W-:-:S05]  /*cdf0*/  IADD3 R6, P1, R0, R143, RZ ;  /* 0x0000008f00067210 */ /* 0x001fca0007f3e0ff */
[----:B------:R-:W-:-:S05]  /*ce00*/  IMAD.X R7, R179, 0x1, R142, P1 ;  /* 0x00000001b3077824 */ /* 0x000fca00008e068e */
[----:B------:R0:W2:Y:S02]  /*ce10*/  @!P0 LDG.E.U8 R21, desc[UR16][R6.64] ;  /* 0x0000001006158981 */ /* 0x0000a4000c1e1100 */
[----:B0-----:R-:W-:Y:S02]  /*ce20*/  IADD3 R6, P1, R0, R140, RZ ;  /* 0x0000008c00067210 */ /* 0x001fe40007f3e0ff */
[----:B------:R-:W2:Y:S04]  /*ce30*/  LDL R140, [R1+0x244] ;  /* 0x00024400018c7983 */ /* 0x000ea80000100800 */
[----:B------:R-:W2:Y:S04]  /*ce40*/  LDL.LU R146, [R1+0x258] ;  /* 0x0002580001927983 */ /* 0x000ea80000300800 */
[----:B------:R-:W2:Y:S01]  /*ce50*/  LDL.LU R142, [R1+0x248] ;  /* 0x00024800018e7983 */ /* 0x000ea20000300800 */
[----:B------:R-:W-:Y:S01]  /*ce60*/  PRMT R19, RZ, 0x7610, R19 ;  /* 0x00007610ff137816 */ /* 0x000fe20000000013 */
[----:B------:R-:W-:-:S02]  /*ce70*/  IMAD.X R7, R179, 0x1, R141, P1 ;  /* 0x00000001b3077824 */ /* 0x000fc400008e068d */
[----:B------:R0:W-:Y:S04]  /*ce80*/  STS.U8 [R180+UR6+0xa00], R18 ;  /* 0x000a0012b4007988 */ /* 0x0001e80008000006 */
[----:B------:R4:W2:Y:S04]  /*ce90*/  @!P0 LDG.E.U8 R19, desc[UR16][R6.64] ;  /* 0x0000001006138981 */ /* 0x0008a8000c1e1100 */
[----:B------:R1:W-:Y:S01]  /*cea0*/  STS.U8 [R180+UR6+0xb00], R17 ;  /* 0x000b0011b4007988 */ /* 0x0003e20008000006 */
[----:B0-----:R-:W-:-:S03]  /*ceb0*/  PRMT R18, RZ, 0x7610, R18 ;  /* 0x00007610ff127816 */ /* 0x001fc60000000012 */
[----:B------:R-:W2:Y:S01]  /*cec0*/  LDL.LU R151, [R1+0x234] ;  /* 0x0002340001977983 */ /* 0x000ea20000300800 */
[----:B-1----:R-:W-:-:S03]  /*ced0*/  PRMT R17, RZ, 0x7610, R17 ;  /* 0x00007610ff117816 */ /* 0x002fc60000000011 */
[----:B------:R0:W-:Y:S02]  /*cee0*/  STS.U8 [R180+UR6+0xc00], R16 ;  /* 0x000c0010b4007988 */ /* 0x0001e40008000006 */
[----:B0-----:R-:W-:Y:S02]  /*cef0*/  PRMT R16, RZ, 0x7610, R16 ;  /* 0x00007610ff107816 */ /* 0x001fe40000000010 */
[----:B----4-:R-:W-:-:S05]  /*cf00*/  IADD3 R6, P1, R0, R139, RZ ;  /* 0x0000008b00067210 */ /* 0x010fca0007f3e0ff */
[----:B---3--:R-:W-:Y:S02]  /*cf10*/  IMAD.X R7, R179, 0x1, R138, P1 ;  /* 0x00000001b3077824 */ /* 0x008fe400008e068a */
[----:B------:R-:W3:Y:S04]  /*cf20*/  LDL R138, [R1+0x208] ;  /* 0x00020800018a7983 */ /* 0x000ee80000100800 */
[----:B------:R2:W4:Y:S04]  /*cf30*/  @!P0 LDG.E.U8 R18, desc[UR16][R6.64] ;  /* 0x0000001006128981 */ /* 0x000528000c1e1100 */
[----:B------:R-:W3:Y:S04]  /*cf40*/  LDL.LU R139, [R1+0x238] ;  /* 0x00023800018b7983 */ /* 0x000ee80000300800 */
[----:B------:R-:W4:Y:S01]  /*cf50*/  LDL.LU R147, [R1+0x224] ;  /* 0x0002240001937983 */ /* 0x000f220000300800 */
[----:B--2---:R-:W-:-:S05]  /*cf60*/  IADD3 R6, P1, R0, R150, RZ ;  /* 0x0000009600067210 */ /* 0x004fca0007f3e0ff */
[----:B------:R-:W-:-:S05]  /*cf70*/  IMAD.X R7, R179, 0x1, R137, P1 ;  /* 0x00000001b3077824 */ /* 0x000fca00008e0689 */
[----:B------:R0:W2:Y:S02]  /*cf80*/  @!P0 LDG.E.U8 R17, desc[UR16][R6.64] ;  /* 0x0000001006118981 */ /* 0x0000a4000c1e1100 */
[----:B0-----:R-:W-:-:S05]  /*cf90*/  IADD3 R6, P1, R0, R146, RZ ;  /* 0x0000009200067210 */ /* 0x001fca0007f3e0ff */
[----:B------:R-:W-:Y:S02]  /*cfa0*/  IMAD.X R7, R179, 0x1, R136, P1 ;  /* 0x00000001b3077824 */ /* 0x000fe400008e0688 */
[----:B------:R-:W2:Y:S04]  /*cfb0*/  LDL.LU R136, [R1+0x218] ;  /* 0x0002180001887983 */ /* 0x000ea80000300800 */
[----:B------:R-:W4:Y:S04]  /*cfc0*/  LDL.LU R137, [R1+0x228] ;  /* 0x0002280001897983 */ /* 0x000f280000300800 */
[----:B------:R-:W2:Y:S04]  /*cfd0*/  LDL.LU R143, [R1+0x214] ;  /* 0x00021400018f7983 */ /* 0x000ea80000300800 */
[----:B------:R0:W2:Y:S02]  /*cfe0*/  @!P0 LDG.E.U8 R16, desc[UR16][R6.64] ;  /* 0x0000001006108981 */ /* 0x0000a4000c1e1100 */
[----:B0-----:R-:W-:-:S05]  /*cff0*/  IADD3 R6, P1, R0, R142, RZ ;  /* 0x0000008e00067210 */ /* 0x001fca0007f3e0ff */
[----:B------:R-:W-:Y:S02]  /*d000*/  IMAD.X R7, R179, 0x1, R140, P1 ;  /* 0x00000001b3077824 */ /* 0x000fe400008e068c */
[----:B------:R-:W2:Y:S04]  /*d010*/  LDL.LU R140, [R1+0x204] ;  /* 0x00020400018c7983 */ /* 0x000ea80000300800 */
[----:B------:R0:W-:Y:S04]  /*d020*/  STS.U8 [R180+UR6+0xd00], R15 ;  /* 0x000d000fb4007988 */ /* 0x0001e80008000006 */
[----:B------:R1:W-:Y:S04]  /*d030*/  STS.U8 [R180+UR6+0xe00], R14 ;  /* 0x000e000eb4007988 */ /* 0x0003e80008000006 */
[----:B------:R1:W-:Y:S01]  /*d040*/  STS.U8 [R180+UR6+0xf00], R13 ;  /* 0x000f000db4007988 */ /* 0x0003e20008000006 */
[----:B0-----:R-:W-:-:S03]  /*d050*/  PRMT R15, RZ, 0x7610, R15 ;  /* 0x00007610ff0f7816 */ /* 0x001fc6000000000f */
[----:B------:R0:W-:Y:S04]  /*d060*/  STS.U8 [R180+UR6+0x1000], R12 ;  /* 0x0010000cb4007988 */ /* 0x0001e80008000006 */
[----:B------:R3:W2:Y:S01]  /*d070*/  @!P0 LDG.E.U8 R15, desc[UR16][R6.64] ;  /* 0x00000010060f8981 */ /* 0x0006a2000c1e1100 */
[----:B-1----:R-:W-:Y:S02]  /*d080*/  PRMT R14, RZ, 0x7610, R14 ;  /* 0x00007610ff0e7816 */ /* 0x002fe4000000000e */
[----:B------:R-:W-:Y:S01]  /*d090*/  PRMT R13, RZ, 0x7610, R13 ;  /* 0x00007610ff0d7816 */ /* 0x000fe2000000000d */
[----:B------:R1:W-:Y:S01]  /*d0a0*/  STS.U8 [R180+UR6+0x1100], R11 ;  /* 0x0011000bb4007988 */ /* 0x0003e20008000006 */
[----:B0-----:R-:W-:-:S03]  /*d0b0*/  PRMT R12, RZ, 0x7610, R12 ;  /* 0x00007610ff0c7816 */ /* 0x001fc6000000000c */
[----:B------:R0:W-:Y:S01]  /*d0c0*/  STS.U8 [R180+UR6+0x1200], R10 ;  /* 0x0012000ab4007988 */ /* 0x0001e20008000006 */
[----:B------:R-:W-:Y:S02]  /*d0d0*/  PRMT R172, RZ, 0x7610, R172 ;  /* 0x00007610ffac7816 */ /* 0x000fe400000000ac */
[----:B------:R-:W-:Y:S01]  /*d0e0*/  PRMT R171, RZ, 0x7610, R171 ;  /* 0x00007610ffab7816 */ /* 0x000fe200000000ab */
[----:B------:R0:W-:Y:S01]  /*d0f0*/  STS.U8 [R180+UR6+0x1400], R23 ;  /* 0x00140017b4007988 */ /* 0x0001e20008000006 */
[----:B-1----:R-:W-:Y:S02]  /*d100*/  PRMT R11, RZ, 0x7610, R11 ;  /* 0x00007610ff0b7816 */ /* 0x002fe4000000000b */
[----:B------:R-:W-:Y:S02]  /*d110*/  PRMT R170, RZ, 0x7610, R170 ;  /* 0x00007610ffaa7816 */ /* 0x000fe400000000aa */
[----:B------:R-:W-:Y:S01]  /*d120*/  PRMT R169, RZ, 0x7610, R169 ;  /* 0x00007610ffa97816 */ /* 0x000fe200000000a9 */
[----:B------:R1:W-:Y:S01]  /*d130*/  STS.U8 [R180+UR6+0x1300], R20 ;  /* 0x00130014b4007988 */ /* 0x0003e20008000006 */
[----:B0-----:R-:W-:-:S02]  /*d140*/  PRMT R10, RZ, 0x7610, R10 ;  /* 0x00007610ff0a7816 */ /* 0x001fc4000000000a */
[----:B------:R-:W-:Y:S02]  /*d150*/  PRMT R23, RZ, 0x7610, R23 ;  /* 0x00007610ff177816 */ /* 0x000fe40000000017 */
[----:B------:R-:W-:Y:S02]  /*d160*/  PRMT R168, RZ, 0x7610, R168 ;  /* 0x00007610ffa87816 */ /* 0x000fe400000000a8 */
[----:B------:R-:W-:Y:S01]  /*d170*/  PRMT R167, RZ, 0x7610, R167 ;  /* 0x00007610ffa77816 */ /* 0x000fe200000000a7 */
[----:B------:R0:W-:Y:S01]  /*d180*/  STS.U8 [R180+UR6+0x1900], R166 ;  /* 0x001900a6b4007988 */ /* 0x0001e20008000006 */
[----:B-1----:R-:W-:-:S03]  /*d190*/  PRMT R20, RZ, 0x7610, R20 ;  /* 0x00007610ff147816 */ /* 0x002fc60000000014 */
[----:B------:R1:W-:Y:S04]  /*d1a0*/  STS.U8 [R180+UR6+0x1a00], R165 ;  /* 0x001a00a5b4007988 */ /* 0x0003e80008000006 */
[----:B------:R1:W-:Y:S04]  /*d1b0*/  STS.U8 [R180+UR6+0x1800], R164 ;  /* 0x001800a4b4007988 */ /* 0x0003e80008000006 */
[----:B------:R1:W-:Y:S04]  /*d1c0*/  STS.U8 [R180+UR6+0x1b00], R163 ;  /* 0x001b00a3b4007988 */ /* 0x0003e80008000006 */
[----:B------:R1:W-:Y:S04]  /*d1d0*/  STS.U8 [R180+UR6+0x1700], R162 ;  /* 0x001700a2b4007988 */ /* 0x0003e80008000006 */
[----:B------:R1:W-:Y:S04]  /*d1e0*/  STS.U8 [R180+UR6+0x1c00], R161 ;  /* 0x001c00a1b4007988 */ /* 0x0003e80008000006 */
[----:B------:R1:W-:Y:S04]  /*d1f0*/  STS.U8 [R180+UR6+0x1d00], R160 ;  /* 0x001d00a0b4007988 */ /* 0x0003e80008000006 */
[----:B------:R1:W-:Y:S04]  /*d200*/  STS.U8 [R180+UR6+0x1e00], R159 ;  /* 0x001e009fb4007988 */ /* 0x0003e80008000006 */
[----:B------:R-:W2:Y:S01]  /*d210*/  LDL R141, [R1+0x4b0] ;  /* 0x0004b000018d7983 */ /* 0x000ea20000100800 */
[----:B---3--:R-:W-:-:S05]  /*d220*/  IADD3 R6, P1, R0, R139, RZ ;  /* 0x0000008b00067210 */ /* 0x008fca0007f3e0ff */
[----:B------:R-:W-:-:S05]  /*d230*/  IMAD.X R7, R179, 0x1, R151, P1 ;  /* 0x00000001b3077824 */ /* 0x000fca00008e0697 */
[----:B------:R4:W3:Y:S02]  /*d240*/  @!P0 LDG.E.U8 R14, desc[UR16][R6.64] ;  /* 0x00000010060e8981 */ /* 0x0008e4000c1e1100 */
[----:B----4-:R-:W-:-:S05]  /*d250*/  IADD3 R6, P1, R0, R137, RZ ;  /* 0x0000008900067210 */ /* 0x010fca0007f3e0ff */
[----:B------:R-:W-:-:S05]  /*d260*/  IMAD.X R7, R179, 0x1, R147, P1 ;  /* 0x00000001b3077824 */ /* 0x000fca00008e0693 */
[----:B------:R2:W4:Y:S02]  /*d270*/  @!P0 LDG.E.U8 R13, desc[UR16][R6.64] ;  /* 0x00000010060d8981 */ /* 0x000524000c1e1100 */
[----:B--2---:R-:W-:-:S05]  /*d280*/  IADD3 R6, P1, R0, R136, RZ ;  /* 0x0000008800067210 */ /* 0x004fca0007f3e0ff */
[----:B------:R-:W-:-:S05]  /*d290*/  IMAD.X R7, R179, 0x1, R143, P1 ;  /* 0x00000001b3077824 */ /* 0x000fca00008e068f */
[----:B------:R2:W4:Y:S02]  /*d2a0*/  @!P0 LDG.E.U8 R12, desc[UR16][R6.64] ;  /* 0x00000010060c8981 */ /* 0x000524000c1e1100 */
[----:B--2---:R-:W-:Y:S02]  /*d2b0*/  IADD3 R6, P1, R0, R138, RZ ;  /* 0x0000008a00067210 */ /* 0x004fe40007f3e0ff */
[----:B0-----:R-:W-:Y:S01]  /*d2c0*/  PRMT R166, RZ, 0x7610, R166 ;  /* 0x00007610ffa67816 */ /* 0x001fe200000000a6 */
[----:B------:R-:W2:Y:S02]  /*d2d0*/  LDL R138, [R1+0x4d0] ;  /* 0x0004d000018a7983 */ /* 0x000ea40000100800 */
[----:B------:R-:W-:-:S05]  /*d2e0*/  IMAD.X R7, R179, 0x1, R140, P1 ;  /* 0x00000001b3077824 */ /* 0x000fca00008e068c */
[----:B------:R0:W4:Y:S02]  /*d2f0*/  @!P0 LDG.E.U8 R11, desc[UR16][R6.64] ;  /* 0x00000010060b8981 */ /* 0x000124000c1e1100 */
[----:B0-----:R-:W-:-:S05]  /*d300*/  IADD3 R6, P1, R0, R251, RZ ;  /* 0x000000fb00067210 */ /* 0x001fca0007f3e0ff */
        /* <DEDUP_REMOVED lines=10> */
[----:B------:R0:W3:Y:S02]  /*d3b0*/  @!P0 LDG.E.U8 R23, desc[UR16][R6.64] ;  /* 0x0000001006178981 */ /* 0x0000e4000c1e1100 */
        /* <DEDUP_REMOVED lines=17> */
[----:B------:R0:W4:Y:S01]  /*d4d0*/  @!P0 LDG.E.U8 R166, desc[UR16][R6.64] ;  /* 0x0000001006a68981 */ /* 0x000122000c1e1100 */
[----:B-1----:R-:W-:Y:S02]  /*d4e0*/  PRMT R165, RZ, 0x7610, R165 ;  /* 0x00007610ffa57816 */ /* 0x002fe400000000a5 */
[----:B0-----:R-:W-:-:S05]  /*d4f0*/  IADD3 R6, P1, R0, R211, RZ ;  /* 0x000000d300067210 */ /* 0x001fca0007f3e0ff */
[----:B------:R-:W-:-:S05]  /*d500*/  IMAD.X R7, R179, 0x1, R210, P1 ;  /* 0x00000001b3077824 */ /* 0x000fca00008e06d2 */
[----:B------:R0:W4:Y:S01]  /*d510*/  @!P0 LDG.E.U8 R165, desc[UR16][R6.64] ;  /* 0x0000001006a58981 */ /* 0x000122000c1e1100 */
[----:B------:R-:W-:Y:S02]  /*d520*/  PRMT R164, RZ, 0x7610, R164 ;  /* 0x00007610ffa47816 */ /* 0x000fe400000000a4 */
        /* <DEDUP_REMOVED lines=21> */
[----:B------:R-:W-:Y:S01]  /*d680*/  IMAD.X R7, R179, 0x1, R186, P1 ;  /* 0x00000001b3077824 */ /* 0x000fe200008e06ba */
[----:B------:R-:W-:Y:S04]  /*d690*/  STL [R1+0x8b0], R250 ;  /* 0x0008b0fa01007387 */ /* 0x000fe80000100800 */
[----:B------:R0:W4:Y:S04]  /*d6a0*/  @!P0 LDG.E.U8 R159, desc[UR16][R6.64] ;  /* 0x00000010069f8981 */ /* 0x000128000c1e1100 */
[----:B------:R-:W-:Y:S01]  /*d6b0*/  STL [R1+0x590], R3 ;  /* 0x0005900301007387 */ /* 0x000fe20000100800 */
[----:B0-----:R-:W-:-:S03]  /*d6c0*/  IADD3 R6, P1, R0, R3, RZ ;  /* 0x0000000300067210 */ /* 0x001fc60007f3e0ff */
[----:B------:R0:W-:Y:S02]  /*d6d0*/  STL [R1+0x594], R4 ;  /* 0x0005940401007387 */ /* 0x0001e40000100800 */
[----:B------:R-:W-:Y:S02]  /*d6e0*/  IMAD.X R7, R179, 0x1, R4, P1 ;  /* 0x00000001b3077824 */ /* 0x000fe400008e0604 */
[----:B0-----:R-:W3:Y:S01]  /*d6f0*/  LDL.LU R4, [R1+0x4c0] ;  /* 0x0004c00001047983 */ /* 0x001ee20000300800 */
[----:B------:R-:W-:-:S06]  /*d700*/  PRMT R173, RZ, 0x7610, R173 ;  /* 0x00007610ffad7816 */ /* 0x000fcc00000000ad */
[----:B------:R2:W4:Y:S04]  /*d710*/  @!P0 LDG.E.U8 R173, desc[UR16][R6.64] ;  /* 0x0000001006ad8981 */ /* 0x000528000c1e1100 */
[----:B------:R0:W-:Y:S01]  /*d720*/  STS.U8 [R180+UR6+0x1f00], R158 ;  /* 0x001f009eb4007988 */ /* 0x0001e20008000006 */
[----:B--2---:R-:W-:-:S03]  /*d730*/  IADD3 R6, P1, R0, R138, RZ ;  /* 0x0000008a00067210 */ /* 0x004fc60007f3e0ff */
[----:B------:R-:W2:Y:S01]  /*d740*/  LDL R138, [R1+0x490] ;  /* 0x00049000018a7983 */ /* 0x000ea20000100800 */
[----:B0-----:R-:W-:Y:S01]  /*d750*/  PRMT R158, RZ, 0x7610, R158 ;  /* 0x00007610ff9e7816 */ /* 0x001fe2000000009e */
[----:B------:R-:W-:Y:S02]  /*d760*/  IMAD.X R7, R179, 0x1, R2, P1 ;  /* 0x00000001b3077824 */ /* 0x000fe400008e0602 */
[----:B------:R-:W4:Y:S04]  /*d770*/  LDL.LU R3, [R1+0x48c] ;  /* 0x00048c0001037983 */ /* 0x000f280000300800 */
[----:B------:R3:W4:Y:S04]  /*d780*/  @!P0 LDG.E.U8 R158, desc[UR16][R6.64] ;  /* 0x00000010069e8981 */ /* 0x000728000c1e1100 */
[----:B------:R0:W-:Y:S04]  /*d790*/  STL [R1+0x598], R2 ;  /* 0x0005980201007387 */ /* 0x0001e80000100800 */
[----:B0-----:R-:W4:Y:S01]  /*d7a0*/  LDL.LU R2, [R1+0x47c] ;  /* 0x00047c0001027983 */ /* 0x001f220000300800 */
[----:B---3--:R-:W-:-:S03]  /*d7b0*/  IADD3 R6, P1, R0, R4, RZ ;  /* 0x0000000400067210 */ /* 0x008fc60007f3e0ff */
[----:B------:R-:W-:Y:S02]  /*d7c0*/  STL [R1+0x59c], R4 ;  /* 0x00059c0401007387 */ /* 0x000fe40000100800 */
[----:B------:R-:W-:Y:S02]  /*d7d0*/  IMAD.X R7, R179, 0x1, R8, P1 ;  /* 0x00000001b3077824 */ /* 0x000fe400008e0608 */
[----:B------:R0:W-:Y:S04]  /*d7e0*/  STL [R1+0x5a0], R8 ;  /* 0x0005a00801007387 */ /* 0x0001e80000100800 */
[----:B0-----:R-:W3:Y:S04]  /*d7f0*/  LDL.LU R8, [R1+0x4a0] ;  /* 0x0004a00001087983 */ /* 0x001ee80000300800 */
[----:B------:R0:W-:Y:S02]  /*d800*/  STS.U8 [R180+UR6+0x1600], R157 ;  /* 0x0016009db4007988 */ /* 0x0001e40008000006 */
[----:B0-----:R-:W-:-:S02]  /*d810*/  PRMT R157, RZ, 0x7610, R157 ;  /* 0x00007610ff9d7816 */ /* 0x001fc4000000009d */
[----:B------:R0:W-:Y:S04]  /*d820*/  STS.U8 [R180+UR6+0x2000], R156 ;  /* 0x0020009cb4007988 */ /* 0x0001e80008000006 */
[----:B------:R1:W4:Y:S01]  /*d830*/  @!P0 LDG.E.U8 R157, desc[UR16][R6.64] ;  /* 0x00000010069d8981 */ /* 0x000322000c1e1100 */
[----:B0-----:R-:W-:Y:S02]  /*d840*/  PRMT R156, RZ, 0x7610, R156 ;  /* 0x00007610ff9c7816 */ /* 0x001fe4000000009c */
[C---:B-1----:R-:W-:Y:S02]  /*d850*/  IADD3 R6, P1, R0.reuse, R141, RZ ;  /* 0x0000008d00067210 */ /* 0x042fe40007f3e0ff */
[----:B------:R-:W4:Y:S03]  /*d860*/  LDL R141, [R1+0x470] ;  /* 0x00047000018d7983 */ /* 0x000f260000100800 */
[----:B------:R-:W-:Y:S01]  /*d870*/  IMAD.X R7, R179, 0x1, R182, P1 ;  /* 0x00000001b3077824 */ /* 0x000fe200008e06b6 */
        /* <DEDUP_REMOVED lines=12> */
[----:B------:R2:W3:Y:S01]  /*d940*/  @!P0 LDG.E.U8 R155, desc[UR16][R6.64] ;  /* 0x00000010069b8981 */ /* 0x0004e2000c1e1100 */
[----:B0-----:R-:W-:Y:S02]  /*d950*/  PRMT R154, RZ, 0x7610, R154 ;  /* 0x00007610ff9a7816 */ /* 0x001fe4000000009a */
[C---:B--2---:R-:W-:Y:S02]  /*d960*/  IADD3 R6, P1, R0.reuse, R138, RZ ;  /* 0x0000008a00067210 */ /* 0x044fe40007f3e0ff */
[----:B------:R-:W2:Y:S03]  /*d970*/  LDL R138, [R1+0x450] ;  /* 0x00045000018a7983 */ /* 0x000ea60000100800 */
[----:B----4-:R-:W-:Y:S01]  /*d980*/  IMAD.X R7, R179, 0x1, R3, P1 ;  /* 0x00000001b3077824 */ /* 0x010fe200008e0603 */
        /* <DEDUP_REMOVED lines=86> */
[----:B------:R0:W-:Y:S04]  /*def0*/  STL [R1+0x5ec], R182 ;  /* 0x0005ecb601007387 */ /* 0x0001e80000100800 */
[----:B------:R3:W4:Y:S04]  /*df00*/  @!P0 LDG.E.U8 R16, desc[UR16][R6.64] ;  /* 0x0000001006108981 */ /* 0x000728000c1e1100 */
[----:B0-----:R-:W4:Y:S01]  /*df10*/  LDL.LU R182, [R1+0x39c] ;  /* 0x00039c0001b67983 */ /* 0x001f220000300800 */
[----:B---3--:R-:W-:-:S03]  /*df20*/  IADD3 R6, P1, R0, R8, RZ ;  /* 0x0000000800067210 */ /* 0x008fc60007f3e0ff */
[----:B------:R0:W-:Y:S04]  /*df30*/  STL [R1+0x5f0], R8 ;  /* 0x0005f00801007387 */ /* 0x0001e80000100800 */
[----:B0-----:R-:W3:Y:S01]  /*df40*/  LDL.LU R8, [R1+0x3c0] ;  /* 0x0003c00001087983 */ /* 0x001ee20000300800 */
[----:B------:R-:W-:-:S03]  /*df50*/  IMAD.X R7, R179, 0x1, R5, P1 ;  /* 0x00000001b3077824 */ /* 0x000fc600008e0605 */
[----:B------:R0:W-:Y:S02]  /*df60*/  STS.U8 [R180+UR6+0x2a00], R15 ;  /* 0x002a000fb4007988 */ /* 0x0001e40008000006 */
[----:B0-----:R-:W-:Y:S02]  /*df70*/  PRMT R15, RZ, 0x7610, R15 ;  /* 0x00007610ff0f7816 */ /* 0x001fe4000000000f */
[----:B------:R0:W-:Y:S04]  /*df80*/  STS.U8 [R180+UR6+0x2b00], R14 ;  /* 0x002b000eb4007988 */ /* 0x0001e80008000006 */
[----:B------:R2:W3:Y:S01]  /*df90*/  @!P0 LDG.E.U8 R15, desc[UR16][R6.64] ;  /* 0x00000010060f8981 */ /* 0x0004e2000c1e1100 */
[----:B0-----:R-:W-:Y:S02]  /*dfa0*/  PRMT R14, RZ, 0x7610, R14 ;  /* 0x00007610ff0e7816 */ /* 0x001fe4000000000e */
[C---:B--2---:R-:W-:Y:S01]  /*dfb0*/  IADD3 R6, P1, R0.reuse, R138, RZ ;  /* 0x0000008a00067210 */ /* 0x044fe20007f3e0ff */
[----:B------:R0:W-:Y:S04]  /*dfc0*/  STL [R1+0x5f4], R5 ;  /* 0x0005f40501007387 */ /* 0x0001e80000100800 */
[----:B----4-:R-:W-:Y:S01]  /*dfd0*/  IMAD.X R7, R179, 0x1, R3, P1 ;  /* 0x00000001b3077824 */ /* 0x010fe200008e0603 */
[----:B------:R-:W2:Y:S04]  /*dfe0*/  LDL R138, [R1+0x390] ;  /* 0x00039000018a7983 */ /* 0x000ea80000100800 */
[----:B------:R3:W4:Y:S04]  /*dff0*/  @!P0 LDG.E.U8 R14, desc[UR16][R6.64] ;  /* 0x00000010060e8981 */ /* 0x000728000c1e1100 */
[----:B0-----:R-:W4:Y:S04]  /*e000*/  LDL.LU R5, [R1+0x37c] ;  /* 0x00037c0001057983 */ /* 0x001f280000300800 */
[----:B------:R-:W-:Y:S01]  /*e010*/  STL [R1+0x5f8], R3 ;  /* 0x0005f80301007387 */ /* 0x000fe20000100800 */
[----:B---3--:R-:W-:-:S03]  /*e020*/  IADD3 R6, P1, R0, R8, RZ ;  /* 0x0000000800067210 */ /* 0x008fc60007f3e0ff */
[----:B------:R0:W-:Y:S04]  /*e030*/  STL [R1+0x5fc], R8 ;  /* 0x0005fc0801007387 */ /* 0x0001e80000100800 */
[----:B0-----:R-:W3:Y:S01]  /*e040*/  LDL.LU R8, [R1+0x3a0] ;  /* 0x0003a00001087983 */ /* 0x001ee20000300800 */
[----:B------:R-:W-:-:S03]  /*e050*/  IMAD.X R7, R179, 0x1, R2, P1 ;  /* 0x00000001b3077824 */ /* 0x000fc600008e0602 */
[----:B------:R0:W-:Y:S02]  /*e060*/  STS.U8 [R180+UR6+0x2c00], R13 ;  /* 0x002c000db4007988 */ /* 0x0001e40008000006 */
[----:B0-----:R-:W-:Y:S02]  /*e070*/  PRMT R13, RZ, 0x7610, R13 ;  /* 0x00007610ff0d7816 */ /* 0x001fe4000000000d */
[----:B------:R0:W-:Y:S04]  /*e080*/  STS.U8 [R180+UR6+0x2d00], R12 ;  /* 0x002d000cb4007988 */ /* 0x0001e80008000006 */
[----:B------:R1:W4:Y:S01]  /*e090*/  @!P0 LDG.E.U8 R13, desc[UR16][R6.64] ;  /* 0x00000010060d8981 */ /* 0x000322000c1e1100 */
[----:B0-----:R-:W-:Y:S02]  /*e0a0*/  PRMT R12, RZ, 0x7610, R12 ;  /* 0x00007610ff0c7816 */ /* 0x001fe4000000000c */
[C---:B-1----:R-:W-:Y:S01]  /*e0b0*/  IADD3 R6, P1, R0.reuse, R141, RZ ;  /* 0x0000008d00067210 */ /* 0x042fe20007f3e0ff */
[----:B------:R0:W-:Y:S04]  /*e0c0*/  STL [R1+0x600], R2 ;  /* 0x0006000201007387 */ /* 0x0001e80000100800 */
[----:B------:R-:W-:Y:S01]  /*e0d0*/  IMAD.X R7, R179, 0x1, R4, P1 ;  /* 0x00000001b3077824 */ /* 0x000fe200008e0604 */
[----:B------:R-:W4:Y:S04]  /*e0e0*/  LDL R141, [R1+0x370] ;  /* 0x00037000018d7983 */ /* 0x000f280000100800 */
[----:B------:R3:W4:Y:S04]  /*e0f0*/  @!P0 LDG.E.U8 R12, desc[UR16][R6.64] ;  /* 0x00000010060c8981 */ /* 0x000728000c1e1100 */
[----:B0-----:R-:W4:Y:S04]  /*e100*/  LDL.LU R2, [R1+0x35c] ;  /* 0x00035c0001027983 */ /* 0x001f280000300800 */
[----:B------:R-:W4:Y:S04]  /*e110*/  LDL.LU R3, [R1+0x36c] ;  /* 0x00036c0001037983 */ /* 0x000f280000300800 */
[----:B------:R-:W-:Y:S04]  /*e120*/  STL [R1+0x604], R4 ;  /* 0x0006040401007387 */ /* 0x000fe80000100800 */
[----:B------:R-:W-:Y:S04]  /*e130*/  STS.U8 [R180+UR6+0x2e00], R11 ;  /* 0x002e000bb4007988 */ /* 0x000fe80008000006 */
        /* <DEDUP_REMOVED lines=14> */
[----:B------:R-:W-:Y:S01]  /*e220*/  STS.U8 [R180+UR6+0x3f00], R159 ;  /* 0x003f009fb4007988 */ /* 0x000fe20008000006 */
[----:B---3--:R-:W-:-:S03]  /*e230*/  IADD3 R6, P1, R0, R8, RZ ;  /* 0x0000000800067210 */ /* 0x008fc60007f3e0ff */
[----:B------:R0:W-:Y:S04]  /*e240*/  STL [R1+0x608], R8 ;  /* 0x0006080801007387 */ /* 0x0001e80000100800 */
[----:B0-----:R-:W3:Y:S04]  /*e250*/  LDL.LU R8, [R1+0x380] ;  /* 0x0003800001087983 */ /* 0x001ee80000300800 */
[----:B------:R0:W-:Y:S04]  /*e260*/  STL [R1+0x60c], R182 ;  /* 0x00060cb601007387 */ /* 0x0001e80000100800 */
[----:B------:R-:W4:Y:S01]  /*e270*/  LDL.LU R180, [R1+0x38c] ;  /* 0x00038c0001b47983 */ /* 0x000f220000300800 */
[----:B------:R-:W-:Y:S01]  /*e280*/  PRMT R11, RZ, 0x7610, R11 ;  /* 0x00007610ff0b7816 */ /* 0x000fe2000000000b */
[----:B------:R-:W-:-:S05]  /*e290*/  IMAD.X R7, R179, 0x1, R182, P1 ;  /* 0x00000001b3077824 */ /* 0x000fca00008e06b6 */
[----:B------:R2:W3:Y:S01]  /*e2a0*/  @!P0 LDG.E.U8 R11, desc[UR16][R6.64] ;  /* 0x00000010060b8981 */ /* 0x0004e2000c1e1100 */
[----:B------:R-:W-:Y:S02]  /*e2b0*/  PRMT R10, RZ, 0x7610, R10 ;  /* 0x00007610ff0a7816 */ /* 0x000fe4000000000a */
[----:B--2---:R-:W-:Y:S02]  /*e2c0*/  IADD3 R6, P1, R0, R138, RZ ;  /* 0x0000008a00067210 */ /* 0x004fe40007f3e0ff */
[----:B------:R-:W2:Y:S04]  /*e2d0*/  LDL R138, [R1+0x350] ;  /* 0x00035000018a7983 */ /* 0x000ea80000100800 */
[----:B0-----:R-:W2:Y:S04]  /*e2e0*/  LDL.LU R182, [R1+0x33c] ;  /* 0x00033c0001b67983 */ /* 0x001ea80000300800 */
[----:B------:R-:W2:Y:S01]  /*e2f0*/  LDL.LU R4, [R1+0x34c] ;  /* 0x00034c0001047983 */ /* 0x000ea20000300800 */
[----:B----4-:R-:W-:-:S03]  /*e300*/  IMAD.X R7, R179, 0x1, R180, P1 ;  /* 0x00000001b3077824 */ /* 0x010fc600008e06b4 */
[----:B------:R-:W-:Y:S04]  /*e310*/  STL [R1+0x610], R180 ;  /* 0x000610b401007387 */ /* 0x000fe80000100800 */
[----:B------:R0:W4:Y:S04]  /*e320*/  @!P0 LDG.E.U8 R10, desc[UR16][R6.64] ;  /* 0x00000010060a8981 */ /* 0x000128000c1e1100 */
[----:B---3--:R1:W-:Y:S01]  /*e330*/  STL [R1+0x614], R8 ;  /* 0x0006140801007387 */ /* 0x0083e20000100800 */
[----:B0-----:R-:W-:-:S03]  /*e340*/  IADD3 R6, P1, R0, R8, RZ ;  /* 0x0000000800067210 */ /* 0x001fc60007f3e0ff */
[----:B-1----:R-:W3:Y:S01]  /*e350*/  LDL.LU R8, [R1+0x360] ;  /* 0x0003600001087983 */ /* 0x002ee20000300800 */
[----:B------:R-:W-:Y:S01]  /*e360*/  PRMT R178, RZ, 0x7610, R178 ;  /* 0x00007610ffb27816 */ /* 0x000fe200000000b2 */
[----:B------:R-:W-:-:S05]  /*e370*/  IMAD.X R7, R179, 0x1, R5, P1 ;  /* 0x00000001b3077824 */ /* 0x000fca00008e0605 */
[----:B------:R0:W4:Y:S01]  /*e380*/  @!P0 LDG.E.U8 R178, desc[UR16][R6.64] ;  /* 0x0000001006b28981 */ /* 0x000122000c1e1100 */
[----:B------:R-:W-:-:S03]  /*e390*/  PRMT R177, RZ, 0x7610, R177 ;  /* 0x00007610ffb17816 */ /* 0x000fc600000000b1 */
[----:B------:R1:W-:Y:S01]  /*e3a0*/  STL [R1+0x618], R5 ;  /* 0x0006180501007387 */ /* 0x0003e20000100800 */
[----:B0-----:R-:W-:-:S03]  /*e3b0*/  IADD3 R6, P1, R0, R141, RZ ;  /* 0x0000008d00067210 */ /* 0x001fc60007f3e0ff */
[----:B------:R-:W4:Y:S02]  /*e3c0*/  LDL R141, [R1+0x330] ;  /* 0x00033000018d7983 */ /* 0x000f240000100800 */
[----:B------:R-:W-:Y:S02]  /*e3d0*/  IMAD.X R7, R179, 0x1, R3, P1 ;  /* 0x00000001b3077824 */ /* 0x000fe400008e0603 */
[----:B-1----:R-:W4:Y:S04]  /*e3e0*/  LDL.LU R5, [R1+0x31c] ;  /* 0x00031c0001057983 */ /* 0x002f280000300800 */
[----:B------:R-:W4:Y:S04]  /*e3f0*/  LDL.LU R180, [R1+0x32c] ;  /* 0x00032c0001b47983 */ /* 0x000f280000300800 */
[----:B------:R-:W-:Y:S04]  /*e400*/  STL [R1+0x61c], R3 ;  /* 0x00061c0301007387 */ /* 0x000fe80000100800 */
[----:B------:R3:W4:Y:S02]  /*e410*/  @!P0 LDG.E.U8 R177, desc[UR16][R6.64] ;  /* 0x0000001006b18981 */ /* 0x000724000c1e1100 */
[----:B---3--:R-:W-:-:S02]  /*e420*/  IADD3 R6, P1, R0, R8, RZ ;  /* 0x0000000800067210 */ /* 0x008fc40007f3e0ff */
[----:B------:R0:W-:Y:S04]  /*e430*/  STL [R1+0x620], R8 ;  /* 0x0006200801007387 */ /* 0x0001e80000100800 */
[----:B0-----:R-:W3:Y:S01]  /*e440*/  LDL.LU R8, [R1+0x340] ;  /* 0x0003400001087983 */ /* 0x001ee20000300800 */
[----:B------:R-:W-:Y:S01]  /*e450*/  PRMT R176, RZ, 0x7610, R176 ;  /* 0x00007610ffb07816 */ /* 0x000fe200000000b0 */
[----:B------:R-:W-:-:S05]  /*e460*/  IMAD.X R7, R179, 0x1, R2, P1 ;  /* 0x00000001b3077824 */ /* 0x000fca00008e0602 */
[----:B------:R2:W4:Y:S01]  /*e470*/  @!P0 LDG.E.U8 R176, desc[UR16][R6.64] ;  /* 0x0000001006b08981 */ /* 0x000522000c1e1100 */
[----:B------:R-:W-:-:S03]  /*e480*/  PRMT R175, RZ, 0x7610, R175 ;  /* 0x00007610ffaf7816 */ /* 0x000fc600000000af */
[----:B------:R0:W-:Y:S01]  /*e490*/  STL [R1+0x624], R2 ;  /* 0x0006240201007387 */ /* 0x0001e20000100800 */
[----:B--2---:R-:W-:-:S03]  /*e4a0*/  IADD3 R6, P1, R0, R138, RZ ;  /* 0x0000008a00067210 */ /* 0x004fc60007f3e0ff */
[----:B------:R-:W2:Y:S02]  /*e4b0*/  LDL R138, [R1+0x310] ;  /* 0x00031000018a7983 */ /* 0x000ea40000100800 */
[----:B------:R-:W-:Y:S02]  /*e4c0*/  IMAD.X R7, R179, 0x1, R4, P1 ;  /* 0x00000001b3077824 */ /* 0x000fe400008e0604 */
[----:B0-----:R-:W2:Y:S04]  /*e4d0*/  LDL.LU R2, [R1+0x2fc] ;  /* 0x0002fc0001027983 */ /* 0x001ea80000300800 */
[----:B------:R-:W2:Y:S04]  /*e4e0*/  LDL.LU R3, [R1+0x30c] ;  /* 0x00030c0001037983 */ /* 0x000ea80000300800 */
[----:B------:R-:W-:Y:S04]  /*e4f0*/  STL [R1+0x628], R4 ;  /* 0x0006280401007387 */ /* 0x000fe80000100800 */
[----:B------:R3:W2:Y:S02]  /*e500*/  @!P0 LDG.E.U8 R175, desc[UR16][R6.64] ;  /* 0x0000001006af8981 */ /* 0x0006a4000c1e1100 */
[----:B---3--:R-:W-:-:S02]  /*e510*/  IADD3 R6, P1, R0, R8, RZ ;  /* 0x0000000800067210 */ /* 0x008fc40007f3e0ff */
[----:B------:R0:W-:Y:S04]  /*e520*/  STL [R1+0x62c], R8 ;  /* 0x00062c0801007387 */ /* 0x0001e80000100800 */
[----:B0-----:R-:W3:Y:S01]  /*e530*/  LDL.LU R8, [R1+0x320] ;  /* 0x0003200001087983 */ /* 0x001ee20000300800 */
[----:B------:R-:W-:Y:S01]  /*e540*/  PRMT R174, RZ, 0x7610, R174 ;  /* 0x00007610ffae7816 */ /* 0x000fe200000000ae */
[----:B------:R-:W-:-:S05]  /*e550*/  IMAD.X R7, R179, 0x1, R182, P1 ;  /* 0x00000001b3077824 */ /* 0x000fca00008e06b6 */
[----:B------:R4:W2:Y:S04]  /*e560*/  @!P0 LDG.E.U8 R174, desc[UR16][R6.64] ;  /* 0x0000001006ae8981 */ /* 0x0008a8000c1e1100 */
[----:B------:R0:W-:Y:S01]  /*e570*/  STS.U8 [R9+UR6+0x80], R173 ;  /* 0x000080ad09007988 */ /* 0x0001e20008000006 */
[----:B----4-:R-:W-:-:S03]  /*e580*/  IADD3 R6, P1, R0, R141, RZ ;  /* 0x0000008d00067210 */ /* 0x010fc60007f3e0ff */
[----:B------:R1:W-:Y:S01]  /*e590*/  STL [R1+0x630], R182 ;  /* 0x000630b601007387 */ /* 0x0003e20000100800 */
[----:B0-----:R-:W-:Y:S01]  /*e5a0*/  PRMT R173, RZ, 0x7610, R173 ;  /* 0x00007610ffad7816 */ /* 0x001fe200000000ad */
[----:B------:R-:W-:Y:S02]  /*e5b0*/  IMAD.X R7, R179, 0x1, R180, P1 ;  /* 0x00000001b3077824 */ /* 0x000fe400008e06b4 */
[----:B------:R-:W4:Y:S04]  /*e5c0*/  LDL R141, [R1+0x2f0] ;  /* 0x0002f000018d7983 */ /* 0x000f280000100800 */
[----:B------:R3:W4:Y:S04]  /*e5d0*/  @!P0 LDG.E.U8 R173, desc[UR16][R6.64] ;  /* 0x0000001006ad8981 */ /* 0x000728000c1e1100 */
[----:B-1----:R-:W4:Y:S04]  /*e5e0*/  LDL.LU R182, [R1+0x2dc] ;  /* 0x0002dc0001b67983 */ /* 0x002f280000300800 */
[----:B------:R-:W4:Y:S04]  /*e5f0*/  LDL.LU R4, [R1+0x2ec] ;  /* 0x0002ec0001047983 */ /* 0x000f280000300800 */
[----:B------:R-:W-:Y:S01]  /*e600*/  STL [R1+0x634], R180 ;  /* 0x000634b401007387 */ /* 0x000fe20000100800 */
[----:B---3--:R-:W-:-:S03]  /*e610*/  IADD3 R6, P1, R0, R8, RZ ;  /* 0x0000000800067210 */ /* 0x008fc60007f3e0ff */
        /* <DEDUP_REMOVED lines=19> */
[----:B------:R4:W2:Y:S01]  /*e750*/  @!P0 LDG.E.U8 R170, desc[UR16][R6.64] ;  /* 0x0000001006aa8981 */ /* 0x0008a2000c1e1100 */
[----:B------:R-:W-:-:S03]  /*e760*/  PRMT R169, RZ, 0x7610, R169 ;  /* 0x00007610ffa97816 */ /* 0x000fc600000000a9 */
[----:B------:R0:W-:Y:S04]  /*e770*/  STL [R1+0x648], R2 ;  /* 0x0006480201007387 */ /* 0x0001e80000100800 */
[----:B------:R-:W2:Y:S01]  /*e780*/  LDL R144, [R1+0x2b0] ;  /* 0x0002b00001907983 */ /* 0x000ea20000100800 */
[----:B----4-:R-:W-:-:S03]  /*e790*/  IADD3 R6, P1, R0, R141, RZ ;  /* 0x0000008d00067210 */ /* 0x010fc60007f3e0ff */
[----:B0-----:R-:W4:Y:S02]  /*e7a0*/  LDL.LU R2, [R1+0x29c] ;  /* 0x00029c0001027983 */ /* 0x001f240000300800 */
[----:B------:R-:W-:Y:S02]  /*e7b0*/  IMAD.X R7, R179, 0x1, R4, P1 ;  /* 0x00000001b3077824 */ /* 0x000fe400008e0604 */
        /* <DEDUP_REMOVED lines=10> */
[----:B------:R0:W-:Y:S04]  /*e860*/  STL [R1+0x654], R182 ;  /* 0x000654b601007387 */ /* 0x0001e80000100800 */
[----:B------:R-:W4:Y:S01]  /*e870*/  LDL R141, [R1+0x290] ;  /* 0x00029000018d7983 */ /* 0x000f220000100800 */
        /* <DEDUP_REMOVED lines=13> */
[----:B------:R-:W-:Y:S02]  /*e950*/  PRMT R165, RZ, 0x7610, R165 ;  /* 0x00007610ffa57816 */ /* 0x000fe400000000a5 */
[----:B0-----:R-:W-:Y:S01]  /*e960*/  IADD3 R6, P1, R0, R144, RZ ;  /* 0x0000009000067210 */ /* 0x001fe20007f3e0ff */
[----:B------:R0:W-:Y:S04]  /*e970*/  STL [R1+0x660], R5 ;  /* 0x0006600501007387 */ /* 0x0001e80000100800 */
[----:B----4-:R-:W-:-:S05]  /*e980*/  IMAD.X R7, R179, 0x1, R3, P1 ;  /* 0x00000001b3077824 */ /* 0x010fca00008e0603 */
[----:B------:R3:W4:Y:S04]  /*e990*/  @!P0 LDG.E.U8 R165, desc[UR16][R6.64] ;  /* 0x0000001006a58981 */ /* 0x000728000c1e1100 */
[----:B0-----:R-:W4:Y:S04]  /*e9a0*/  LDL.LU R5, [R1+0x25c] ;  /* 0x00025c0001057983 */ /* 0x001f280000300800 */
        /* <DEDUP_REMOVED lines=8> */
[----:B------:R-:W-:Y:S02]  /*ea30*/  PRMT R163, RZ, 0x7610, R163 ;  /* 0x00007610ffa37816 */ /* 0x000fe400000000a3 */
[----:B0-----:R-:W-:-:S05]  /*ea40*/  IADD3 R6, P1, R0, R141, RZ ;  /* 0x0000008d00067210 */ /* 0x001fca0007f3e0ff */
[----:B--2---:R-:W-:-:S05]  /*ea50*/  IMAD.X R7, R179, 0x1, R4, P1 ;  /* 0x00000001b3077824 */ /* 0x004fca00008e0604 */
[----:B------:R3:W2:Y:S01]  /*ea60*/  @!P0 LDG.E.U8 R163, desc[UR16][R6.64] ;  /* 0x0000001006a38981 */ /* 0x0006a2000c1e1100 */
[----:B------:R-:W-:-:S03]  /*ea70*/  PRMT R162, RZ, 0x7610, R162 ;  /* 0x00007610ffa27816 */ /* 0x000fc600000000a2 */
[----:B------:R0:W-:Y:S04]  /*ea80*/  STL [R1+0x66c], R2 ;  /* 0x00066c0201007387 */ /* 0x0001e80000100800 */
[----:B------:R-:W4:Y:S04]  /*ea90*/  LDL.LU R144, [R1+0x250] ;  /* 0x0002500001907983 */ /* 0x000f280000300800 */
[----:B------:R-:W2:Y:S04]  /*eaa0*/  LDL.LU R148, [R1+0x260] ;  /* 0x0002600001947983 */ /* 0x000ea80000300800 */
[----:B0-----:R-:W4:Y:S04]  /*eab0*/  LDL.LU R2, [R1+0x23c] ;  /* 0x00023c0001027983 */ /* 0x001f280000300800 */
[----:B------:R-:W4:Y:S04]  /*eac0*/  LDL.LU R3, [R1+0x24c] ;  /* 0x00024c0001037983 */ /* 0x000f280000300800 */
[----:B------:R-:W4:Y:S01]  /*ead0*/  LDL.LU R250, [R1+0x20c] ;  /* 0x00020c0001fa7983 */ /* 0x000f220000300800 */
[----:B---3--:R-:W-:-:S05]  /*eae0*/  IADD3 R6, P1, R0, R8, RZ ;  /* 0x0000000800067210 */ /* 0x008fca0007f3e0ff */
[----:B------:R-:W-:-:S05]  /*eaf0*/  IMAD.X R7, R179, 0x1, R182, P1 ;  /* 0x00000001b3077824 */ /* 0x000fca00008e06b6 */
[----:B------:R0:W3:Y:S02]  /*eb00*/  @!P0 LDG.E.U8 R162, desc[UR16][R6.64] ;  /* 0x0000001006a28981 */ /* 0x0000e4000c1e1100 */
[----:B0-----:R-:W-:Y:S02]  /*eb10*/  IADD3 R6, P1, R0, R138, RZ ;  /* 0x0000008a00067210 */ /* 0x001fe40007f3e0ff */
[----:B------:R-:W3:Y:S04]  /*eb20*/  LDL.LU R138, [R1+0x230] ;  /* 0x00023000018a7983 */ /* 0x000ee80000300800 */
[----:B------:R-:W3:Y:S04]  /*eb30*/  LDL.LU R141, [R1+0x240] ;  /* 0x00024000018d7983 */ /* 0x000ee80000300800 */
[----:B------:R-:W4:Y:S04]  /*eb40*/  LDL.LU R145, [R1+0x21c] ;  /* 0x00021c0001917983 */ /* 0x000f280000300800 */
[----:B------:R-:W2:Y:S04]  /*eb50*/  LDL.LU R149, [R1+0x22c] ;  /* 0x00022c0001957983 */ /* 0x000ea80000300800 */
[----:B------:R0:W-:Y:S04]  /*eb60*/  STS.U8 [R9+UR6+0x1680], R178 ;  /* 0x001680b209007988 */ /* 0x0001e80008000006 */
[----:B0-----:R-:W3:Y:S04]  /*eb70*/  LDL.LU R178, [R1+0x220] ;  /* 0x0002200001b27983 */ /* 0x001ee80000300800 */
[----:B------:R-:W-:Y:S04]  /*eb80*/  STL.64 [R1+0x8a8], R150 ;  /* 0x0008a89601007387 */ /* 0x000fe80000100a00 */
[----:B------:R0:W-:Y:S04]  /*eb90*/  STS.U8 [R9+UR6+0x1780], R177 ;  /* 0x001780b109007988 */ /* 0x0001e80008000006 */
[----:B--2---:R-:W-:Y:S04]  /*eba0*/  STL.64 [R1+0x8a0], R148 ;  /* 0x0008a09401007387 */ /* 0x004fe80000100a00 */
[----:B------:R-:W-:Y:S04]  /*ebb0*/  STL.64 [R1+0x898], R146 ;  /* 0x0008989201007387 */ /* 0x000fe80000100a00 */
[----:B----4-:R-:W-:Y:S04]  /*ebc0*/  STL.64 [R1+0x890], R144 ;  /* 0x0008909001007387 */ /* 0x010fe80000100a00 */
[----:B------:R-:W-:Y:S04]  /*ebd0*/  STL.64 [R1+0x888], R142 ;  /* 0x0008888e01007387 */ /* 0x000fe80000100a00 */
[----:B---3--:R-:W-:Y:S04]  /*ebe0*/  STL.64 [R1+0x880], R140 ;  /* 0x0008808c01007387 */ /* 0x008fe80000100a00 */
[----:B------:R-:W-:Y:S04]  /*ebf0*/  STL.64 [R1+0x878], R138 ;  /* 0x0008788a01007387 */ /* 0x000fe80000100a00 */
        /* <DEDUP_REMOVED lines=57> */
[----:B0-----:R-:W2:Y:S01]  /*ef90*/  LDL.LU R177, [R1+0x210] ;  /* 0x0002100001b17983 */ /* 0x001ea20000300800 */
[----:B------:R-:W-:Y:S01]  /*efa0*/  PRMT R161, RZ, 0x7610, R161 ;  /* 0x00007610ffa17816 */ /* 0x000fe200000000a1 */
[----:B------:R-:W-:-:S05]  /*efb0*/  IMAD.X R7, R179, 0x1, R180, P1 ;  /* 0x00000001b3077824 */ /* 0x000fca00008e06b4 */
[----:B------:R0:W3:Y:S01]  /*efc0*/  @!P0 LDG.E.U8 R161, desc[UR16][R6.64] ;  /* 0x0000001006a18981 */ /* 0x0000e2000c1e1100 */
[----:B------:R-:W-:Y:S02]  /*efd0*/  PRMT R160, RZ, 0x7610, R160 ;  /* 0x00007610ffa07816 */ /* 0x000fe400000000a0 */
[----:B0-----:R-:W-:-:S05]  /*efe0*/  IADD3 R6, P1, R0, R148, RZ ;  /* 0x0000009400067210 */ /* 0x001fca0007f3e0ff */
[----:B------:R-:W-:-:S05]  /*eff0*/  IMAD.X R7, R179, 0x1, R5, P1 ;  /* 0x00000001b3077824 */ /* 0x000fca00008e0605 */
[----:B------:R0:W4:Y:S01]  /*f000*/  @!P0 LDG.E.U8 R160, desc[UR16][R6.64] ;  /* 0x0000001006a08981 */ /* 0x000122000c1e1100 */
[----:B------:R-:W-:Y:S02]  /*f010*/  PRMT R159, RZ, 0x7610, R159 ;  /* 0x00007610ff9f7816 */ /* 0x000fe4000000009f */
[----:B0-----:R-:W-:-:S05]  /*f020*/  IADD3 R6, P1, R0, R144, RZ ;  /* 0x0000009000067210 */ /* 0x001fca0007f3e0ff */
[----:B------:R-:W-:Y:S01]  /*f030*/  IMAD.X R7, R179, 0x1, R3, P1 ;  /* 0x00000001b3077824 */ /* 0x000fe200008e0603 */
[----:B------:R0:W-:Y:S04]  /*f040*/  STS.U8 [R9+UR6+0x180], R158 ;  /* 0x0001809e09007988 */ /* 0x0001e80008000006 */
[----:B------:R1:W4:Y:S01]  /*f050*/  @!P0 LDG.E.U8 R159, desc[UR16][R6.64] ;  /* 0x00000010069f8981 */ /* 0x000322000c1e1100 */
[----:B0-----:R-:W-:Y:S02]  /*f060*/  PRMT R158, RZ, 0x7610, R158 ;  /* 0x00007610ff9e7816 */ /* 0x001fe4000000009e */
[----:B-1----:R-:W-:-:S05]  /*f070*/  IADD3 R6, P1, R0, R141, RZ ;  /* 0x0000008d00067210 */ /* 0x002fca0007f3e0ff */
        /* <DEDUP_REMOVED lines=10> */
[----:B------:R-:W-:-:S05]  /*f120*/  IMAD.X R7, R179, 0x1, R145, P1 ;  /* 0x00000001b3077824 */ /* 0x000fca00008e0691 */
[----:B------:R2:W4:Y:S04]  /*f130*/  @!P0 LDG.E.U8 R156, desc[UR16][R6.64] ;  /* 0x00000010069c8981 */ /* 0x000528000c1e1100 */
[----:B------:R0:W-:Y:S02]  /*f140*/  STS.U8 [R9+UR6+0x1880], R176 ;  /* 0x001880b009007988 */ /* 0x0001e40008000006 */
[----:B0-----:R-:W-:Y:S01]  /*f150*/  IMAD.MOV.U32 R176, RZ, RZ, R250 ;  /* 0x000000ffffb07224 */ /* 0x001fe200078e00fa */
[----:B--2---:R-:W-:-:S05]  /*f160*/  IADD3 R6, P1, R0, R177, RZ ;  /* 0x000000b100067210 */ /* 0x004fca0007f3e0ff */
[----:B------:R-:W-:Y:S02]  /*f170*/  IMAD.X R7, R179, 0x1, R250, P1 ;  /* 0x00000001b3077824 */ /* 0x000fe400008e06fa */
[----:B------:R-:W2:Y:S04]  /*f180*/  LDL.LU R250, [R1+0x200] ;  /* 0x0002000001fa7983 */ /* 0x000ea80000300800 */
[----:B------:R0:W-:Y:S04]  /*f190*/  STS.U8 [R9+UR6+0x480], R155 ;  /* 0x0004809b09007988 */ /* 0x0001e80008000006 */
[----:B------:R1:W-:Y:S04]  /*f1a0*/  STS.U8 [R9+UR6+0x580], R154 ;  /* 0x0005809a09007988 */ /* 0x0003e80008000006 */
[----:B------:R3:W-:Y:S01]  /*f1b0*/  STS.U8 [R9+UR6+0x680], R153 ;  /* 0x0006809909007988 */ /* 0x0007e20008000006 */
[----:B0-----:R-:W-:-:S03]  /*f1c0*/  PRMT R155, RZ, 0x7610, R155 ;  /* 0x00007610ff9b7816 */ /* 0x001fc6000000009b */
[----:B------:R0:W-:Y:S04]  /*f1d0*/  STS.U8 [R9+UR6+0x780], R152 ;  /* 0x0007809809007988 */ /* 0x0001e80008000006 */
[----:B------:R2:W4:Y:S01]  /*f1e0*/  @!P0 LDG.E.U8 R155, desc[UR16][R6.64] ;  /* 0x00000010069b8981 */ /* 0x000522000c1e1100 */
[----:B-1----:R-:W-:Y:S02]  /*f1f0*/  PRMT R154, RZ, 0x7610, R154 ;  /* 0x00007610ff9a7816 */ /* 0x002fe4000000009a */
[----:B---3--:R-:W-:Y:S01]  /*f200*/  PRMT R153, RZ, 0x7610, R153 ;  /* 0x00007610ff997816 */ /* 0x008fe20000000099 */
[----:B------:R1:W-:Y:S01]  /*f210*/  STS.U8 [R9+UR6+0x880], R23 ;  /* 0x0008801709007988 */ /* 0x0003e20008000006 */
[----:B0-----:R-:W-:-:S03]  /*f220*/  PRMT R152, RZ, 0x7610, R152 ;  /* 0x00007610ff987816 */ /* 0x001fc60000000098 */
[----:B------:R0:W-:Y:S04]  /*f230*/  STS.U8 [R9+UR6+0x980], R22 ;  /* 0x0009801609007988 */ /* 0x0001e80008000006 */
[----:B------:R3:W-:Y:S01]  /*f240*/  STS.U8 [R9+UR6+0xa80], R21 ;  /* 0x000a801509007988 */ /* 0x0007e20008000006 */
[----:B-1----:R-:W-:-:S03]  /*f250*/  PRMT R23, RZ, 0x7610, R23 ;  /* 0x00007610ff177816 */ /* 0x002fc60000000017 */
[----:B------:R1:W-:Y:S01]  /*f260*/  STS.U8 [R9+UR6+0xb80], R20 ;  /* 0x000b801409007988 */ /* 0x0003e20008000006 */
[----:B0-----:R-:W-:-:S03]  /*f270*/  PRMT R22, RZ, 0x7610, R22 ;  /* 0x00007610ff167816 */ /* 0x001fc60000000016 */
[----:B------:R0:W-:Y:S01]  /*f280*/  STS.U8 [R9+UR6+0xc80], R19 ;  /* 0x000c801309007988 */ /* 0x0001e20008000006 */
[----:B---3--:R-:W-:-:S03]  /*f290*/  PRMT R21, RZ, 0x7610, R21 ;  /* 0x00007610ff157816 */ /* 0x008fc60000000015 */
        /* <DEDUP_REMOVED lines=16> */
[----:B------:R-:W4:Y:S01]  /*f3a0*/  LDL.LU.64 R24, [R1] ;  /* 0x0000000001187983 */ /* 0x000f220000300a00 */
[----:B---3--:R-:W-:-:S03]  /*f3b0*/  PRMT R12, RZ, 0x7610, R12 ;  /* 0x00007610ff0c7816 */ /* 0x008fc6000000000c */
[----:B------:R-:W3:Y:S01]  /*f3c0*/  LDL.LU.64 R26, [R1+0x8] ;  /* 0x00000800011a7983 */ /* 0x000ee20000300a00 */
[----:B-1----:R-:W-:-:S03]  /*f3d0*/  PRMT R11, RZ, 0x7610, R11 ;  /* 0x00007610ff0b7816 */ /* 0x002fc6000000000b */
[----:B------:R-:W3:Y:S04]  /*f3e0*/  LDL.LU.64 R28, [R1+0x10] ;  /* 0x00001000011c7983 */ /* 0x000ee80000300a00 */
[----:B------:R-:W3:Y:S04]  /*f3f0*/  LDL.LU.64 R30, [R1+0x18] ;  /* 0x00001800011e7983 */ /* 0x000ee80000300a00 */
[----:B------:R-:W3:Y:S04]  /*f400*/  LDL.LU.64 R32, [R1+0x20] ;  /* 0x0000200001207983 */ /* 0x000ee80000300a00 */
[----:B------:R-:W3:Y:S04]  /*f410*/  LDL.LU.64 R34, [R1+0x28] ;  /* 0x0000280001227983 */ /* 0x000ee80000300a00 */
[----:B------:R-:W3:Y:S04]  /*f420*/  LDL.LU.64 R36, [R1+0x30] ;  /* 0x0000300001247983 */ /* 0x000ee80000300a00 */
[----:B------:R0:W-:Y:S04]  /*f430*/  STS.U8 [R9+UR6+0x1580], R10 ;  /* 0x0015800a09007988 */ /* 0x0001e80008000006 */
[----:B------:R-:W3:Y:S04]  /*f440*/  LDL.LU.64 R38, [R1+0x38] ;  /* 0x0000380001267983 */ /* 0x000ee80000300a00 */
[----:B------:R-:W3:Y:S01]  /*f450*/  LDL.LU.64 R40, [R1+0x40] ;  /* 0x0000400001287983 */ /* 0x000ee20000300a00 */
[----:B0-----:R-:W-:-:S03]  /*f460*/  PRMT R10, RZ, 0x7610, R10 ;  /* 0x00007610ff0a7816 */ /* 0x001fc6000000000a */
[----:B------:R-:W3:Y:S04]  /*f470*/  LDL.LU.64 R42, [R1+0x48] ;  /* 0x00004800012a7983 */ /* 0x000ee80000300a00 */
        /* <DEDUP_REMOVED lines=44> */
[----:B------:R-:W3:Y:S01]  /*f740*/  LDL.LU.64 R132, [R1+0x1b0] ;  /* 0x0001b00001847983 */ /* 0x000ee20000300a00 */
[----:B--2---:R-:W-:-:S03]  /*f750*/  IADD3 R6, P1, R0, R250, RZ ;  /* 0x000000fa00067210 */ /* 0x004fc60007f3e0ff */
[----:B------:R-:W3:Y:S02]  /*f760*/  LDL.LU.64 R134, [R1+0x1b8] ;  /* 0x0001b80001867983 */ /* 0x000ee40000300a00 */
[----:B------:R-:W-:Y:S02]  /*f770*/  IMAD.X R7, R179, 0x1, R252, P1 ;  /* 0x00000001b3077824 */ /* 0x000fe400008e06fc */
[----:B------:R-:W3:Y:S04]  /*f780*/  LDL.LU.64 R136, [R1+0x1c0] ;  /* 0x0001c00001887983 */ /* 0x000ee80000300a00 */
[----:B------:R0:W2:Y:S04]  /*f790*/  @!P0 LDG.E.U8 R154, desc[UR16][R6.64] ;  /* 0x00000010069a8981 */ /* 0x0000a8000c1e1100 */
[----:B------:R-:W3:Y:S04]  /*f7a0*/  LDL.LU.64 R138, [R1+0x1c8] ;  /* 0x0001c800018a7983 */ /* 0x000ee80000300a00 */
[----:B------:R-:W3:Y:S01]  /*f7b0*/  LDL.LU.64 R140, [R1+0x1d0] ;  /* 0x0001d000018c7983 */ /* 0x000ee20000300a00 */
[----:B0-----:R-:W-:-:S03]  /*f7c0*/  IADD3 R6, P1, R0, R249, RZ ;  /* 0x000000f900067210 */ /* 0x001fc60007f3e0ff */
[----:B------:R-:W3:Y:S02]  /*f7d0*/  LDL.LU.64 R142, [R1+0x1d8] ;  /* 0x0001d800018e7983 */ /* 0x000ee40000300a00 */
[----:B------:R-:W-:Y:S02]  /*f7e0*/  IMAD.X R7, R179, 0x1, R248, P1 ;  /* 0x00000001b3077824 */ /* 0x000fe400008e06f8 */
[----:B------:R-:W3:Y:S04]  /*f7f0*/  LDL.LU.64 R144, [R1+0x1e0] ;  /* 0x0001e00001907983 */ /* 0x000ee80000300a00 */
[----:B------:R0:W3:Y:S04]  /*f800*/  @!P0 LDG.E.U8 R153, desc[UR16][R6.64] ;  /* 0x0000001006998981 */ /* 0x0000e8000c1e1100 */
[----:B------:R-:W3:Y:S04]  /*f810*/  LDL.LU.64 R146, [R1+0x1e8] ;  /* 0x0001e80001927983 */ /* 0x000ee80000300a00 */
[----:B------:R-:W3:Y:S01]  /*f820*/  LDL.LU.64 R148, [R1+0x1f0] ;  /* 0x0001f00001947983 */ /* 0x000ee20000300a00 */
[----:B0-----:R-:W-:-:S03]  /*f830*/  IADD3 R6, P1, R0, R245, RZ ;  /* 0x000000f500067210 */ /* 0x001fc60007f3e0ff */
[----:B------:R-:W3:Y:S02]  /*f840*/  LDL.LU.64 R150, [R1+0x1f8] ;  /* 0x0001f80001967983 */ /* 0x000ee40000300a00 */
[----:B------:R-:W-:-:S05]  /*f850*/  IMAD.X R7, R179, 0x1, R244, P1 ;  /* 0x00000001b3077824 */ /* 0x000fca00008e06f4 */
[----:B------:R0:W3:Y:S02]  /*f860*/  @!P0 LDG.E.U8 R152, desc[UR16][R6.64] ;  /* 0x0000001006988981 */ /* 0x0000e4000c1e1100 */
[----:B0-----:R-:W-:-:S05]  /*f870*/  IADD3 R6, P1, R0, R241, RZ ;  /* 0x000000f100067210 */ /* 0x001fca0007f3e0ff */
        /* <DEDUP_REMOVED lines=40> */
[----:B------:R0:W3:Y:S04]  /*fb00*/  @!P0 LDG.E.U8 R10, desc[UR16][R6.64] ;  /* 0x00000010060a8981 */ /* 0x0000e8000c1e1100 */
[----:B------:R1:W-:Y:S04]  /*fb10*/  STS.U8 [R9+UR6+0x1980], R175 ;  /* 0x001980af09007988 */ /* 0x0003e80008000006 */
        /* <DEDUP_REMOVED lines=14> */
[----:B----4-:R-:W-:Y:S04]  /*fc00*/  STS.U8 [R9+UR6+0x2880], R160 ;  /* 0x002880a009007988 */ /* 0x010fe80008000006 */
[----:B------:R-:W-:Y:S04]  /*fc10*/  STS.U8 [R9+UR6+0x3f80], R181 ;  /* 0x003f80b509007988 */ /* 0x000fe80008000006 */
[----:B------:R-:W-:Y:S04]  /*fc20*/  STS.U8 [R9+UR6+0x2980], R159 ;  /* 0x0029809f09007988 */ /* 0x000fe80008000006 */
[----:B------:R-:W-:Y:S04]  /*fc30*/  STS.U8 [R9+UR6+0x2a80], R158 ;  /* 0x002a809e09007988 */ /* 0x000fe80008000006 */
[----:B------:R-:W-:Y:S04]  /*fc40*/  STS.U8 [R9+UR6+0x2b80], R157 ;  /* 0x002b809d09007988 */ /* 0x000fe80008000006 */
[----:B------:R-:W-:Y:S04]  /*fc50*/  STS.U8 [R9+UR6+0x2c80], R156 ;  /* 0x002c809c09007988 */ /* 0x000fe80008000006 */
[----:B------:R-:W-:Y:S04]  /*fc60*/  STS.U8 [R9+UR6+0x2d80], R155 ;  /* 0x002d809b09007988 */ /* 0x000fe80008000006 */
[----:B--2---:R-:W-:Y:S04]  /*fc70*/  STS.U8 [R9+UR6+0x2e80], R154 ;  /* 0x002e809a09007988 */ /* 0x004fe80008000006 */
[----:B---3--:R-:W-:Y:S04]  /*fc80*/  STS.U8 [R9+UR6+0x2f80], R153 ;  /* 0x002f809909007988 */ /* 0x008fe80008000006 */
        /* <DEDUP_REMOVED lines=14> */
[----:B------:R-:W-:Y:S01]  /*fd70*/  UMOV UR14, UR4 ;  /* 0x00000004000e7c82 */ /* 0x000fe20008000000 */
[----:B------:R-:W-:Y:S01]  /*fd80*/  UMOV UR15, 0xc0000010 ;  /* 0xc0000010000f7882 */ /* 0x000fe20000000000 */
[----:B------:R-:W-:Y:S01]  /*fd90*/  IADD3 R185, P1, R185, UR18, RZ ;  /* 0x00000012b9b97c10 */ /* 0x000fe2000ff3e0ff */
[----:B-1----:R-:W2:Y:S01]  /*fda0*/  LDL.LU R175, [R1+0x208] ;  /* 0x0002080001af7983 */ /* 0x002ea20000300800 */
[----:B------:R-:W-:Y:S01]  /*fdb0*/  IADD3 R187, P2, R187, UR18, RZ ;  /* 0x00000012bbbb7c10 */ /* 0x000fe2000ff5e0ff */
[----:B------:R-:W-:Y:S01]  /*fdc0*/  UMOV UR8, UR12 ;  /* 0x0000000c00087c82 */ /* 0x000fe20008000000 */
[----:B------:R-:W-:Y:S01]  /*fdd0*/  IADD3 R189, P3, R189, UR18, RZ ;  /* 0x00000012bdbd7c10 */ /* 0x000fe2000ff7e0ff */
[----:B------:R-:W-:Y:S01]  /*fde0*/  UMOV UR9, UR13 ;  /* 0x0000000d00097c82 */ /* 0x000fe20008000000 */
[----:B------:R-:W-:Y:S01]  /*fdf0*/  IADD3 R191, P4, R191, UR18, RZ ;  /* 0x00000012bfbf7c10 */ /* 0x000fe2000ff9e0ff */
[----:B0-----:R-:W0:Y:S01]  /*fe00*/  LDC R6, c[0x0][0x238] ;  /* 0x00008e00ff067b82 */ /* 0x001e220000000800 */
[----:B------:R-:W-:Y:S01]  /*fe10*/  STS.U8 [R9+UR6+0x3e80], R10 ;  /* 0x003e800a09007988 */ /* 0x000fe20008000006 */
[----:B------:R1:W-:Y:S06]  /*fe20*/  MEMBAR.ALL.CTA ;  /* 0x0000000000007992 */ /* 0x0003ec0000008000 */
[----:B-1----:R-:W1:Y:S02]  /*fe30*/  FENCE.VIEW.ASYNC.S ;  /* 0x00000000000073c6 */ /* 0x002e640000000000 */
[----:B-1----:R-:W-:Y:S06]  /*fe40*/  BAR.SYNC.DEFER_BLOCKING 0x0 ;  /* 0x0000000000007b1d */ /* 0x002fec0000010000 */
[----:B------:R-:W-:-:S06]  /*fe50*/  WARPGROUP.ARRIVE ;  /* 0x00000000000079c5 */ /* 0x000fcc0000000000 */
[----:B------:R-:W-:Y:S01]  /*fe60*/  QGMMA.64x256x32.F32.E4M3.E4M3 R24, gdesc[UR12], R24, gsb0 ;  /* 0x03e000000c1879f3 */ /* 0x000fe20008000818 */
[----:B------:R-:W-:Y:S02]  /*fe70*/  IADD3 R197, P0, R197, UR18, RZ ;  /* 0x00000012c5c57c10 */ /* 0x000fe4000ff1e0ff */
[----:B------:R-:W-:Y:S02]  /*fe80*/  IADD3.X R184, R184, UR19, RZ, P1, !PT ;  /* 0x00000013b8b87c10 */ /* 0x000fe40008ffe4ff */
[----:B------:R-:W-:Y:S02]  /*fe90*/  IADD3 R199, P1, R199, UR18, RZ ;  /* 0x00000012c7c77c10 */ /* 0x000fe4000ff3e0ff */
[----:B------:R-:W-:Y:S02]  /*fea0*/  IADD3.X R186, R186, UR19, RZ, P2, !PT ;  /* 0x00000013baba7c10 */ /* 0x000fe400097fe4ff */
[----:B------:R-:W-:Y:S02]  /*feb0*/  IADD3 R201, P2, R201, UR18, RZ ;  /* 0x00000012c9c97c10 */ /* 0x000fe4000ff5e0ff */
[----:B------:R-:W-:-:S02]  /*fec0*/  IADD3.X R196, R196, UR19, RZ, P0, !PT ;  /* 0x00000013c4c47c10 */ /* 0x000fc400087fe4ff */
        /* <DEDUP_REMOVED lines=20> */
[----:B------:R-:W-:Y:S02]  /*10010*/  IADD3.X R242, R242, UR19, RZ, P2, !PT ;  /* 0x00000013f2f27c10 */ /* 0x000fe400097fe4ff */
[----:B------:R-:W-:Y:S01]  /*10020*/  IADD3 R177, P2, R177, UR18, RZ ;  /* 0x00000012b1b17c10 */ /* 0x000fe2000ff5e0ff */
[----:B------:R1:W-:Y:S04]  /*10030*/  STL [R1+0x200], R250 ;  /* 0x000200fa01007387 */ /* 0x0003e80000100800 */
[----:B-1----:R-:W3:Y:S01]  /*10040*/  LDL.LU R250, [R1+0x8b0] ;  /* 0x0008b00001fa7983 */ /* 0x002ee20000300800 */
[----:B--2---:R-:W-:-:S05]  /*10050*/  IADD3 R175, P1, R175, UR18, RZ ;  /* 0x00000012afaf7c10 */ /* 0x004fca000ff3e0ff */
[----:B------:R-:W-:Y:S04]  /*10060*/  STL [R1+0x208], R175 ;  /* 0x000208af01007387 */ /* 0x000fe80000100800 */
[----:B------:R-:W-:Y:S01]  /*10070*/  STL [R1+0x210], R177 ;  /* 0x000210b101007387 */ /* 0x000fe20000100800 */
[----:B------:R-:W-:-:S03]  /*10080*/  WARPGROUP.DEPBAR.LE gsb0, 0x0 ;  /* 0x00008000000079c5 */ /* 0x000fc60000010000 */
[----:B------:R-:W-:Y:S04]  /*10090*/  STL.64 [R1], R24 ;  /* 0x0000001801007387 */ /* 0x000fe80000100a00 */
        /* <DEDUP_REMOVED lines=62> */
[----:B------:R1:W-:Y:S04]  /*10480*/  STL.64 [R1+0x1f8], R150 ;  /* 0x0001f89601007387 */ /* 0x0003e80000100a00 */
[----:B-1----:R-:W2:Y:S04]  /*10490*/  LDL.LU.64 R150, [R1+0x8a8] ;  /* 0x0008a80001967983 */ /* 0x002ea80000300a00 */
[----:B------:R-:W4:Y:S04]  /*104a0*/  LDL.LU.64 R148, [R1+0x8a0] ;  /* 0x0008a00001947983 */ /* 0x000f280000300a00 */
[----:B------:R-:W2:Y:S04]  /*104b0*/  LDL.LU.64 R146, [R1+0x898] ;  /* 0x0008980001927983 */ /* 0x000ea80000300a00 */
[----:B------:R-:W4:Y:S04]  /*104c0*/  LDL.LU.64 R144, [R1+0x890] ;  /* 0x0008900001907983 */ /* 0x000f280000300a00 */
[----:B------:R-:W2:Y:S04]  /*104d0*/  LDL.LU.64 R142, [R1+0x888] ;  /* 0x00088800018e7983 */ /* 0x000ea80000300a00 */
[----:B------:R-:W4:Y:S04]  /*104e0*/  LDL.LU.64 R140, [R1+0x880] ;  /* 0x00088000018c7983 */ /* 0x000f280000300a00 */
[----:B------:R-:W2:Y:S04]  /*104f0*/  LDL.LU.64 R138, [R1+0x878] ;  /* 0x00087800018a7983 */ /* 0x000ea80000300a00 */
[----:B------:R-:W3:Y:S04]  /*10500*/  LDL.LU.64 R136, [R1+0x870] ;  /* 0x0008700001887983 */ /* 0x000ee80000300a00 */
[----:B------:R-:W4:Y:S04]  /*10510*/  LDL.LU.64 R134, [R1+0x868] ;  /* 0x0008680001867983 */ /* 0x000f280000300a00 */
        /* <DEDUP_REMOVED lines=25> */
[----:B------:R-:W4:Y:S01]  /*106b0*/  LDL.LU.64 R82, [R1+0x798] ;  /* 0x0007980001527983 */ /* 0x000f220000300a00 */
[----:B------:R-:W-:-:S03]  /*106c0*/  IADD3 R193, P5, R193, UR18, RZ ;  /* 0x00000012c1c17c10 */ /* 0x000fc6000ffbe0ff */
[----:B------:R-:W4:Y:S01]  /*106d0*/  LDL.LU.64 R80, [R1+0x790] ;  /* 0x0007900001507983 */ /* 0x000f220000300a00 */
[----:B------:R-:W-:-:S03]  /*106e0*/  IADD3.X R188, R188, UR19, RZ, P3, !PT ;  /* 0x00000013bcbc7c10 */ /* 0x000fc60009ffe4ff */
        /* <DEDUP_REMOVED lines=21> */
[----:B------:R-:W-:Y:S02]  /*10840*/  IADD3 R221, P5, R221, UR18, RZ ;  /* 0x00000012dddd7c10 */ /* 0x000fe4000ffbe0ff */
[----:B------:R-:W-:Y:S01]  /*10850*/  IADD3.X R216, R216, UR19, RZ, P3, !PT ;  /* 0x00000013d8d87c10 */ /* 0x000fe20009ffe4ff */
        /* <DEDUP_REMOVED lines=23> */
[----:B------:R-:W-:-:S03]  /*109d0*/  IADD3.X R246, R246, UR19, RZ, P4, !PT ;  /* 0x00000013f6f67c10 */ /* 0x000fc6000a7fe4ff */
[----:B------:R-:W4:Y:S01]  /*109e0*/  LDL.LU.64 R34, [R1+0x6d8] ;  /* 0x0006d80001227983 */ /* 0x000f220000300a00 */
[----:B------:R-:W-:-:S03]  /*109f0*/  IADD3 R178, P4, R178, UR18, RZ ;  /* 0x00000012b2b27c10 */ /* 0x000fc6000ff9e0ff */
[----:B------:R-:W4:Y:S01]  /*10a00*/  LDL.LU.64 R32, [R1+0x6d0] ;  /* 0x0006d00001207983 */ /* 0x000f220000300a00 */
[----:B------:R-:W-:-:S03]  /*10a10*/  IADD3.X R248, R248, UR19, RZ, P5, !PT ;  /* 0x00000013f8f87c10 */ /* 0x000fc6000affe4ff */
[----:B------:R-:W4:Y:S04]  /*10a20*/  LDL.LU.64 R30, [R1+0x6c8] ;  /* 0x0006c800011e7983 */ /* 0x000f280000300a00 */
[----:B------:R-:W4:Y:S04]  /*10a30*/  LDL.LU.64 R28, [R1+0x6c0] ;  /* 0x0006c000011c7983 */ /* 0x000f280000300a00 */
[----:B------:R-:W4:Y:S04]  /*10a40*/  LDL.LU.64 R26, [R1+0x6b8] ;  /* 0x0006b800011a7983 */ /* 0x000f280000300a00 */
[----:B------:R-:W4:Y:S01]  /*10a50*/  LDL.LU.64 R24, [R1+0x6b0] ;  /* 0x0006b00001187983 */ /* 0x000f220000300a00 */
[----:B---3--:R-:W-:-:S02]  /*10a60*/  IADD3 R136, P3, R136, UR18, RZ ;  /* 0x0000001288887c10 */ /* 0x008fc4000ff7e0ff */
[----:B------:R-:W-:-:S03]  /*10a70*/  IADD3 R137, P5, R137, UR18, RZ ;  /* 0x0000001289897c10 */ /* 0x000fc6000ffbe0ff */
[----:B------:R1:W-:Y:S04]  /*10a80*/  STL [R1+0x218], R136 ;  /* 0x0002188801007387 */ /* 0x0003e80000100800 */
[----:B-1----:R-:W3:Y:S04]  /*10a90*/  LDL.LU R136, [R1+0x6ac] ;  /* 0x0006ac0001887983 */ /* 0x002ee80000300800 */
[----:B------:R-:W3:Y:S04]  /*10aa0*/  LDL.LU R167, [R1+0x270] ;  /* 0x0002700001a77983 */ /* 0x000ee80000300800 */
[----:B------:R-:W-:Y:S04]  /*10ab0*/  STL [R1+0x220], R178 ;  /* 0x000220b201007387 */ /* 0x000fe80000100800 */
[----:B------:R1:W-:Y:S04]  /*10ac0*/  STL [R1+0x228], R137 ;  /* 0x0002288901007387 */ /* 0x0003e80000100800 */
[----:B-1----:R-:W3:Y:S04]  /*10ad0*/  LDL.LU R137, [R1+0x6a8] ;  /* 0x0006a80001897983 */ /* 0x002ee80000300800 */
[----:B------:R-:W3:Y:S04]  /*10ae0*/  LDL.LU R168, [R1+0x278] ;  /* 0x0002780001a87983 */ /* 0x000ee80000300800 */
[----:B------:R-:W3:Y:S01]  /*10af0*/  LDL.LU R177, [R1+0x244] ;  /* 0x0002440001b17983 */ /* 0x000ee20000300800 */
[----:B------:R-:W-:-:S04]  /*10b00*/  IADD3 R195, P6, R195, UR18, RZ ;  /* 0x00000012c3c37c10 */ /* 0x000fc8000ffde0ff */
[----:B------:R-:W-:Y:S02]  /*10b10*/  IADD3.X R194, R194, UR19, RZ, P6, !PT ;  /* 0x00000013c2c27c10 */ /* 0x000fe4000b7fe4ff */
[----:B------:R-:W-:-:S04]  /*10b20*/  IADD3 R209, P6, R209, UR18, RZ ;  /* 0x00000012d1d17c10 */ /* 0x000fc8000ffde0ff */
[----:B------:R-:W-:Y:S02]  /*10b30*/  IADD3.X R208, R208, UR19, RZ, P6, !PT ;  /* 0x00000013d0d07c10 */ /* 0x000fe4000b7fe4ff */
[----:B------:R-:W-:-:S04]  /*10b40*/  IADD3 R223, P6, R223, UR18, RZ ;  /* 0x00000012dfdf7c10 */ /* 0x000fc8000ffde0ff */
[----:B------:R-:W-:Y:S02]  /*10b50*/  IADD3.X R222, R222, UR19, RZ, P6, !PT ;  /* 0x00000013dede7c10 */ /* 0x000fe4000b7fe4ff */
[----:B------:R-:W-:-:S04]  /*10b60*/  IADD3 R237, P6, R237, UR18, RZ ;  /* 0x00000012eded7c10 */ /* 0x000fc8000ffde0ff */
[----:B------:R-:W-:Y:S02]  /*10b70*/  IADD3.X R236, R236, UR19, RZ, P6, !PT ;  /* 0x00000013ecec7c10 */ /* 0x000fe4000b7fe4ff */
[----:B------:R-:W-:Y:S02]  /*10b80*/  IADD3 R251, P6, R251, UR18, RZ ;  /* 0x00000012fbfb7c10 */ /* 0x000fe4000ffde0ff */
[----:B------:R-:W-:Y:S02]  /*10b90*/  IADD3.X R252, R252, UR19, RZ, P0, !PT ;  /* 0x00000013fcfc7c10 */ /* 0x000fe400087fe4ff */
[----:B------:R-:W-:Y:S02]  /*10ba0*/  IADD3.X R250, R250, UR19, RZ, P6, !PT ;  /* 0x00000013fafa7c10 */ /* 0x000fe4000b7fe4ff */
[----:B--2---:R-:W-:Y:S02]  /*10bb0*/  IADD3 R138, P6, R138, UR18, RZ ;  /* 0x000000128a8a7c10 */ /* 0x004fe4000ffde0ff */
[----:B------:R-:W-:-:S02]  /*10bc0*/  IADD3 R139, P0, R139, UR18, RZ ;  /* 0x000000128b8b7c10 */ /* 0x000fc4000ff1e0ff */
[----:B----4-:R-:W-:Y:S01]  /*10bd0*/  IADD3.X R140, R140, UR19, RZ, P1, !PT ;  /* 0x000000138c8c7c10 */ /* 0x010fe20008ffe4ff */
[----:B------:R1:W-:Y:S01]  /*10be0*/  STL [R1+0x230], R138 ;  /* 0x0002308a01007387 */ /* 0x0003e20000100800 */
[----:B------:R-:W-:Y:S02]  /*10bf0*/  IADD3 R141, P1, R141, UR18, RZ ;  /* 0x000000128d8d7c10 */ /* 0x000fe4000ff3e0ff */
[----:B------:R-:W-:Y:S02]  /*10c00*/  IADD3.X R176, R176, UR19, RZ, P2, !PT ;  /* 0x00000013b0b07c10 */ /* 0x000fe400097fe4ff */
[----:B------:R-:W-:Y:S01]  /*10c10*/  IADD3 R142, P2, R142, UR18, RZ ;  /* 0x000000128e8e7c10 */ /* 0x000fe2000ff5e0ff */
[----:B-1----:R-:W2:Y:S04]  /*10c20*/  LDL.LU R138, [R1+0x6a4] ;  /* 0x0006a400018a7983 */ /* 0x002ea80000300800 */
[----:B------:R1:W-:Y:S01]  /*10c30*/  STL [R1+0x238], R139 ;  /* 0x0002388b01007387 */ /* 0x0003e20000100800 */
[----:B------:R-:W-:-:S03]  /*10c40*/  IADD3.X R143, R143, UR19, RZ, P3, !PT ;  /* 0x000000138f8f7c10 */ /* 0x000fc60009ffe4ff */
[----:B-1----:R-:W2:Y:S04]  /*10c50*/  LDL.LU R139, [R1+0x6a0] ;  /* 0x0006a000018b7983 */ /* 0x002ea80000300800 */
[----:B------:R1:W-:Y:S01]  /*10c60*/  STL [R1+0x204], R140 ;  /* 0x0002048c01007387 */ /* 0x0003e20000100800 */
[----:B------:R-:W-:-:S03]  /*10c70*/  IADD3 R144, P3, R144, UR18, RZ ;  /* 0x0000001290907c10 */ /* 0x000fc6000ff7e0ff */
[----:B-1----:R-:W2:Y:S04]  /*10c80*/  LDL.LU R140, [R1+0x69c] ;  /* 0x00069c00018c7983 */ /* 0x002ea80000300800 */
[----:B------:R1:W-:Y:S01]  /*10c90*/  STL [R1+0x240], R141 ;  /* 0x0002408d01007387 */ /* 0x0003e20000100800 */
[----:B------:R-:W-:-:S03]  /*10ca0*/  IADD3.X R145, R145, UR19, RZ, P4, !PT ;  /* 0x0000001391917c10 */ /* 0x000fc6000a7fe4ff */
[----:B-1----:R-:W2:Y:S04]  /*10cb0*/  LDL.LU R141, [R1+0x698] ;  /* 0x00069800018d7983 */ /* 0x002ea80000300800 */
[----:B------:R-:W4:Y:S04]  /*10cc0*/  LDL.LU R178, [R1+0x288] ;  /* 0x0002880001b27983 */ /* 0x000f280000300800 */
[----:B------:R1:W-:Y:S01]  /*10cd0*/  STL [R1+0x248], R142 ;  /* 0x0002488e01007387 */ /* 0x0003e20000100800 */
[----:B------:R-:W-:-:S03]  /*10ce0*/  IADD3 R146, P4, R146, UR18, RZ ;  /* 0x0000001292927c10 */ /* 0x000fc6000ff9e0ff */
[----:B-1----:R-:W2:Y:S04]  /*10cf0*/  LDL.LU R142, [R1+0x694] ;  /* 0x00069400018e7983 */ /* 0x002ea80000300800 */
[----:B------:R-:W-:Y:S04]  /*10d00*/  STL [R1+0x20c], R176 ;  /* 0x00020cb001007387 */ /* 0x000fe80000100800 */
[----:B------:R-:W2:Y:S04]  /*10d10*/  LDL.LU R169, [R1+0x254] ;  /* 0x0002540001a97983 */ /* 0x000ea80000300800 */
[----:B------:R-:W2:Y:S04]  /*10d20*/  LDL.LU R172, [R1+0x290] ;  /* 0x0002900001ac7983 */ /* 0x000ea80000300800 */
[----:B------:R1:W-:Y:S01]  /*10d30*/  STL [R1+0x214], R143 ;  /* 0x0002148f01007387 */ /* 0x0003e20000100800 */
[----:B------:R-:W-:-:S02]  /*10d40*/  IADD3.X R147, R147, UR19, RZ, P5, !PT ;  /* 0x0000001393937c10 */ /* 0x000fc4000affe4ff */
[----:B------:R-:W-:Y:S01]  /*10d50*/  IADD3 R148, P5, R148, UR18, RZ ;  /* 0x0000001294947c10 */ /* 0x000fe2000ffbe0ff */
[----:B-1----:R-:W2:Y:S04]  /*10d60*/  LDL.LU R143, [R1+0x690] ;  /* 0x00069000018f7983 */ /* 0x002ea80000300800 */
[----:B------:R-:W2:Y:S04]  /*10d70*/  LDL.LU R173, [R1+0x298] ;  /* 0x0002980001ad7983 */ /* 0x000ea80000300800 */
[----:B------:R-:W2:Y:S04]  /*10d80*/  LDL.LU R174, [R1+0x264] ;  /* 0x0002640001ae7983 */ /* 0x000ea80000300800 */
[----:B------:R1:W-:Y:S01]  /*10d90*/  STL [R1+0x250], R144 ;  /* 0x0002509001007387 */ /* 0x0003e20000100800 */
[----:B------:R-:W-:-:S02]  /*10da0*/  IADD3.X R149, R149, UR19, RZ, P6, !PT ;  /* 0x0000001395957c10 */ /* 0x000fc4000b7fe4ff */
[----:B------:R-:W-:Y:S01]  /*10db0*/  IADD3 R150, P6, R150, UR18, RZ ;  /* 0x0000001296967c10 */ /* 0x000fe2000ffde0ff */
[----:B-1----:R-:W2:Y:S04]  /*10dc0*/  LDL.LU R144, [R1+0x68c] ;  /* 0x00068c0001907983 */ /* 0x002ea80000300800 */
[----:B------:R1:W-:Y:S01]  /*10dd0*/  STL [R1+0x21c], R145 ;  /* 0x00021c9101007387 */ /* 0x0003e20000100800 */
[----:B------:R-:W-:-:S03]  /*10de0*/  IADD3.X R151, R151, UR19, RZ, P0, !PT ;  /* 0x0000001397977c10 */ /* 0x000fc600087fe4ff */
[----:B-1----:R-:W2:Y:S04]  /*10df0*/  LDL.LU R145, [R1+0x688] ;  /* 0x0006880001917983 */ /* 0x002ea80000300800 */
[----:B------:R1:W-:Y:S04]  /*10e00*/  STL [R1+0x258], R146 ;  /* 0x0002589201007387 */ /* 0x0003e80000100800 */
[----:B-1----:R-:W2:Y:S04]  /*10e10*/  LDL.LU R146, [R1+0x684] ;  /* 0x0006840001927983 */ /* 0x002ea80000300800 */
[----:B------:R1:W-:Y:S01]  /*10e20*/  STL [R1+0x224], R147 ;  /* 0x0002249301007387 */ /* 0x0003e20000100800 */
[----:B------:R-:W-:-:S03]  /*10e30*/  IADD3.X R2, R2, UR19, RZ, P1, !PT ;  /* 0x0000001302027c10 */ /* 0x000fc60008ffe4ff */
[----:B-1----:R-:W2:Y:S04]  /*10e40*/  LDL.LU R147, [R1+0x680] ;  /* 0x0006800001937983 */ /* 0x002ea80000300800 */
[----:B------:R1:W-:Y:S04]  /*10e50*/  STL [R1+0x260], R148 ;  /* 0x0002609401007387 */ /* 0x0003e80000100800 */
[----:B-1----:R-:W2:Y:S04]  /*10e60*/  LDL.LU R148, [R1+0x67c] ;  /* 0x00067c0001947983 */ /* 0x002ea80000300800 */
[----:B------:R-:W2:Y:S04]  /*10e70*/  LDL.LU R175, [R1+0x2a8] ;  /* 0x0002a80001af7983 */ /* 0x000ea80000300800 */
[----:B------:R1:W-:Y:S04]  /*10e80*/  STL [R1+0x22c], R149 ;  /* 0x00022c9501007387 */ /* 0x0003e80000100800 */
[----:B-1----:R-:W2:Y:S04]  /*10e90*/  LDL.LU R149, [R1+0x678] ;  /* 0x0006780001957983 */ /* 0x002ea80000300800 */
[----:B------:R1:W-:Y:S04]  /*10ea0*/  STL [R1+0x268], R150 ;  /* 0x0002689601007387 */ /* 0x0003e80000100800 */
[----:B-1----:R-:W2:Y:S04]  /*10eb0*/  LDL.LU R150, [R1+0x674] ;  /* 0x0006740001967983 */ /* 0x002ea80000300800 */
[----:B------:R-:W2:Y:S04]  /*10ec0*/  LDL.LU R165, [R1+0x274] ;  /* 0x0002740001a57983 */ /* 0x000ea80000300800 */
[----:B------:R-:W2:Y:S04]  /*10ed0*/  LDL.LU R170, [R1+0x2b0] ;  /* 0x0002b00001aa7983 */ /* 0x000ea80000300800 */
[----:B------:R1:W-:Y:S04]  /*10ee0*/  STL [R1+0x234], R151 ;  /* 0x0002349701007387 */ /* 0x0003e80000100800 */
[----:B-1----:R-:W2:Y:S04]  /*10ef0*/  LDL.LU R151, [R1+0x670] ;  /* 0x0006700001977983 */ /* 0x002ea80000300800 */
[----:B------:R-:W2:Y:S04]  /*10f00*/  LDL.LU R171, [R1+0x2b8] ;  /* 0x0002b80001ab7983 */ /* 0x000ea80000300800 */
[----:B------:R-:W2:Y:S01]  /*10f10*/  LDL.LU R176, [R1+0x284] ;  /* 0x0002840001b07983 */ /* 0x000ea20000300800 */
[----:B---3--:R-:W-:-:S03]  /*10f20*/  IADD3 R167, P0, R167, UR18, RZ ;  /* 0x00000012a7a77c10 */ /* 0x008fc6000ff1e0ff */
[----:B------:R1:W-:Y:S04]  /*10f30*/  STL [R1+0x23c], R2 ;  /* 0x00023c0201007387 */ /* 0x0003e80000100800 */
[----:B-1----:R-:W3:Y:S04]  /*10f40*/  LDL.LU R2, [R1+0x66c] ;  /* 0x00066c0001027983 */ /* 0x002ee80000300800 */
[----:B------:R-:W-:Y:S01]  /*10f50*/  STL [R1+0x270], R167 ;  /* 0x000270a701007387 */ /* 0x000fe20000100800 */
[----:B------:R-:W-:Y:S02]  /*10f60*/  IADD3 R168, P1, R168, UR18, RZ ;  /* 0x00000012a8a87c10 */ /* 0x000fe4000ff3e0ff */
[----:B------:R-:W-:-:S02]  /*10f70*/  IADD3.X R177, R177, UR19, RZ, P2, !PT ;  /* 0x00000013b1b17c10 */ /* 0x000fc400097fe4ff */
[----:B------:R-:W-:-:S03]  /*10f80*/  IADD3 R8, P2, R8, UR18, RZ ;  /* 0x0000001208087c10 */ /* 0x000fc6000ff5e0ff */
[----:B------:R1:W-:Y:S04]  /*10f90*/  STL [R1+0x244], R177 ;  /* 0x000244b101007387 */ /* 0x0003e80000100800 */
[----:B-1----:R-:W3:Y:S04]  /*10fa0*/  LDL.LU R177, [R1+0x2c8] ;  /* 0x0002c80001b17983 */ /* 0x002ee80000300800 */
[----:B------:R-:W-:Y:S04]  /*10fb0*/  STL [R1+0x278], R168 ;  /* 0x000278a801007387 */ /* 0x000fe80000100800 */
[----:B------:R1:W-:Y:S04]  /*10fc0*/  STL [R1+0x280], R8 ;  /* 0x0002800801007387 */ /* 0x0003e80000100800 */
[----:B-1----:R-:W3:Y:S01]  /*10fd0*/  LDL.LU R8, [R1+0x668] ;  /* 0x0006680001087983 */ /* 0x002ee20000300800 */
[----:B------:R-:W-:-:S02]  /*10fe0*/  IADD3.X R3, R3, UR19, RZ, P3, !PT ;  /* 0x0000001303037c10 */ /* 0x000fc40009ffe4ff */
[----:B------:R-:W-:-:S03]  /*10ff0*/  IADD3.X R5, R5, UR19, RZ, P5, !PT ;  /* 0x0000001305057c10 */ /* 0x000fc6000affe4ff */
[----:B------:R1:W-:Y:S04]  /*11000*/  STL [R1+0x24c], R3 ;  /* 0x00024c0301007387 */ /* 0x0003e80000100800 */
[----:B-1----:R-:W3:Y:S04]  /*11010*/  LDL.LU R3, [R1+0x664] ;  /* 0x0006640001037983 */ /* 0x002ee80000300800 */
[----:B------:R-:W3:Y:S04]  /*11020*/  LDL.LU R166, [R1+0x294] ;  /* 0x0002940001a67983 */ /* 0x000ee80000300800 */
[----:B------:R-:W3:Y:S04]  /*11030*/  LDL.LU R167, [R1+0x2d0] ;  /* 0x0002d00001a77983 */ /* 0x000ee80000300800 */
[----:B------:R-:W3:Y:S01]  /*11040*/  LDL.LU R168, [R1+0x2d8] ;  /* 0x0002d80001a87983 */ /* 0x000ee20000300800 */
[----:B----4-:R-:W-:-:S05]  /*11050*/  IADD3 R178, P3, R178, UR18, RZ ;  /* 0x00000012b2b27c10 */ /* 0x010fca000ff7e0ff */
[----:B------:R1:W-:Y:S04]  /*11060*/  STL [R1+0x288], R178 ;  /* 0x000288b201007387 */ /* 0x0003e80000100800 */
[----:B-1----:R-:W4:Y:S01]  /*11070*/  LDL.LU R178, [R1+0x2a4] ;  /* 0x0002a40001b27983 */ /* 0x002f220000300800 */
[----:B--2---:R-:W-:-:S03]  /*11080*/  IADD3.X R169, R169, UR19, RZ, P4, !PT ;  /* 0x00000013a9a97c10 */ /* 0x004fc6000a7fe4ff */
[----:B------:R1:W-:Y:S01]  /*11090*/  STL [R1+0x25c], R5 ;  /* 0x00025c0501007387 */ /* 0x0003e20000100800 */
[----:B------:R-:W-:-:S03]  /*110a0*/  IADD3 R172, P4, R172, UR18, RZ ;  /* 0x00000012acac7c10 */ /* 0x000fc6000ff9e0ff */
[----:B------:R-:W-:Y:S04]  /*110b0*/  STL [R1+0x254], R169 ;  /* 0x000254a901007387 */ /* 0x000fe80000100800 */
[----:B-1----:R-:W2:Y:S04]  /*110c0*/  LDL.LU R5, [R1+0x660] ;  /* 0x0006600001057983 */ /* 0x002ea80000300800 */
[----:B------:R1:W-:Y:S01]  /*110d0*/  STL [R1+0x290], R172 ;  /* 0x000290ac01007387 */ /* 0x0003e20000100800 */
[----:B------:R-:W-:-:S03]  /*110e0*/  IADD3 R173, P5, R173, UR18, RZ ;  /* 0x00000012adad7c10 */ /* 0x000fc6000ffbe0ff */
[----:B-1----:R-:W2:Y:S01]  /*110f0*/  LDL.LU R172, [R1+0x2e8] ;  /* 0x0002e80001ac7983 */ /* 0x002ea20000300800 */
[----:B------:R-:W-:-:S03]  /*11100*/  IADD3.X R174, R174, UR19, RZ, P6, !PT ;  /* 0x00000013aeae7c10 */ /* 0x000fc6000b7fe4ff */
[----:B------:R-:W-:Y:S01]  /*11110*/  STL [R1+0x298], R173 ;  /* 0x000298ad01007387 */ /* 0x000fe20000100800 */
[----:B---3--:R-:W-:-:S05]  /*11120*/  IADD3 R8, P6, R8, UR18, RZ ;  /* 0x0000001208087c10 */ /* 0x008fca000ffde0ff */
[----:B------:R1:W-:Y:S04]  /*11130*/  STL [R1+0x2a0], R8 ;  /* 0x0002a00801007387 */ /* 0x0003e80000100800 */
[----:B------:R-:W-:Y:S04]  /*11140*/  STL [R1+0x264], R174 ;  /* 0x000264ae01007387 */ /* 0x000fe80000100800 */
[----:B-1----:R-:W3:Y:S01]  /*11150*/  LDL.LU R8, [R1+0x65c] ;  /* 0x00065c0001087983 */ /* 0x002ee20000300800 */
[----:B------:R-:W-:Y:S02]  /*11160*/  IADD3.X R180, R180, UR19, RZ, P0, !PT ;  /* 0x00000013b4b47c10 */ /* 0x000fe400087fe4ff */
[----:B------:R-:W-:-:S03]  /*11170*/  IADD3 R175, P0, R175, UR18, RZ ;  /* 0x00000012afaf7c10 */ /* 0x000fc6000ff1e0ff */
[----:B------:R1:W-:Y:S01]  /*11180*/  STL [R1+0x26c], R180 ;  /* 0x00026cb401007387 */ /* 0x0003e20000100800 */
[----:B------:R-:W-:Y:S02]  /*11190*/  IADD3.X R182, R182, UR19, RZ, P2, !PT ;  /* 0x00000013b6b67c10 */ /* 0x000fe400097fe4ff */
[----:B------:R-:W-:Y:S02]  /*111a0*/  IADD3.X R165, R165, UR19, RZ, P1, !PT ;  /* 0x00000013a5a57c10 */ /* 0x000fe40008ffe4ff */
[----:B------:R-:W-:Y:S01]  /*111b0*/  IADD3 R170, P1, R170, UR18, RZ ;  /* 0x00000012aaaa7c10 */ /* 0x000fe2000ff3e0ff */
[----:B-1----:R-:W2:Y:S04]  /*111c0*/  LDL.LU R180, [R1+0x658] ;  /* 0x0006580001b47983 */ /* 0x002ea80000300800 */
[----:B------:R-:W2:Y:S01]  /*111d0*/  LDL.LU R169, [R1+0x2b4] ;  /* 0x0002b40001a97983 */ /* 0x000ea20000300800 */
[----:B------:R-:W-:-:S03]  /*111e0*/  IADD3.X R176, R176, UR19, RZ, P3, !PT ;  /* 0x00000013b0b07c10 */ /* 0x000fc60009ffe4ff */
[----:B------:R-:W2:Y:S04]  /*111f0*/  LDL.LU R173, [R1+0x2f0] ;  /* 0x0002f00001ad7983 */ /* 0x000ea80000300800 */
[----:B------:R-:W2:Y:S01]  /*11200*/  LDL.LU R174, [R1+0x2f8] ;  /* 0x0002f80001ae7983 */ /* 0x000ea20000300800 */
[----:B------:R-:W-:-:S03]  /*11210*/  IADD3 R171, P2, R171, UR18, RZ ;  /* 0x00000012abab7c10 */ /* 0x000fc6000ff5e0ff */
[----:B------:R1:W-:Y:S04]  /*11220*/  STL [R1+0x2a8], R175 ;  /* 0x0002a8af01007387 */ /* 0x0003e80000100800 */
[----:B-1----:R-:W2:Y:S04]  /*11230*/  LDL.LU R175, [R1+0x2c4] ;  /* 0x0002c40001af7983 */ /* 0x002ea80000300800 */
[----:B------:R1:W-:Y:S04]  /*11240*/  STL [R1+0x27c], R182 ;  /* 0x00027cb601007387 */ /* 0x0003e80000100800 */
[----:B------:R-:W-:Y:S04]  /*11250*/  STL [R1+0x274], R165 ;  /* 0x000274a501007387 */ /* 0x000fe80000100800 */
[----:B-1----:R-:W2:Y:S04]  /*11260*/  LDL.LU R182, [R1+0x654] ;  /* 0x0006540001b67983 */ /* 0x002ea80000300800 */
[----:B------:R-:W-:Y:S04]  /*11270*/  STL [R1+0x2b0], R170 ;  /* 0x0002b0aa01007387 */ /* 0x000fe80000100800 */
[----:B------:R1:W-:Y:S04]  /*11280*/  STL [R1+0x284], R176 ;  /* 0x000284b001007387 */ /* 0x0003e80000100800 */
[----:B-1----:R-:W2:Y:S04]  /*11290*/  LDL.LU R176, [R1+0x308] ;  /* 0x0003080001b07983 */ /* 0x002ea80000300800 */
[----:B------:R-:W-:Y:S01]  /*112a0*/  STL [R1+0x2b8], R171 ;  /* 0x0002b8ab01007387 */ /* 0x000fe20000100800 */
[----:B---3--:R-:W-:-:S05]  /*112b0*/  IADD3 R8, P3, R8, UR18, RZ ;  /* 0x0000001208087c10 */ /* 0x008fca000ff7e0ff */
[----:B------:R1:W-:Y:S04]  /*112c0*/  STL [R1+0x2c0], R8 ;  /* 0x0002c00801007387 */ /* 0x0003e80000100800 */
        /* <DEDUP_REMOVED lines=9> */
[----:B----4-:R-:W-:-:S03]  /*11360*/  IADD3.X R178, R178, UR19, RZ, P0, !PT ;  /* 0x00000013b2b27c10 */ /* 0x010fc600087fe4ff */
[----:B------:R-:W4:Y:S04]  /*11370*/  LDL.LU R170, [R1+0x310] ;  /* 0x0003100001aa7983 */ /* 0x000f280000300800 */
[----:B------:R-:W4:Y:S01]  /*11380*/  LDL.LU R171, [R1+0x318] ;  /* 0x0003180001ab7983 */ /* 0x000f220000300800 */
[----:B------:R-:W-:-:S03]  /*11390*/  IADD3 R168, P6, R168, UR18, RZ ;  /* 0x00000012a8a87c10 */ /* 0x000fc6000ffde0ff */
[----:B------:R1:W-:Y:S04]  /*113a0*/  STL [R1+0x2c8], R177 ;  /* 0x0002c8b101007387 */ /* 0x0003e80000100800 */
[----:B-1----:R-:W4:Y:S04]  /*113b0*/  LDL.LU R177, [R1+0x2e4] ;  /* 0x0002e40001b17983 */ /* 0x002f280000300800 */
[----:B------:R1:W-:Y:S04]  /*113c0*/  STL [R1+0x29c], R2 ;  /* 0x00029c0201007387 */ /* 0x0003e80000100800 */
[----:B------:R-:W-:Y:S04]  /*113d0*/  STL [R1+0x294], R166 ;  /* 0x000294a601007387 */ /* 0x000fe80000100800 */
[----:B-1----:R-:W4:Y:S04]  /*113e0*/  LDL.LU R2, [R1+0x648] ;  /* 0x0006480001027983 */ /* 0x002f280000300800 */
[----:B------:R-:W-:Y:S04]  /*113f0*/  STL [R1+0x2d0], R167 ;  /* 0x0002d0a701007387 */ /* 0x000fe80000100800 */
[----:B------:R1:W-:Y:S04]  /*11400*/  STL [R1+0x2a4], R178 ;  /* 0x0002a4b201007387 */ /* 0x0003e80000100800 */
[----:B-1----:R-:W4:Y:S04]  /*11410*/  LDL.LU R178, [R1+0x328] ;  /* 0x0003280001b27983 */ /* 0x002f280000300800 */
[----:B------:R-:W-:Y:S01]  /*11420*/  STL [R1+0x2d8], R168 ;  /* 0x0002d8a801007387 */ /* 0x000fe20000100800 */
[----:B---3--:R-:W-:-:S05]  /*11430*/  IADD3 R8, P0, R8, UR18, RZ ;  /* 0x0000001208087c10 */ /* 0x008fca000ff1e0ff */
[----:B------:R1:W-:Y:S04]  /*11440*/  STL [R1+0x2e0], R8 ;  /* 0x0002e00801007387 */ /* 0x0003e80000100800 */
[----:B-1----:R-:W3:Y:S01]  /*11450*/  LDL.LU R8, [R1+0x644] ;  /* 0x0006440001087983 */ /* 0x002ee20000300800 */
[----:B------:R-:W-:Y:S02]  /*11460*/  IADD3.X R3, R3, UR19, RZ, P1, !PT ;  /* 0x0000001303037c10 */ /* 0x000fe40008ffe4ff */
[----:B--2---:R-:W-:-:S03]  /*11470*/  IADD3 R172, P1, R172, UR18, RZ ;  /* 0x00000012acac7c10 */ /* 0x004fc6000ff3e0ff */
[----:B------:R1:W-:Y:S01]  /*11480*/  STL [R1+0x2ac], R3 ;  /* 0x0002ac0301007387 */ /* 0x0003e20000100800 */
[----:B------:R-:W-:Y:S02]  /*11490*/  IADD3.X R5, R5, UR19, RZ, P3, !PT ;  /* 0x0000001305057c10 */ /* 0x000fe40009ffe4ff */
[----:B------:R-:W-:Y:S02]  /*114a0*/  IADD3.X R169, R169, UR19, RZ, P2, !PT ;  /* 0x00000013a9a97c10 */ /* 0x000fe400097fe4ff */
[----:B------:R-:W-:Y:S01]  /*114b0*/  IADD3 R173, P2, R173, UR18, RZ ;  /* 0x00000012adad7c10 */ /* 0x000fe2000ff5e0ff */
[----:B-1----:R-:W2:Y:S01]  /*114c0*/  LDL.LU R3, [R1+0x640] ;  /* 0x0006400001037983 */ /* 0x002ea20000300800 */
[----:B------:R-:W-:-:S03]  /*114d0*/  IADD3.X R175, R175, UR19, RZ, P4, !PT ;  /* 0x00000013afaf7c10 */ /* 0x000fc6000a7fe4ff */
[----:B------:R-:W2:Y:S04]  /*114e0*/  LDL.LU R166, [R1+0x2f4] ;  /* 0x0002f40001a67983 */ /* 0x000ea80000300800 */
[----:B------:R-:W2:Y:S01]  /*114f0*/  LDL.LU R167, [R1+0x330] ;  /* 0x0003300001a77983 */ /* 0x000ea20000300800 */
[----:B------:R-:W-:-:S03]  /*11500*/  IADD3 R174, P3, R174, UR18, RZ ;  /* 0x00000012aeae7c10 */ /* 0x000fc6000ff7e0ff */
[----:B------:R-:W2:Y:S04]  /*11510*/  LDL.LU R168, [R1+0x338] ;  /* 0x0003380001a87983 */ /* 0x000ea80000300800 */
[----:B------:R1:W-:Y:S04]  /*11520*/  STL [R1+0x2e8], R172 ;  /* 0x0002e8ac01007387 */ /* 0x0003e80000100800 */
[----:B-1----:R-:W2:Y:S04]  /*11530*/  LDL.LU R172, [R1+0x304] ;  /* 0x0003040001ac7983 */ /* 0x002ea80000300800 */
[----:B------:R1:W-:Y:S04]  /*11540*/  STL [R1+0x2bc], R5 ;  /* 0x0002bc0501007387 */ /* 0x0003e80000100800 */
[----:B------:R-:W-:Y:S04]  /*11550*/  STL [R1+0x2b4], R169 ;  /* 0x0002b4a901007387 */ /* 0x000fe80000100800 */
[----:B-1----:R-:W2:Y:S04]  /*11560*/  LDL.LU R5, [R1+0x63c] ;  /* 0x00063c0001057983 */ /* 0x002ea80000300800 */
[----:B------:R-:W-:Y:S01]  /*11570*/  STL [R1+0x2f0], R173 ;  /* 0x0002f0ad01007387 */ /* 0x000fe20000100800 */
[----:B---3--:R-:W-:-:S05]  /*11580*/  IADD3 R8, P4, R8, UR18, RZ ;  /* 0x0000001208087c10 */ /* 0x008fca000ff9e0ff */
[----:B------:R1:W-:Y:S04]  /*11590*/  STL [R1+0x300], R8 ;  /* 0x0003000801007387 */ /* 0x0003e80000100800 */
[----:B------:R-:W-:Y:S04]  /*115a0*/  STL [R1+0x2f8], R174 ;  /* 0x0002f8ae01007387 */ /* 0x000fe80000100800 */
[----:B-1----:R-:W3:Y:S01]  /*115b0*/  LDL.LU R8, [R1+0x638] ;  /* 0x0006380001087983 */ /* 0x002ee20000300800 */
[----:B------:R-:W-:-:S03]  /*115c0*/  IADD3.X R180, R180, UR19, RZ, P5, !PT ;  /* 0x00000013b4b47c10 */ /* 0x000fc6000affe4ff */
[----:B------:R-:W-:Y:S01]  /*115d0*/  STL [R1+0x2c4], R175 ;  /* 0x0002c4af01007387 */ /* 0x000fe20000100800 */
[----:B------:R-:W-:-:S03]  /*115e0*/  IADD3 R176, P5, R176, UR18, RZ ;  /* 0x00000012b0b07c10 */ /* 0x000fc6000ffbe0ff */
[----:B------:R-:W2:Y:S01]  /*115f0*/  LDL.LU R173, [R1+0x348] ;  /* 0x0003480001ad7983 */ /* 0x000ea20000300800 */
[----:B------:R-:W-:-:S03]  /*11600*/  IADD3.X R182, R182, UR19, RZ, P0, !PT ;  /* 0x00000013b6b67c10 */ /* 0x000fc600087fe4ff */
[----:B------:R1:W-:Y:S01]  /*11610*/  STL [R1+0x2cc], R180 ;  /* 0x0002ccb401007387 */ /* 0x0003e20000100800 */
[----:B------:R-:W-:Y:S02]  /*11620*/  IADD3.X R165, R165, UR19, RZ, P6, !PT ;  /* 0x00000013a5a57c10 */ /* 0x000fe4000b7fe4ff */
[----:B----4-:R-:W-:Y:S02]  /*11630*/  IADD3 R170, P6, R170, UR18, RZ ;  /* 0x00000012aaaa7c10 */ /* 0x010fe4000ffde0ff */
[----:B------:R-:W-:Y:S01]  /*11640*/  IADD3.X R177, R177, UR19, RZ, P1, !PT ;  /* 0x00000013b1b17c10 */ /* 0x000fe20008ffe4ff */
[----:B-1----:R-:W4:Y:S04]  /*11650*/  LDL.LU R180, [R1+0x634] ;  /* 0x0006340001b47983 */ /* 0x002f280000300800 */
[----:B------:R-:W4:Y:S04]  /*11660*/  LDL.LU R169, [R1+0x314] ;  /* 0x0003140001a97983 */ /* 0x000f280000300800 */
        /* <DEDUP_REMOVED lines=19> */
[----:B--2---:R-:W-:Y:S02]  /*117a0*/  IADD3.X R166, R166, UR19, RZ, P3, !PT ;  /* 0x00000013a6a67c10 */ /* 0x004fe40009ffe4ff */
[----:B------:R-:W-:Y:S01]  /*117b0*/  IADD3 R167, P3, R167, UR18, RZ ;  /* 0x00000012a7a77c10 */ /* 0x000fe2000ff7e0ff */
[----:B-1----:R-:W2:Y:S04]  /*117c0*/  LDL.LU R4, [R1+0x628] ;  /* 0x0006280001047983 */ /* 0x002ea80000300800 */
[----:B------:R-:W2:Y:S04]  /*117d0*/  LDL.LU R165, [R1+0x334] ;  /* 0x0003340001a57983 */ /* 0x000ea80000300800 */
[----:B------:R-:W2:Y:S04]  /*117e0*/  LDL.LU R170, [R1+0x370] ;  /* 0x0003700001aa7983 */ /* 0x000ea80000300800 */
[----:B------:R-:W2:Y:S01]  /*117f0*/  LDL.LU R171, [R1+0x378] ;  /* 0x0003780001ab7983 */ /* 0x000ea20000300800 */
[----:B------:R-:W-:-:S03]  /*11800*/  IADD3 R168, P4, R168, UR18, RZ ;  /* 0x00000012a8a87c10 */ /* 0x000fc6000ff9e0ff */
[----:B------:R1:W-:Y:S01]  /*11810*/  STL [R1+0x328], R178 ;  /* 0x000328b201007387 */ /* 0x0003e20000100800 */
[----:B------:R-:W-:-:S03]  /*11820*/  IADD3.X R172, R172, UR19, RZ, P5, !PT ;  /* 0x00000013acac7c10 */ /* 0x000fc6000affe4ff */
[----:B-1----:R-:W2:Y:S04]  /*11830*/  LDL.LU R178, [R1+0x344] ;  /* 0x0003440001b27983 */ /* 0x002ea80000300800 */
[----:B------:R1:W-:Y:S04]  /*11840*/  STL [R1+0x2fc], R2 ;  /* 0x0002fc0201007387 */ /* 0x0003e80000100800 */
[----:B------:R0:W-:Y:S04]  /*11850*/  STL [R1+0x2f4], R166 ;  /* 0x0002f4a601007387 */ /* 0x0001e80000100800 */
[----:B-1----:R-:W2:Y:S04]  /*11860*/  LDL.LU R2, [R1+0x624] ;  /* 0x0006240001027983 */ /* 0x002ea80000300800 */
[----:B------:R1:W-:Y:S04]  /*11870*/  STL [R1+0x330], R167 ;  /* 0x000330a701007387 */ /* 0x0003e80000100800 */
[----:B0-----:R-:W2:Y:S04]  /*11880*/  LDL.LU R166, [R1+0x388] ;  /* 0x0003880001a67983 */ /* 0x001ea80000300800 */
[----:B-1----:R-:W2:Y:S04]  /*11890*/  LDL.LU R167, [R1+0x354] ;  /* 0x0003540001a77983 */ /* 0x002ea80000300800 */
[----:B------:R0:W-:Y:S04]  /*118a0*/  STL [R1+0x338], R168 ;  /* 0x000338a801007387 */ /* 0x0001e80000100800 */
[----:B0-----:R-:W2:Y:S04]  /*118b0*/  LDL.LU R168, [R1+0x390] ;  /* 0x0003900001a87983 */ /* 0x001ea80000300800 */
[----:B------:R-:W-:Y:S01]  /*118c0*/  STL [R1+0x304], R172 ;  /* 0x000304ac01007387 */ /* 0x000fe20000100800 */
[----:B---3--:R-:W-:-:S05]  /*118d0*/  IADD3 R8, P5, R8, UR18, RZ ;  /* 0x0000001208087c10 */ /* 0x008fca000ffbe0ff */
[----:B------:R0:W-:Y:S04]  /*118e0*/  STL [R1+0x340], R8 ;  /* 0x0003400801007387 */ /* 0x0001e80000100800 */
[----:B0-----:R-:W3:Y:S01]  /*118f0*/  LDL.LU R8, [R1+0x620] ;  /* 0x0006200001087983 */ /* 0x001ee20000300800 */
[----:B------:R-:W-:Y:S02]  /*11900*/  IADD3.X R3, R3, UR19, RZ, P6, !PT ;  /* 0x0000001303037c10 */ /* 0x000fe4000b7fe4ff */
[----:B------:R-:W-:Y:S01]  /*11910*/  IADD3 R173, P6, R173, UR18, RZ ;  /* 0x00000012adad7c10 */ /* 0x000fe2000ffde0ff */
[----:B------:R-:W2:Y:S01]  /*11920*/  LDL.LU R172, [R1+0x398] ;  /* 0x0003980001ac7983 */ /* 0x000ea20000300800 */
[----:B------:R-:W-:Y:S02]  /*11930*/  IADD3.X R5, R5, UR19, RZ, P1, !PT ;  /* 0x0000001305057c10 */ /* 0x000fe40008ffe4ff */
[----:B----4-:R-:W-:Y:S01]  /*11940*/  IADD3.X R169, R169, UR19, RZ, P0, !PT ;  /* 0x00000013a9a97c10 */ /* 0x010fe200087fe4ff */
[----:B------:R0:W-:Y:S01]  /*11950*/  STL [R1+0x30c], R3 ;  /* 0x00030c0301007387 */ /* 0x0001e20000100800 */
[----:B------:R-:W-:-:S02]  /*11960*/  IADD3 R174, P0, R174, UR18, RZ ;  /* 0x00000012aeae7c10 */ /* 0x000fc4000ff1e0ff */
[----:B------:R-:W-:Y:S02]  /*11970*/  IADD3 R175, P1, R175, UR18, RZ ;  /* 0x00000012afaf7c10 */ /* 0x000fe4000ff3e0ff */
[----:B------:R-:W-:Y:S01]  /*11980*/  IADD3.X R176, R176, UR19, RZ, P2, !PT ;  /* 0x00000013b0b07c10 */ /* 0x000fe200097fe4ff */
[----:B0-----:R-:W4:Y:S04]  /*11990*/  LDL.LU R3, [R1+0x61c] ;  /* 0x00061c0001037983 */ /* 0x001f280000300800 */
[----:B------:R0:W-:Y:S04]  /*119a0*/  STL [R1+0x348], R173 ;  /* 0x000348ad01007387 */ /* 0x0001e80000100800 */
[----:B0-----:R-:W4:Y:S04]  /*119b0*/  LDL.LU R173, [R1+0x364] ;  /* 0x0003640001ad7983 */ /* 0x001f280000300800 */
[----:B------:R0:W-:Y:S04]  /*119c0*/  STL [R1+0x31c], R5 ;  /* 0x00031c0501007387 */ /* 0x0001e80000100800 */
[----:B------:R-:W-:Y:S04]  /*119d0*/  STL [R1+0x314], R169 ;  /* 0x000314a901007387 */ /* 0x000fe80000100800 */
[----:B0-----:R-:W4:Y:S04]  /*119e0*/  LDL.LU R5, [R1+0x618] ;  /* 0x0006180001057983 */ /* 0x001f280000300800 */
[----:B------:R0:W-:Y:S04]  /*119f0*/  STL [R1+0x350], R174 ;  /* 0x000350ae01007387 */ /* 0x0001e80000100800 */
[----:B0-----:R-:W4:Y:S04]  /*11a00*/  LDL.LU R174, [R1+0x3a8] ;  /* 0x0003a80001ae7983 */ /* 0x001f280000300800 */
[----:B------:R0:W-:Y:S04]  /*11a10*/  STL [R1+0x358], R175 ;  /* 0x000358af01007387 */ /* 0x0001e80000100800 */
[----:B0-----:R-:W4:Y:S04]  /*11a20*/  LDL.LU R175, [R1+0x374] ;  /* 0x0003740001af7983 */ /* 0x001f280000300800 */
[----:B------:R-:W-:Y:S01]  /*11a30*/  STL [R1+0x324], R176 ;  /* 0x000324b001007387 */ /* 0x000fe20000100800 */
[----:B---3--:R-:W-:-:S05]  /*11a40*/  IADD3 R8, P2, R8, UR18, RZ ;  /* 0x0000001208087c10 */ /* 0x008fca000ff5e0ff */
[----:B------:R0:W-:Y:S04]  /*11a50*/  STL [R1+0x360], R8 ;  /* 0x0003600801007387 */ /* 0x0001e80000100800 */
[----:B0-----:R-:W3:Y:S01]  /*11a60*/  LDL.LU R8, [R1+0x614] ;  /* 0x0006140001087983 */ /* 0x001ee20000300800 */
[----:B------:R-:W-:Y:S02]  /*11a70*/  IADD3.X R180, R180, UR19, RZ, P3, !PT ;  /* 0x00000013b4b47c10 */ /* 0x000fe40009ffe4ff */
[----:B------:R-:W-:Y:S02]  /*11a80*/  IADD3 R177, P3, R177, UR18, RZ ;  /* 0x00000012b1b17c10 */ /* 0x000fe4000ff7e0ff */
[----:B------:R-:W-:Y:S01]  /*11a90*/  IADD3.X R182, R182, UR19, RZ, P5, !PT ;  /* 0x00000013b6b67c10 */ /* 0x000fe2000affe4ff */
[----:B------:R0:W-:Y:S01]  /*11aa0*/  STL [R1+0x32c], R180 ;  /* 0x00032cb401007387 */ /* 0x0001e20000100800 */
[----:B--2---:R-:W-:-:S02]  /*11ab0*/  IADD3.X R165, R165, UR19, RZ, P4, !PT ;  /* 0x00000013a5a57c10 */ /* 0x004fc4000a7fe4ff */
[----:B------:R-:W-:Y:S02]  /*11ac0*/  IADD3 R170, P4, R170, UR18, RZ ;  /* 0x00000012aaaa7c10 */ /* 0x000fe4000ff9e0ff */
[----:B------:R-:W-:Y:S01]  /*11ad0*/  IADD3.X R178, R178, UR19, RZ, P6, !PT ;  /* 0x00000013b2b27c10 */ /* 0x000fe2000b7fe4ff */
[----:B0-----:R-:W2:Y:S04]  /*11ae0*/  LDL.LU R180, [R1+0x610] ;  /* 0x0006100001b47983 */ /* 0x001ea80000300800 */
[----:B------:R-:W2:Y:S01]  /*11af0*/  LDL.LU R169, [R1+0x3b0] ;  /* 0x0003b00001a97983 */ /* 0x000ea20000300800 */
[----:B------:R-:W-:-:S03]  /*11b00*/  IADD3 R171, P5, R171, UR18, RZ ;  /* 0x00000012abab7c10 */ /* 0x000fc6000ffbe0ff */
[----:B------:R-:W2:Y:S04]  /*11b10*/  LDL.LU R176, [R1+0x3b8] ;  /* 0x0003b80001b07983 */ /* 0x000ea80000300800 */
[----:B------:R0:W-:Y:S04]  /*11b20*/  STL [R1+0x368], R177 ;  /* 0x000368b101007387 */ /* 0x0001e80000100800 */
[----:B0-----:R-:W2:Y:S04]  /*11b30*/  LDL.LU R177, [R1+0x384] ;  /* 0x0003840001b17983 */ /* 0x001ea80000300800 */
[----:B------:R0:W-:Y:S04]  /*11b40*/  STL [R1+0x33c], R182 ;  /* 0x00033cb601007387 */ /* 0x0001e80000100800 */
[----:B------:R-:W-:Y:S04]  /*11b50*/  STL [R1+0x334], R165 ;  /* 0x000334a501007387 */ /* 0x000fe80000100800 */
[----:B0-----:R-:W2:Y:S04]  /*11b60*/  LDL.LU R182, [R1+0x60c] ;  /* 0x00060c0001b67983 */ /* 0x001ea80000300800 */
[----:B------:R-:W-:Y:S01]  /*11b70*/  STL [R1+0x370], R170 ;  /* 0x000370aa01007387 */ /* 0x000fe20000100800 */
[----:B---3--:R-:W-:-:S05]  /*11b80*/  IADD3 R8, P6, R8, UR18, RZ ;  /* 0x0000001208087c10 */ /* 0x008fca000ffde0ff */
[----:B------:R0:W-:Y:S04]  /*11b90*/  STL [R1+0x380], R8 ;  /* 0x0003800801007387 */ /* 0x0001e80000100800 */
[----:B------:R-:W-:Y:S04]  /*11ba0*/  STL [R1+0x378], R171 ;  /* 0x000378ab01007387 */ /* 0x000fe80000100800 */
[----:B0-----:R-:W3:Y:S01]  /*11bb0*/  LDL.LU R8, [R1+0x608] ;  /* 0x0006080001087983 */ /* 0x001ee20000300800 */
[----:B------:R-:W-:Y:S02]  /*11bc0*/  IADD3.X R4, R4, UR19, RZ, P0, !PT ;  /* 0x0000001304047c10 */ /* 0x000fe400087fe4ff */
[----:B------:R-:W-:Y:S01]  /*11bd0*/  IADD3 R166, P0, R166, UR18, RZ ;  /* 0x00000012a6a67c10 */ /* 0x000fe2000ff1e0ff */
[----:B------:R-:W-:Y:S01]  /*11be0*/  STL [R1+0x344], R178 ;  /* 0x000344b201007387 */ /* 0x000fe20000100800 */
[----:B------:R-:W-:-:S03]  /*11bf0*/  IADD3.X R2, R2, UR19, RZ, P2, !PT ;  /* 0x0000001302027c10 */ /* 0x000fc600097fe4ff */
[----:B------:R0:W-:Y:S01]  /*11c00*/  STL [R1+0x34c], R4 ;  /* 0x00034c0401007387 */ /* 0x0001e20000100800 */
[----:B------:R-:W-:Y:S02]  /*11c10*/  IADD3.X R167, R167, UR19, RZ, P1, !PT ;  /* 0x00000013a7a77c10 */ /* 0x000fe40008ffe4ff */
[----:B------:R-:W-:Y:S02]  /*11c20*/  IADD3 R168, P1, R168, UR18, RZ ;  /* 0x00000012a8a87c10 */ /* 0x000fe4000ff3e0ff */
[----:B------:R-:W-:Y:S01]  /*11c30*/  IADD3 R172, P2, R172, UR18, RZ ;  /* 0x00000012acac7c10 */ /* 0x000fe2000ff5e0ff */
[----:B0-----:R-:W2:Y:S04]  /*11c40*/  LDL.LU R4, [R1+0x604] ;  /* 0x0006040001047983 */ /* 0x001ea80000300800 */
[----:B------:R-:W2:Y:S04]  /*11c50*/  LDL.LU R170, [R1+0x3c8] ;  /* 0x0003c80001aa7983 */ /* 0x000ea80000300800 */
[----:B------:R-:W2:Y:S01]  /*11c60*/  LDL.LU R171, [R1+0x394] ;  /* 0x0003940001ab7983 */ /* 0x000ea20000300800 */
[----:B----4-:R-:W-:-:S03]  /*11c70*/  IADD3.X R173, R173, UR19, RZ, P3, !PT ;  /* 0x00000013adad7c10 */ /* 0x010fc60009ffe4ff */
[----:B------:R-:W4:Y:S04]  /*11c80*/  LDL.LU R178, [R1+0x3d0] ;  /* 0x0003d00001b27983 */ /* 0x000f280000300800 */
[----:B------:R-:W-:Y:S04]  /*11c90*/  STL [R1+0x388], R166 ;  /* 0x000388a601007387 */ /* 0x000fe80000100800 */
[----:B------:R0:W-:Y:S04]  /*11ca0*/  STL [R1+0x35c], R2 ;  /* 0x00035c0201007387 */ /* 0x0001e80000100800 */
[----:B------:R-:W-:Y:S04]  /*11cb0*/  STL [R1+0x354], R167 ;  /* 0x000354a701007387 */ /* 0x000fe80000100800 */
[----:B0-----:R-:W4:Y:S04]  /*11cc0*/  LDL.LU R2, [R1+0x600] ;  /* 0x0006000001027983 */ /* 0x001f280000300800 */
[----:B------:R-:W-:Y:S04]  /*11cd0*/  STL [R1+0x390], R168 ;  /* 0x000390a801007387 */ /* 0x000fe80000100800 */
[----:B------:R-:W4:Y:S04]  /*11ce0*/  LDL.LU R163, [R1+0x3d8] ;  /* 0x0003d80001a37983 */ /* 0x000f280000300800 */
[----:B------:R0:W-:Y:S04]  /*11cf0*/  STL [R1+0x398], R172 ;  /* 0x000398ac01007387 */ /* 0x0001e80000100800 */
[----:B0-----:R-:W4:Y:S01]  /*11d00*/  LDL.LU R172, [R1+0x3a4] ;  /* 0x0003a40001ac7983 */ /* 0x001f220000300800 */
[----:B---3--:R-:W-:-:S05]  /*11d10*/  IADD3 R8, P3, R8, UR18, RZ ;  /* 0x0000001208087c10 */ /* 0x008fca000ff7e0ff */
[----:B------:R0:W-:Y:S04]  /*11d20*/  STL [R1+0x3a0], R8 ;  /* 0x0003a00801007387 */ /* 0x0001e80000100800 */
[----:B0-----:R-:W3:Y:S01]  /*11d30*/  LDL.LU R8, [R1+0x5fc] ;  /* 0x0005fc0001087983 */ /* 0x001ee20000300800 */
[----:B------:R-:W-:Y:S02]  /*11d40*/  IADD3.X R3, R3, UR19, RZ, P4, !PT ;  /* 0x0000001303037c10 */ /* 0x000fe4000a7fe4ff */
[----:B------:R-:W-:Y:S01]  /*11d50*/  IADD3 R174, P4, R174, UR18, RZ ;  /* 0x00000012aeae7c10 */ /* 0x000fe2000ff9e0ff */
[----:B------:R-:W-:Y:S01]  /*11d60*/  STL [R1+0x364], R173 ;  /* 0x000364ad01007387 */ /* 0x000fe20000100800 */
[----:B------:R-:W-:-:S03]  /*11d70*/  IADD3.X R175, R175, UR19, RZ, P5, !PT ;  /* 0x00000013afaf7c10 */ /* 0x000fc6000affe4ff */
[----:B------:R0:W-:Y:S01]  /*11d80*/  STL [R1+0x36c], R3 ;  /* 0x00036c0301007387 */ /* 0x0001e20000100800 */
[----:B------:R-:W-:Y:S02]  /*11d90*/  IADD3.X R5, R5, UR19, RZ, P6, !PT ;  /* 0x0000001305057c10 */ /* 0x000fe4000b7fe4ff */
[----:B--2---:R-:W-:Y:S01]  /*11da0*/  IADD3 R169, P5, R169, UR18, RZ ;  /* 0x00000012a9a97c10 */ /* 0x004fe2000ffbe0ff */
[----:B0-----:R-:W2:Y:S04]  /*11db0*/  LDL.LU R3, [R1+0x5f8] ;  /* 0x0005f80001037983 */ /* 0x001ea80000300800 */
[----:B------:R-:W2:Y:S04]  /*11dc0*/  LDL.LU R164, [R1+0x3e8] ;  /* 0x0003e80001a47983 */ /* 0x000ea80000300800 */
[----:B------:R-:W2:Y:S04]  /*11dd0*/  LDL.LU R165, [R1+0x3b4] ;  /* 0x0003b40001a57983 */ /* 0x000ea80000300800 */
[----:B------:R-:W2:Y:S04]  /*11de0*/  LDL.LU R173, [R1+0x3f0] ;  /* 0x0003f00001ad7983 */ /* 0x000ea80000300800 */
[----:B------:R0:W-:Y:S01]  /*11df0*/  STL [R1+0x3a8], R174 ;  /* 0x0003a8ae01007387 */ /* 0x0001e20000100800 */
[----:B------:R-:W-:-:S02]  /*11e00*/  IADD3 R176, P6, R176, UR18, RZ ;  /* 0x00000012b0b07c10 */ /* 0x000fc4000ffde0ff */
[----:B------:R-:W-:Y:S01]  /*11e10*/  IADD3.X R177, R177, UR19, RZ, P0, !PT ;  /* 0x00000013b1b17c10 */ /* 0x000fe200087fe4ff */
[----:B0-----:R-:W2:Y:S04]  /*11e20*/  LDL.LU R174, [R1+0x3f8] ;  /* 0x0003f80001ae7983 */ /* 0x001ea80000300800 */
[----:B------:R0:W-:Y:S04]  /*11e30*/  STL [R1+0x374], R175 ;  /* 0x000374af01007387 */ /* 0x0001e80000100800 */
[----:B0-----:R-:W2:Y:S04]  /*11e40*/  LDL.LU R175, [R1+0x3c4] ;  /* 0x0003c40001af7983 */ /* 0x001ea80000300800 */
[----:B------:R0:W-:Y:S04]  /*11e50*/  STL [R1+0x37c], R5 ;  /* 0x00037c0501007387 */ /* 0x0001e80000100800 */
[----:B0-----:R-:W2:Y:S04]  /*11e60*/  LDL.LU R5, [R1+0x5f4] ;  /* 0x0005f40001057983 */ /* 0x001ea80000300800 */
[----:B------:R-:W-:Y:S04]  /*11e70*/  STL [R1+0x3b0], R169 ;  /* 0x0003b0a901007387 */ /* 0x000fe80000100800 */
[----:B------:R-:W2:Y:S04]  /*11e80*/  LDL.LU R166, [R1+0x408] ;  /* 0x0004080001a67983 */ /* 0x000ea80000300800 */
[----:B------:R-:W2:Y:S04]  /*11e90*/  LDL.LU R167, [R1+0x3d4] ;  /* 0x0003d40001a77983 */ /* 0x000ea80000300800 */
[----:B------:R0:W-:Y:S04]  /*11ea0*/  STL [R1+0x3b8], R176 ;  /* 0x0003b8b001007387 */ /* 0x0001e80000100800 */
[----:B0-----:R-:W2:Y:S04]  /*11eb0*/  LDL.LU R176, [R1+0x410] ;  /* 0x0004100001b07983 */ /* 0x001ea80000300800 */
[----:B------:R-:W-:Y:S01]  /*11ec0*/  STL [R1+0x384], R177 ;  /* 0x000384b101007387 */ /* 0x000fe20000100800 */
[----:B---3--:R-:W-:-:S05]  /*11ed0*/  IADD3 R8, P0, R8, UR18, RZ ;  /* 0x0000001208087c10 */ /* 0x008fca000ff1e0ff */
[----:B------:R0:W-:Y:S04]  /*11ee0*/  STL [R1+0x3c0], R8 ;  /* 0x0003c00801007387 */ /* 0x0001e80000100800 */
[----:B0-----:R-:W3:Y:S01]  /*11ef0*/  LDL.LU R8, [R1+0x5f0] ;  /* 0x0005f00001087983 */ /* 0x001ee20000300800 */
[----:B------:R-:W-:Y:S02]  /*11f00*/  IADD3.X R180, R180, UR19, RZ, P1, !PT ;  /* 0x00000013b4b47c10 */ /* 0x000fe40008ffe4ff */
[----:B------:R-:W-:Y:S02]  /*11f10*/  IADD3 R170, P1, R170, UR18, RZ ;  /* 0x00000012aaaa7c10 */ /* 0x000fe4000ff3e0ff */
[----:B------:R-:W-:Y:S01]  /*11f20*/  IADD3.X R171, R171, UR19, RZ, P2, !PT ;  /* 0x00000013abab7c10 */ /* 0x000fe200097fe4ff */
[----:B------:R-:W-:Y:S01]  /*11f30*/  STL [R1+0x38c], R180 ;  /* 0x00038cb401007387 */ /* 0x000fe20000100800 */
[----:B----4-:R-:W-:-:S03]  /*11f40*/  IADD3 R178, P2, R178, UR18, RZ ;  /* 0x00000012b2b27c10 */ /* 0x010fc6000ff5e0ff */
[----:B------:R-:W4:Y:S01]  /*11f50*/  LDL.LU R168, [R1+0x418] ;  /* 0x0004180001a87983 */ /* 0x000f220000300800 */
[----:B------:R-:W-:-:S03]  /*11f60*/  IADD3.X R182, R182, UR19, RZ, P3, !PT ;  /* 0x00000013b6b67c10 */ /* 0x000fc60009ffe4ff */
[----:B------:R-:W4:Y:S01]  /*11f70*/  LDL.LU R177, [R1+0x3e4] ;  /* 0x0003e40001b17983 */ /* 0x000f220000300800 */
[----:B------:R-:W-:-:S03]  /*11f80*/  IADD3.X R172, R172, UR19, RZ, P4, !PT ;  /* 0x00000013acac7c10 */ /* 0x000fc6000a7fe4ff */
[----:B------:R-:W4:Y:S04]  /*11f90*/  LDL.LU R169, [R1+0x428] ;  /* 0x0004280001a97983 */ /* 0x000f280000300800 */
[----:B------:R0:W-:Y:S01]  /*11fa0*/  STL [R1+0x3c8], R170 ;  /* 0x0003c8aa01007387 */ /* 0x0001e20000100800 */
[----:B------:R-:W-:Y:S02]  /*11fb0*/  IADD3 R163, P3, R163, UR18, RZ ;  /* 0x00000012a3a37c10 */ /* 0x000fe4000ff7e0ff */
[----:B------:R-:W-:Y:S01]  /*11fc0*/  IADD3.X R4, R4, UR19, RZ, P5, !PT ;  /* 0x0000001304047c10 */ /* 0x000fe2000affe4ff */
[----:B0-----:R-:W4:Y:S04]  /*11fd0*/  LDL.LU R170, [R1+0x3f4] ;  /* 0x0003f40001aa7983 */ /* 0x001f280000300800 */
[----:B------:R0:W-:Y:S04]  /*11fe0*/  STL [R1+0x394], R171 ;  /* 0x000394ab01007387 */ /* 0x0001e80000100800 */
[----:B0-----:R-:W4:Y:S04]  /*11ff0*/  LDL.LU R171, [R1+0x430] ;  /* 0x0004300001ab7983 */ /* 0x001f280000300800 */
[----:B------:R-:W-:Y:S04]  /*12000*/  STL [R1+0x3d0], R178 ;  /* 0x0003d0b201007387 */ /* 0x000fe80000100800 */
[----:B------:R0:W-:Y:S04]  /*12010*/  STL [R1+0x39c], R182 ;  /* 0x00039cb601007387 */ /* 0x0001e80000100800 */
[----:B0-----:R-:W4:Y:S04]  /*12020*/  LDL.LU R182, [R1+0x5ec] ;  /* 0x0005ec0001b67983 */ /* 0x001f280000300800 */
[----:B------:R-:W4:Y:S01]  /*12030*/  LDL.LU R178, [R1+0x438] ;  /* 0x0004380001b27983 */ /* 0x000f220000300800 */
[----:B---3--:R-:W-:-:S05]  /*12040*/  IADD3 R8, P4, R8, UR18, RZ ;  /* 0x0000001208087c10 */ /* 0x008fca000ff9e0ff */
[----:B------:R0:W-:Y:S04]  /*12050*/  STL [R1+0x3e0], R8 ;  /* 0x0003e00801007387 */ /* 0x0001e80000100800 */
[----:B------:R-:W-:Y:S04]  /*12060*/  STL [R1+0x3d8], R163 ;  /* 0x0003d8a301007387 */ /* 0x000fe80000100800 */
[----:B0-----:R-:W3:Y:S04]  /*12070*/  LDL.LU R8, [R1+0x5e8] ;  /* 0x0005e80001087983 */ /* 0x001ee80000300800 */
[----:B------:R0:W-:Y:S04]  /*12080*/  STL [R1+0x3a4], R172 ;  /* 0x0003a4ac01007387 */ /* 0x0001e80000100800 */
[----:B0-----:R-:W3:Y:S04]  /*12090*/  LDL.LU R172, [R1+0x404] ;  /* 0x0004040001ac7983 */ /* 0x001ee80000300800 */
[----:B------:R0:W-:Y:S04]  /*120a0*/  STL [R1+0x3ac], R4 ;  /* 0x0003ac0401007387 */ /* 0x0001e80000100800 */
[----:B0-----:R-:W4:Y:S01]  /*120b0*/  LDL.LU R4, [R1+0x5e4] ;  /* 0x0005e40001047983 */ /* 0x001f220000300800 */
[----:B--2---:R-:W-:-:S02]  /*120c0*/  IADD3.X R165, R165, UR19, RZ, P6, !PT ;  /* 0x00000013a5a57c10 */ /* 0x004fc4000b7fe4ff */
[----:B------:R-:W-:Y:S02]  /*120d0*/  IADD3 R173, P6, R173, UR18, RZ ;  /* 0x00000012adad7c10 */ /* 0x000fe4000ffde0ff */
[----:B------:R-:W-:Y:S02]  /*120e0*/  IADD3 R164, P5, R164, UR18, RZ ;  /* 0x00000012a4a47c10 */ /* 0x000fe4000ffbe0ff */
[----:B------:R-:W-:Y:S01]  /*120f0*/  IADD3.X R2, R2, UR19, RZ, P0, !PT ;  /* 0x0000001302027c10 */ /* 0x000fe200087fe4ff */
[----:B------:R0:W-:Y:S01]  /*12100*/  STL [R1+0x3f0], R173 ;  /* 0x0003f0ad01007387 */ /* 0x0001e20000100800 */
[----:B------:R-:W-:Y:S02]  /*12110*/  IADD3 R174, P0, R174, UR18, RZ ;  /* 0x00000012aeae7c10 */ /* 0x000fe4000ff1e0ff */
[----:B------:R-:W-:Y:S01]  /*12120*/  IADD3.X R175, R175, UR19, RZ, P1, !PT ;  /* 0x00000013afaf7c10 */ /* 0x000fe20008ffe4ff */
[----:B------:R-:W-:Y:S01]  /*12130*/  STL [R1+0x3e8], R164 ;  /* 0x0003e8a401007387 */ /* 0x000fe20000100800 */
[----:B------:R-:W-:-:S03]  /*12140*/  IADD3.X R3, R3, UR19, RZ, P2, !PT ;  /* 0x0000001303037c10 */ /* 0x000fc600097fe4ff */
[----:B0-----:R-:W2:Y:S04]  /*12150*/  LDL.LU R173, [R1+0x448] ;  /* 0x0004480001ad7983 */ /* 0x001ea80000300800 */
[----:B------:R-:W-:Y:S04]  /*12160*/  STL [R1+0x3b4], R165 ;  /* 0x0003b4a501007387 */ /* 0x000fe80000100800 */
[----:B------:R0:W-:Y:S04]  /*12170*/  STL [R1+0x3bc], R2 ;  /* 0x0003bc0201007387 */ /* 0x0001e80000100800 */
[----:B0-----:R-:W2:Y:S04]  /*12180*/  LDL.LU R2, [R1+0x5e0] ;  /* 0x0005e00001027983 */ /* 0x001ea80000300800 */
[----:B------:R0:W-:Y:S04]  /*12190*/  STL [R1+0x3f8], R174 ;  /* 0x0003f8ae01007387 */ /* 0x0001e80000100800 */
[----:B0-----:R-:W2:Y:S01]  /*121a0*/  LDL.LU R174, [R1+0x414] ;  /* 0x0004140001ae7983 */ /* 0x001ea20000300800 */
[----:B----4-:R-:W-:-:S05]  /*121b0*/  IADD3 R4, P1, R4, UR18, RZ ;  /* 0x0000001204047c10 */ /* 0x010fca000ff3e0ff */
[----:B------:R0:W-:Y:S04]  /*121c0*/  STL [R1+0x400], R4 ;  /* 0x0004000401007387 */ /* 0x0001e80000100800 */
[----:B------:R-:W-:Y:S04]  /*121d0*/  STL [R1+0x3c4], R175 ;  /* 0x0003c4af01007387 */ /* 0x000fe80000100800 */
[----:B0-----:R-:W4:Y:S04]  /*121e0*/  LDL.LU R4, [R1+0x5dc] ;  /* 0x0005dc0001047983 */ /* 0x001f280000300800 */
[----:B------:R0:W-:Y:S04]  /*121f0*/  STL [R1+0x3cc], R3 ;  /* 0x0003cc0301007387 */ /* 0x0001e80000100800 */
[----:B0-----:R-:W3:Y:S01]  /*12200*/  LDL.LU R3, [R1+0x5d8] ;  /* 0x0005d80001037983 */ /* 0x001ee20000300800 */
[----:B------:R-:W-:-:S02]  /*12210*/  IADD3 R166, P2, R166, UR18, RZ ;  /* 0x00000012a6a67c10 */ /* 0x000fc4000ff5e0ff */
[----:B------:R-:W-:Y:S01]  /*12220*/  IADD3.X R5, R5, UR19, RZ, P4, !PT ;  /* 0x0000001305057c10 */ /* 0x000fe2000a7fe4ff */
[----:B------:R-:W4:Y:S01]  /*12230*/  LDL.LU R175, [R1+0x450] ;  /* 0x0004500001af7983 */ /* 0x000f220000300800 */
[----:B------:R-:W-:Y:S02]  /*12240*/  IADD3.X R167, R167, UR19, RZ, P3, !PT ;  /* 0x00000013a7a77c10 */ /* 0x000fe40009ffe4ff */
[----:B------:R-:W-:Y:S01]  /*12250*/  IADD3 R176, P3, R176, UR18, RZ ;  /* 0x00000012b0b07c10 */ /* 0x000fe2000ff7e0ff */
[----:B------:R-:W-:Y:S01]  /*12260*/  STL [R1+0x408], R166 ;  /* 0x000408a601007387 */ /* 0x000fe20000100800 */
[----:B------:R-:W-:-:S03]  /*12270*/  IADD3.X R177, R177, UR19, RZ, P5, !PT ;  /* 0x00000013b1b17c10 */ /* 0x000fc6000affe4ff */
[----:B------:R0:W-:Y:S01]  /*12280*/  STL [R1+0x3dc], R5 ;  /* 0x0003dc0501007387 */ /* 0x0001e20000100800 */
[----:B------:R-:W-:-:S03]  /*12290*/  IADD3 R168, P4, R168, UR18, RZ ;  /* 0x00000012a8a87c10 */ /* 0x000fc6000ff9e0ff */
[----:B------:R-:W-:Y:S01]  /*122a0*/  STL [R1+0x3d4], R167 ;  /* 0x0003d4a701007387 */ /* 0x000fe20000100800 */
[----:B------:R-:W-:-:S03]  /*122b0*/  IADD3.X R182, R182, UR19, RZ, P6, !PT ;  /* 0x00000013b6b67c10 */ /* 0x000fc6000b7fe4ff */
        /* <DEDUP_REMOVED lines=8> */
[----:B0-----:R-:W3:Y:S04]  /*12340*/  LDL.LU R3, [R1+0x5d0] ;  /* 0x0005d00001037983 */ /* 0x001ee80000300800 */
[----:B------:R0:W-:Y:S04]  /*12350*/  STL [R1+0x3ec], R182 ;  /* 0x0003ecb601007387 */ /* 0x0001e80000100800 */
[----:B0-----:R-:W4:Y:S01]  /*12360*/  LDL.LU R182, [R1+0x5cc] ;  /* 0x0005cc0001b67983 */ /* 0x001f220000300800 */
[----:B------:R-:W-:-:S02]  /*12370*/  IADD3 R169, P6, R169, UR18, RZ ;  /* 0x00000012a9a97c10 */ /* 0x000fc4000ffde0ff */
[----:B------:R-:W-:Y:S02]  /*12380*/  IADD3.X R8, R8, UR19, RZ, P1, !PT ;  /* 0x0000001308087c10 */ /* 0x000fe40008ffe4ff */
[----:B------:R-:W-:Y:S01]  /*12390*/  IADD3.X R170, R170, UR19, RZ, P0, !PT ;  /* 0x00000013aaaa7c10 */ /* 0x000fe200087fe4ff */
[----:B------:R-:W-:Y:S01]  /*123a0*/  STL [R1+0x428], R169 ;  /* 0x000428a901007387 */ /* 0x000fe20000100800 */
[----:B------:R-:W-:Y:S02]  /*123b0*/  IADD3 R171, P0, R171, UR18, RZ ;  /* 0x00000012abab7c10 */ /* 0x000fe4000ff1e0ff */
[----:B------:R-:W-:Y:S01]  /*123c0*/  IADD3 R178, P1, R178, UR18, RZ ;  /* 0x00000012b2b27c10 */ /* 0x000fe2000ff3e0ff */
[----:B------:R0:W-:Y:S01]  /*123d0*/  STL [R1+0x3fc], R8 ;  /* 0x0003fc0801007387 */ /* 0x0001e20000100800 */
[----:B------:R-:W-:-:S03]  /*123e0*/  IADD3.X R172, R172, UR19, RZ, P2, !PT ;  /* 0x00000013acac7c10 */ /* 0x000fc600097fe4ff */
[----:B------:R-:W-:Y:S04]  /*123f0*/  STL [R1+0x3f4], R170 ;  /* 0x0003f4aa01007387 */ /* 0x000fe80000100800 */
[----:B0-----:R-:W3:Y:S04]  /*12400*/  LDL.LU R8, [R1+0x5c8] ;  /* 0x0005c80001087983 */ /* 0x001ee80000300800 */
[----:B------:R-:W-:Y:S04]  /*12410*/  STL [R1+0x430], R171 ;  /* 0x000430ab01007387 */ /* 0x000fe80000100800 */
[----:B------:R-:W3:Y:S01]  /*12420*/  LDL.LU R7, [R1+0x468] ;  /* 0x0004680001077983 */ /* 0x000ee20000300800 */
[----:B--2---:R-:W-:-:S03]  /*12430*/  IADD3.X R2, R2, UR19, RZ, P3, !PT ;  /* 0x0000001302027c10 */ /* 0x004fc60009ffe4ff */
[----:B------:R-:W2:Y:S04]  /*12440*/  LDL.LU R160, [R1+0x434] ;  /* 0x0004340001a07983 */ /* 0x000ea80000300800 */
[----:B------:R0:W-:Y:S04]  /*12450*/  STL [R1+0x438], R178 ;  /* 0x000438b201007387 */ /* 0x0001e80000100800 */
[----:B0-----:R-:W2:Y:S01]  /*12460*/  LDL.LU R178, [R1+0x470] ;  /* 0x0004700001b27983 */ /* 0x001ea20000300800 */
[----:B----4-:R-:W-:-:S05]  /*12470*/  IADD3 R182, P2, R182, UR18, RZ ;  /* 0x00000012b6b67c10 */ /* 0x010fca000ff5e0ff */
[----:B------:R0:W-:Y:S04]  /*12480*/  STL [R1+0x440], R182 ;  /* 0x000440b601007387 */ /* 0x0001e80000100800 */
[----:B0-----:R-:W4:Y:S04]  /*12490*/  LDL.LU R182, [R1+0x5c4] ;  /* 0x0005c40001b67983 */ /* 0x001f280000300800 */
[----:B------:R-:W-:Y:S04]  /*124a0*/  STL [R1+0x404], R172 ;  /* 0x000404ac01007387 */ /* 0x000fe80000100800 */
[----:B------:R-:W4:Y:S04]  /*124b0*/  LDL.LU R161, [R1+0x478] ;  /* 0x0004780001a17983 */ /* 0x000f280000300800 */
[----:B------:R-:W4:Y:S04]  /*124c0*/  LDL.LU R162, [R1+0x444] ;  /* 0x0004440001a27983 */ /* 0x000f280000300800 */
[----:B------:R0:W-:Y:S04]  /*124d0*/  STL [R1+0x40c], R2 ;  /* 0x00040c0201007387 */ /* 0x0001e80000100800 */
[----:B0-----:R-:W3:Y:S01]  /*124e0*/  LDL.LU R2, [R1+0x5c0] ;  /* 0x0005c00001027983 */ /* 0x001ee20000300800 */
[----:B------:R-:W-:-:S02]  /*124f0*/  IADD3 R173, P3, R173, UR18, RZ ;  /* 0x00000012adad7c10 */ /* 0x000fc4000ff7e0ff */
[----:B------:R-:W-:Y:S01]  /*12500*/  IADD3.X R174, R174, UR19, RZ, P4, !PT ;  /* 0x00000013aeae7c10 */ /* 0x000fe2000a7fe4ff */
[----:B------:R-:W4:Y:S01]  /*12510*/  LDL.LU R163, [R1+0x488] ;  /* 0x0004880001a37983 */ /* 0x000f220000300800 */
[----:B------:R-:W-:-:S03]  /*12520*/  IADD3.X R4, R4, UR19, RZ, P5, !PT ;  /* 0x0000001304047c10 */ /* 0x000fc6000affe4ff */
[----:B------:R-:W4:Y:S01]  /*12530*/  LDL.LU R164, [R1+0x454] ;  /* 0x0004540001a47983 */ /* 0x000f220000300800 */
[----:B------:R-:W-:-:S03]  /*12540*/  IADD3 R175, P4, R175, UR18, RZ ;  /* 0x00000012afaf7c10 */ /* 0x000fc6000ff9e0ff */
[----:B------:R-:W4:Y:S04]  /*12550*/  LDL.LU R165, [R1+0x490] ;  /* 0x0004900001a57983 */ /* 0x000f280000300800 */
[----:B------:R-:W-:Y:S04]  /*12560*/  STL [R1+0x448], R173 ;  /* 0x000448ad01007387 */ /* 0x000fe80000100800 */
[----:B------:R-:W4:Y:S04]  /*12570*/  LDL.LU R166, [R1+0x498] ;  /* 0x0004980001a67983 */ /* 0x000f280000300800 */
[----:B------:R-:W4:Y:S04]  /*12580*/  LDL.LU R167, [R1+0x464] ;  /* 0x0004640001a77983 */ /* 0x000f280000300800 */
[----:B------:R-:W-:Y:S01]  /*12590*/  STL [R1+0x414], R174 ;  /* 0x000414ae01007387 */ /* 0x000fe20000100800 */
[----:B------:R-:W-:-:S03]  /*125a0*/  IADD3 R176, P5, R176, UR18, RZ ;  /* 0x00000012b0b07c10 */ /* 0x000fc6000ffbe0ff */
[----:B------:R0:W-:Y:S01]  /*125b0*/  STL [R1+0x41c], R4 ;  /* 0x00041c0401007387 */ /* 0x0001e20000100800 */
[----:B------:R-:W-:-:S03]  /*125c0*/  IADD3.X R177, R177, UR19, RZ, P6, !PT ;  /* 0x00000013b1b17c10 */ /* 0x000fc6000b7fe4ff */
[----:B0-----:R-:W4:Y:S04]  /*125d0*/  LDL.LU R4, [R1+0x5bc] ;  /* 0x0005bc0001047983 */ /* 0x001f280000300800 */
[----:B------:R-:W-:Y:S04]  /*125e0*/  STL [R1+0x450], R175 ;  /* 0x000450af01007387 */ /* 0x000fe80000100800 */
[----:B------:R-:W4:Y:S04]  /*125f0*/  LDL.LU R168, [R1+0x4a8] ;  /* 0x0004a80001a87983 */ /* 0x000f280000300800 */
[----:B------:R-:W4:Y:S04]  /*12600*/  LDL.LU R169, [R1+0x474] ;  /* 0x0004740001a97983 */ /* 0x000f280000300800 */
[----:B------:R-:W4:Y:S04]  /*12610*/  LDL.LU R170, [R1+0x4b0] ;  /* 0x0004b00001aa7983 */ /* 0x000f280000300800 */
[----:B------:R-:W4:Y:S01]  /*12620*/  LDL.LU R171, [R1+0x4b8] ;  /* 0x0004b80001ab7983 */ /* 0x000f220000300800 */
[----:B------:R-:W-:-:S03]  /*12630*/  IADD3.X R5, R5, UR19, RZ, P0, !PT ;  /* 0x0000001305057c10 */ /* 0x000fc600087fe4ff */
[----:B------:R-:W4:Y:S04]  /*12640*/  LDL.LU R172, [R1+0x484] ;  /* 0x0004840001ac7983 */ /* 0x000f280000300800 */
[----:B------:R-:W-:Y:S01]  /*12650*/  STL [R1+0x458], R176 ;  /* 0x000458b001007387 */ /* 0x000fe20000100800 */
[----:B---3--:R-:W-:-:S05]  /*12660*/  IADD3 R2, P6, R2, UR18, RZ ;  /* 0x0000001202027c10 */ /* 0x008fca000ffde0ff */
[----:B------:R0:W-:Y:S04]  /*12670*/  STL [R1+0x460], R2 ;  /* 0x0004600201007387 */ /* 0x0001e80000100800 */
[----:B0-----:R-:W3:Y:S04]  /*12680*/  LDL.LU R2, [R1+0x5b8] ;  /* 0x0005b80001027983 */ /* 0x001ee80000300800 */
[----:B------:R-:W-:Y:S04]  /*12690*/  STL [R1+0x424], R177 ;  /* 0x000424b101007387 */ /* 0x000fe80000100800 */
[----:B------:R-:W3:Y:S04]  /*126a0*/  LDL.LU R173, [R1+0x4c8] ;  /* 0x0004c80001ad7983 */ /* 0x000ee80000300800 */
[----:B------:R-:W3:Y:S04]  /*126b0*/  LDL.LU R174, [R1+0x494] ;  /* 0x0004940001ae7983 */ /* 0x000ee80000300800 */
[----:B------:R-:W3:Y:S04]  /*126c0*/  LDL.LU R175, [R1+0x4d0] ;  /* 0x0004d00001af7983 */ /* 0x000ee80000300800 */
[----:B------:R0:W-:Y:S04]  /*126d0*/  STL [R1+0x42c], R5 ;  /* 0x00042c0501007387 */ /* 0x0001e80000100800 */
[----:B0-----:R-:W3:Y:S01]  /*126e0*/  LDL.LU R5, [R1+0x5b4] ;  /* 0x0005b40001057983 */ /* 0x001ee20000300800 */
[----:B------:R-:W-:-:S02]  /*126f0*/  IADD3 R7, P0, R7, UR18, RZ ;  /* 0x0000001207077c10 */ /* 0x000fc4000ff1e0ff */
[----:B------:R-:W-:Y:S01]  /*12700*/  IADD3.X R3, R3, UR19, RZ, P2, !PT ;  /* 0x0000001303037c10 */ /* 0x000fe200097fe4ff */
[----:B------:R-:W3:Y:S01]  /*12710*/  LDL.LU R176, [R1+0x4d8] ;  /* 0x0004d80001b07983 */ /* 0x000ee20000300800 */
[----:B--2---:R-:W-:Y:S02]  /*12720*/  IADD3.X R160, R160, UR19, RZ, P1, !PT ;  /* 0x00000013a0a07c10 */ /* 0x004fe40008ffe4ff */
[----:B------:R-:W-:Y:S01]  /*12730*/  IADD3 R178, P1, R178, UR18, RZ ;  /* 0x00000012b2b27c10 */ /* 0x000fe2000ff3e0ff */
[----:B------:R-:W2:Y:S01]  /*12740*/  LDL.LU R177, [R1+0x4a4] ;  /* 0x0004a40001b17983 */ /* 0x000ea20000300800 */
[----:B----4-:R-:W-:-:S03]  /*12750*/  IADD3.X R162, R162, UR19, RZ, P3, !PT ;  /* 0x00000013a2a27c10 */ /* 0x010fc60009ffe4ff */
[----:B------:R-:W-:Y:S01]  /*12760*/  STL [R1+0x468], R7 ;  /* 0x0004680701007387 */ /* 0x000fe20000100800 */
[----:B------:R-:W-:-:S03]  /*12770*/  IADD3 R161, P2, R161, UR18, RZ ;  /* 0x00000012a1a17c10 */ /* 0x000fc6000ff5e0ff */
[----:B------:R0:W-:Y:S01]  /*12780*/  STL [R1+0x43c], R3 ;  /* 0x00043c0301007387 */ /* 0x0001e20000100800 */
[----:B------:R-:W-:-:S03]  /*12790*/  IADD3.X R8, R8, UR19, RZ, P4, !PT ;  /* 0x0000001308087c10 */ /* 0x000fc6000a7fe4ff */
[----:B------:R-:W-:Y:S04]  /*127a0*/  STL [R1+0x434], R160 ;  /* 0x000434a001007387 */ /* 0x000fe80000100800 */
[----:B0-----:R-:W4:Y:S04]  /*127b0*/  LDL.LU R3, [R1+0x5b0] ;  /* 0x0005b00001037983 */ /* 0x001f280000300800 */
[----:B------:R0:W-:Y:S04]  /*127c0*/  STL [R1+0x470], R178 ;  /* 0x000470b201007387 */ /* 0x0001e80000100800 */
[----:B0-----:R-:W2:Y:S01]  /*127d0*/  LDL.LU R178, [R1+0x4e8] ;  /* 0x0004e80001b27983 */ /* 0x001ea20000300800 */
[----:B---3--:R-:W-:-:S05]  /*127e0*/  IADD3 R5, P3, R5, UR18, RZ ;  /* 0x0000001205057c10 */ /* 0x008fca000ff7e0ff */
[----:B------:R0:W-:Y:S04]  /*127f0*/  STL [R1+0x480], R5 ;  /* 0x0004800501007387 */ /* 0x0001e80000100800 */
[----:B------:R-:W-:Y:S04]  /*12800*/  STL [R1+0x478], R161 ;  /* 0x000478a101007387 */ /* 0x000fe80000100800 */
[----:B0-----:R-:W3:Y:S04]  /*12810*/  LDL.LU R5, [R1+0x5ac] ;  /* 0x0005ac0001057983 */ /* 0x001ee80000300800 */
[----:B------:R-:W-:Y:S04]  /*12820*/  STL [R1+0x444], R162 ;  /* 0x000444a201007387 */ /* 0x000fe80000100800 */
[----:B------:R0:W-:Y:S04]  /*12830*/  STL [R1+0x44c], R8 ;  /* 0x00044c0801007387 */ /* 0x0001e80000100800 */
[----:B0-----:R-:W4:Y:S01]  /*12840*/  LDL.LU R8, [R1+0x5a8] ;  /* 0x0005a80001087983 */ /* 0x001f220000300800 */
[----:B------:R-:W-:-:S02]  /*12850*/  IADD3 R163, P4, R163, UR18, RZ ;  /* 0x00000012a3a37c10 */ /* 0x000fc4000ff9e0ff */
[----:B------:R-:W-:Y:S02]  /*12860*/  IADD3.X R182, R182, UR19, RZ, P6, !PT ;  /* 0x00000013b6b67c10 */ /* 0x000fe4000b7fe4ff */
[----:B------:R-:W-:Y:S01]  /*12870*/  IADD3.X R164, R164, UR19, RZ, P5, !PT ;  /* 0x00000013a4a47c10 */ /* 0x000fe2000affe4ff */
[----:B------:R-:W-:Y:S01]  /*12880*/  STL [R1+0x488], R163 ;  /* 0x000488a301007387 */ /* 0x000fe20000100800 */
[----:B------:R-:W-:Y:S02]  /*12890*/  IADD3 R165, P5, R165, UR18, RZ ;  /* 0x00000012a5a57c10 */ /* 0x000fe4000ffbe0ff */
[----:B------:R-:W-:Y:S01]  /*128a0*/  IADD3.X R167, R167, UR19, RZ, P0, !PT ;  /* 0x00000013a7a77c10 */ /* 0x000fe200087fe4ff */
[----:B------:R0:W-:Y:S01]  /*128b0*/  STL [R1+0x45c], R182 ;  /* 0x00045cb601007387 */ /* 0x0001e20000100800 */
[----:B------:R-:W-:-:S03]  /*128c0*/  IADD3 R166, P6, R166, UR18, RZ ;  /* 0x00000012a6a67c10 */ /* 0x000fc6000ffde0ff */
[----:B------:R-:W-:Y:S01]  /*128d0*/  STL [R1+0x454], R164 ;  /* 0x000454a401007387 */ /* 0x000fe20000100800 */
[----:B------:R-:W-:-:S03]  /*128e0*/  IADD3.X R4, R4, UR19, RZ, P1, !PT ;  /* 0x0000001304047c10 */ /* 0x000fc60008ffe4ff */
[----:B0-----:R-:W2:Y:S04]  /*128f0*/  LDL.LU R182, [R1+0x5a4] ;  /* 0x0005a40001b67983 */ /* 0x001ea80000300800 */
[----:B------:R-:W-:Y:S01]  /*12900*/  STL [R1+0x490], R165 ;  /* 0x000490a501007387 */ /* 0x000fe20000100800 */
[----:B----4-:R-:W-:-:S05]  /*12910*/  IADD3 R8, P0, R8, UR18, RZ ;  /* 0x0000001208087c10 */ /* 0x010fca000ff1e0ff */
[----:B------:R0:W-:Y:S04]  /*12920*/  STL [R1+0x4a0], R8 ;  /* 0x0004a00801007387 */ /* 0x0001e80000100800 */
[----:B------:R-:W-:Y:S04]  /*12930*/  STL [R1+0x498], R166 ;  /* 0x000498a601007387 */ /* 0x000fe80000100800 */
[----:B0-----:R-:W4:Y:S04]  /*12940*/  LDL.LU R8, [R1+0x5a0] ;  /* 0x0005a00001087983 */ /* 0x001f280000300800 */
[----:B------:R-:W-:Y:S04]  /*12950*/  STL [R1+0x464], R167 ;  /* 0x000464a701007387 */ /* 0x000fe80000100800 */
[----:B------:R0:W-:Y:S04]  /*12960*/  STL [R1+0x46c], R4 ;  /* 0x00046c0401007387 */ /* 0x0001e80000100800 */
[----:B0-----:R-:W3:Y:S01]  /*12970*/  LDL.LU R4, [R1+0x59c] ;  /* 0x00059c0001047983 */ /* 0x001ee20000300800 */
        /* <DEDUP_REMOVED lines=10> */
[----:B0-----:R-:W4:Y:S04]  /*12a20*/  LDL.LU R2, [R1+0x598] ;  /* 0x0005980001027983 */ /* 0x001f280000300800 */
[----:B------:R-:W-:Y:S01]  /*12a30*/  STL [R1+0x4b0], R170 ;  /* 0x0004b0aa01007387 */ /* 0x000fe20000100800 */
        /* <DEDUP_REMOVED lines=12> */
[----:B--2---:R-:W-:Y:S01]  /*12b00*/  IADD3.X R177, R177, UR19, RZ, P1, !PT ;  /* 0x00000013b1b17c10 */ /* 0x004fe20008ffe4ff */
        /* <DEDUP_REMOVED lines=13> */
[----:B--2---:R-:W-:-:S02]  /*12be0*/  IADD3.X R5, R5, UR19, RZ, P3, !PT ;  /* 0x0000001305057c10 */ /* 0x004fc40009ffe4ff */
[----:B------:R-:W-:Y:S02]  /*12bf0*/  IADD3 R178, P2, R178, UR18, RZ ;  /* 0x00000012b2b27c10 */ /* 0x000fe4000ff5e0ff */
[----:B------:R-:W-:Y:S01]  /*12c00*/  IADD3.X R8, R8, UR19, RZ, P4, !PT ;  /* 0x0000001308087c10 */ /* 0x000fe2000a7fe4ff */
[----:B------:R0:W-:Y:S04]  /*12c10*/  STL [R1+0x4b4], R5 ;  /* 0x0004b40501007387 */ /* 0x0001e80000100800 */
[----:B0-----:R-:W2:Y:S04]  /*12c20*/  LDL.LU R5, [R1+0x580] ;  /* 0x0005800001057983 */ /* 0x001ea80000300800 */
[----:B------:R-:W-:Y:S04]  /*12c30*/  STL [R1+0x4e8], R178 ;  /* 0x0004e8b201007387 */ /* 0x000fe80000100800 */
[----:B------:R0:W-:Y:S04]  /*12c40*/  STL [R1+0x4bc], R8 ;  /* 0x0004bc0801007387 */ /* 0x0001e80000100800 */
[----:B0-----:R1:W5:Y:S01]  /*12c50*/  LDL.LU R8, [R1+0x57c] ;  /* 0x00057c0001087983 */ /* 0x0013620000300800 */
[----:B------:R-:W-:Y:S01]  /*12c60*/  IADD3.X R2, R2, UR19, RZ, P6, !PT ;  /* 0x0000001302027c10 */ /* 0x000fe2000b7fe4ff */
[----:B------:R-:W-:-:S06]  /*12c70*/  WARPGROUP.ARRIVE ;  /* 0x00000000000079c5 */ /* 0x000fcc0000000000 */
[----:B------:R-:W-:Y:S01]  /*12c80*/  QGMMA.64x256x32.F32.E4M3.E4M3 R24, gdesc[UR8], R24, gsb0 ;  /* 0x03e00000081879f3 */ /* 0x000fe20008000818 */
[----:B---3--:R-:W-:-:S05]  /*12c90*/  IADD3.X R182, R182, UR19, RZ, P5, !PT ;  /* 0x00000013b6b67c10 */ /* 0x008fca000affe4ff */
[----:B------:R0:W-:Y:S04]  /*12ca0*/  STL [R1+0x4c4], R182 ;  /* 0x0004c4b601007387 */ /* 0x0001e80000100800 */
[----:B0-----:R-:W3:Y:S04]  /*12cb0*/  LDL.LU R182, [R1+0x578] ;  /* 0x0005780001b67983 */ /* 0x001ee80000300800 */
[----:B------:R0:W-:Y:S04]  /*12cc0*/  STL [R1+0x4cc], R2 ;  /* 0x0004cc0201007387 */ /* 0x0001e80000100800 */
[----:B0-----:R-:W3:Y:S01]  /*12cd0*/  LDL.LU R2, [R1+0x574] ;  /* 0x0005740001027983 */ /* 0x001ee20000300800 */
[----:B--2---:R-:W-:-:S02]  /*12ce0*/  IADD3.X R5, R5, UR19, RZ, P0, !PT ;  /* 0x0000001305057c10 */ /* 0x004fc400087fe4ff */
[----:B------:R-:W-:-:S03]  /*12cf0*/  IADD3.X R4, R4, UR19, RZ, P1, !PT ;  /* 0x0000001304047c10 */ /* 0x000fc60008ffe4ff */
[----:B------:R0:W-:Y:S04]  /*12d00*/  STL [R1+0x4d4], R5 ;  /* 0x0004d40501007387 */ /* 0x0001e80000100800 */
[----:B0-----:R1:W5:Y:S04]  /*12d10*/  LDL.LU R5, [R1+0x570] ;  /* 0x0005700001057983 */ /* 0x0013680000300800 */
[----:B------:R0:W-:Y:S01]  /*12d20*/  STL [R1+0x4dc], R4 ;  /* 0x0004dc0401007387 */ /* 0x0001e20000100800 */
[----:B------:R-:W2:Y:S01]  /*12d30*/  S2R R180, SR_TID.X ;  /* 0x0000000000b47919 */ /* 0x000ea20000002100 */
[----:B0-----:R-:W0:Y:S01]  /*12d40*/  S2R R4, SR_TID.X ;  /* 0x0000000000047919 */ /* 0x001e220000002100 */
[----:B------:R-:W-:-:S05]  /*12d50*/  VIADD R183, R183, 0xffffffff ;  /* 0xffffffffb7b77836 */ /* 0x000fca0000000000 */
[----:B------:R-:W-:Y:S01]  /*12d60*/  ISETP.NE.U32.AND P4, PT, R183, RZ, PT ;  /* 0x000000ffb700720c */ /* 0x000fe20003f85070 */
[----:B------:R-:W-:Y:S01]  /*12d70*/  IMAD.SHL.U32 R6, R6, 0x20, RZ ;  /* 0x0000002006067824 */ /* 0x000fe200078e00ff */
[----:B------:R-:W-:Y:S01]  /*12d80*/  UIADD3 UR7, UR7, -0x20, URZ ;  /* 0xffffffe007077890 */ /* 0x000fe2000fffe03f */
[----:B------:R-:W-:-:S03]  /*12d90*/  WARPGROUP.DEPBAR.LE gsb0, 0x0 ;  /* 0x00008000000079c5 */ /* 0x000fc60000010000 */
[----:B----4-:R-:W-:Y:S02]  /*12da0*/  IADD3 R3, P3, R6, R3, RZ ;  /* 0x0000000306037210 */ /* 0x010fe40007f7e0ff */
[----:B--2---:R-:W-:Y:S02]  /*12db0*/  LOP3.LUT R180, R180, 0x7f, RZ, 0xc0, !PT ;  /* 0x0000007fb4b47812 */ /* 0x004fe400078ec0ff */
[----:B0-----:R-:W-:Y:S02]  /*12dc0*/  LOP3.LUT R4, R4, 0x1f, RZ, 0xc0, !PT ;  /* 0x0000001f04047812 */ /* 0x001fe400078ec0ff */
[----:B---3--:R-:W-:-:S05]  /*12dd0*/  IADD3.X R182, R182, UR19, RZ, P2, !PT ;  /* 0x00000013b6b67c10 */ /* 0x008fca00097fe4ff */
[----:B------:R0:W-:Y:S02]  /*12de0*/  STL [R1+0x4e4], R182 ;  /* 0x0004e4b601007387 */ /* 0x0001e40000100800 */
[----:B0-----:R-:W0:Y:S01]  /*12df0*/  S2R R182, SR_TID.X ;  /* 0x0000000000b67919 */ /* 0x001e220000002100 */
[----:B------:R-:W-:Y:S02]  /*12e00*/  LEA.HI.X.SX32 R2, R6, R2, 0x1, P3 ;  /* 0x0000000206027211 */ /* 0x000fe400018f0eff */
[----:B0-----:R-:W-:-:S04]  /*12e10*/  SHF.R.U32.HI R182, RZ, 0x6, R182 ;  /* 0x00000006ffb67819 */ /* 0x001fc800000116b6 */
[----:B------:R-:W-:Y:S01]  /*12e20*/  SGXT.U32 R182, R182, 0x1 ;  /* 0x00000001b6b6781a */ /* 0x000fe20000000000 */
[----:B-1----:R-:W-:Y:S06]  /*12e30*/  @P4 BRA `(.L_x_1) ;  /* 0xffffff8000e44947 */ /* 0x002fec000383ffff */
.L_x_0:
[----:B------:R0:W-:Y:S01]  /*12e40*/  STL [R1+0x590], R149 ;  /* 0x0005909501007387 */ /* 0x0001e20000100800 */
[----:B------:R-:W-:Y:S01]  /*12e50*/  F2FP.SATFINITE.E4M3.F32.PACK_AB_MERGE_C R27, R27, R26, RZ ;  /* 0x0000001a1b1b723e */ /* 0x000fe200048070ff */
[----:B------:R-:W-:Y:S01]  /*12e60*/  ULDC UR4, c[0x0][0x244] ;  /* 0x0000910000047ab9 */ /* 0x000fe20000000800 */
[----:B------:R-:W-:Y:S01]  /*12e70*/  F2FP.SATFINITE.E4M3.F32.PACK_AB_MERGE_C R40, R41, R40, RZ ;  /* 0x000000282928723e */ /* 0x000fe200048070ff */
[----:B------:R-:W2:Y:S01]  /*12e80*/  LDL.LU R6, [R1+0x4] ;  /* 0x0000040001067983 */ /* 0x000ea20000300800 */
[----:B------:R-:W-:Y:S01]  /*12e90*/  F2FP.SATFINITE.E4M3.F32.PACK_AB_MERGE_C R42, R43, R42, RZ ;  /* 0x0000002a2b2a723e */ /* 0x000fe200048070ff */
[----:B------:R-:W-:Y:S01]  /*12ea0*/  ULDC UR8, c[0x0][0x22c] ;  /* 0x00008b0000087ab9 */ /* 0x000fe20000000800 */
[----:B------:R-:W-:Y:S01]  /*12eb0*/  F2FP.SATFINITE.E4M3.F32.PACK_AB_MERGE_C R44, R45, R44, RZ ;  /* 0x0000002c2d2c723e */ /* 0x000fe200048070ff */
[----:B------:R-:W-:Y:S01]  /*12ec0*/  ULDC UR9, c[0x0][0x22c] ;  /* 0x00008b0000097ab9 */ /* 0x000fe20000000800 */
[----:B0-----:R-:W2:Y:S04]  /*12ed0*/  LDL.LU R149, [R1] ;  /* 0x0000000001957983 */ /* 0x001ea80000300800 */
[----:B------:R0:W-:Y:S04]  /*12ee0*/  STL [R1+0x58c], R148 ;  /* 0x00058c9401007387 */ /* 0x0001e80000100800 */
[----:B0-----:R-:W3:Y:S04]  /*12ef0*/  LDL.LU R148, [R1+0x8] ;  /* 0x0000080001947983 */ /* 0x001ee80000300800 */
[----:B------:R-:W3:Y:S04]  /*12f00*/  LDL.LU R3, [R1+0xc] ;  /* 0x00000c0001037983 */ /* 0x000ee80000300800 */
        /* <DEDUP_REMOVED lines=14> */
[----:B-----5:R-:W3:Y:S04]  /*12ff0*/  LDL.LU R8, [R1+0x34] ;  /* 0x0000340001087983 */ /* 0x020ee80000300800 */
[----:B------:R0:W-:Y:S04]  /*13000*/  STL [R1+0x574], R230 ;  /* 0x000574e601007387 */ /* 0x0001e80000100800 */
[----:B0-----:R-:W3:Y:S04]  /*13010*/  LDL.LU R230, [R1+0x38] ;  /* 0x0000380001e67983 */ /* 0x001ee80000300800 */
[----:B------:R-:W3:Y:S04]  /*13020*/  LDL.LU R9, [R1+0x3c] ;  /* 0x00003c0001097983 */ /* 0x000ee80000300800 */
[----:B------:R0:W-:Y:S04]  /*13030*/  STL [R1+0x570], R5 ;  /* 0x0005700501007387 */ /* 0x0001e80000100800 */
[----:B0-----:R-:W3:Y:S04]  /*13040*/  LDL.LU R5, [R1+0x40] ;  /* 0x0000400001057983 */ /* 0x001ee80000300800 */
[----:B------:R-:W3:Y:S04]  /*13050*/  LDL.LU R10, [R1+0x44] ;  /* 0x00004400010a7983 */ /* 0x000ee80000300800 */
[----:B------:R-:W3:Y:S04]  /*13060*/  LDL.LU R182, [R1+0x48] ;  /* 0x0000480001b67983 */ /* 0x000ee80000300800 */
[----:B------:R-:W3:Y:S04]  /*13070*/  LDL.LU R11, [R1+0x4c] ;  /* 0x00004c00010b7983 */ /* 0x000ee80000300800 */
[----:B------:R-:W3:Y:S04]  /*13080*/  LDL.LU R180, [R1+0x50] ;  /* 0x0000500001b47983 */ /* 0x000ee80000300800 */
[----:B------:R-:W3:Y:S04]  /*13090*/  LDL.LU R12, [R1+0x54] ;  /* 0x00005400010c7983 */ /* 0x000ee80000300800 */
[----:B------:R-:W3:Y:S04]  /*130a0*/  LDL.LU R185, [R1+0x58] ;  /* 0x0000580001b97983 */ /* 0x000ee80000300800 */
[----:B------:R-:W3:Y:S04]  /*130b0*/  LDL.LU R13, [R1+0x5c] ;  /* 0x00005c00010d7983 */ /* 0x000ee80000300800 */
[----:B------:R-:W3:Y:S04]  /*130c0*/  LDL.LU R187, [R1+0x60] ;  /* 0x0000600001bb7983 */ /* 0x000ee80000300800 */
[----:B----4-:R-:W4:Y:S04]  /*130d0*/  LDL.LU R14, [R1+0x64] ;  /* 0x00006400010e7983 */ /* 0x010f280000300800 */
[----:B------:R-:W4:Y:S04]  /*130e0*/  LDL.LU R189, [R1+0x68] ;  /* 0x0000680001bd7983 */ /* 0x000f280000300800 */
        /* <DEDUP_REMOVED lines=100> */
[----:B------:R-:W4:Y:S01]  /*13730*/  LDL.LU R158, [R1+0x1fc] ;  /* 0x0001fc00019e7983 */ /* 0x000f220000300800 */
[----:B--2---:R-:W-:-:S02]  /*13740*/  F2FP.SATFINITE.E4M3.F32.PACK_AB_MERGE_C R6, R6, R149, RZ ;  /* 0x000000950606723e */ /* 0x004fc400048070ff */
[----:B---3--:R-:W-:Y:S01]  /*13750*/  F2FP.SATFINITE.E4M3.F32.PACK_AB_MERGE_C R3, R3, R148, RZ ;  /* 0x000000940303723e */ /* 0x008fe200048070ff */
[----:B------:R-:W2:Y:S01]  /*13760*/  LDL.LU R149, [R1+0x590] ;  /* 0x0005900001957983 */ /* 0x000ea20000300800 */
[----:B------:R-:W-:Y:S02]  /*13770*/  F2FP.SATFINITE.E4M3.F32.PACK_AB_MERGE_C R0, R0, R151, RZ ;  /* 0x000000970000723e */ /* 0x000fe400048070ff */
[----:B------:R-:W-:Y:S01]  /*13780*/  F2FP.SATFINITE.E4M3.F32.PACK_AB_MERGE_C R2, R2, R150, RZ ;  /* 0x000000960202723e */ /* 0x000fe200048070ff */
[----:B------:R-:W2:Y:S01]  /*13790*/  LDL.LU R148, [R1+0x58c] ;  /* 0x00058c0001947983 */ /* 0x000ea20000300800 */
[----:B------:R-:W-:-:S03]  /*137a0*/  F2FP.SATFINITE.E4M3.F32.PACK_AB_MERGE_C R4, R4, R229, RZ ;  /* 0x000000e50404723e */ /* 0x000fc600048070ff */
[----:B------:R-:W3:Y:S01]  /*137b0*/  LDL.LU R151, [R1+0x588] ;  /* 0x0005880001977983 */ /* 0x000ee20000300800 */
[----:B------:R-:W-:-:S03]  /*137c0*/  F2FP.SATFINITE.E4M3.F32.PACK_AB_MERGE_C R7, R7, R232, RZ ;  /* 0x000000e80707723e */ /* 0x000fc600048070ff */
[----:B------:R-:W3:Y:S01]  /*137d0*/  LDL.LU R150, [R1+0x584] ;  /* 0x0005840001967983 */ /* 0x000ee20000300800 */
[----:B------:R-:W-:-:S03]  /*137e0*/  F2FP.SATFINITE.E4M3.F32.PACK_AB_MERGE_C R8, R8, R231, RZ ;  /* 0x000000e70808723e */ /* 0x000fc600048070ff */
[----:B------:R-:W2:Y:S04]  /*137f0*/  LDL.LU R229, [R1+0x580] ;  /* 0x0005800001e57983 */ /* 0x000ea80000300800 */
[----:B------:R-:W3:Y:S04]  /*13800*/  LDL.LU R232, [R1+0x57c] ;  /* 0x00057c0001e87983 */ /* 0x000ee80000300800 */
[----:B------:R-:W2:Y:S01]  /*13810*/  LDL.LU R231, [R1+0x578] ;  /* 0x0005780001e77983 */ /* 0x000ea20000300800 */
[----:B------:R-:W-:-:S03]  /*13820*/  F2FP.SATFINITE.E4M3.F32.PACK_AB_MERGE_C R9, R9, R230, RZ ;  /* 0x000000e60909723e */ /* 0x000fc600048070ff */
[----:B------:R-:W3:Y:S01]  /*13830*/  LDL.LU R230, [R1+0x574] ;  /* 0x0005740001e67983 */ /* 0x000ee20000300800 */
[----:B------:R-:W0:Y:S01]  /*13840*/  S2R R26, SR_TID.X ;  /* 0x00000000001a7919 */ /* 0x000e220000002100 */
[----:B----4-:R-:W-:Y:S02]  /*13850*/  F2FP.SATFINITE.E4M3.F32.PACK_AB_MERGE_C R20, R20, R184, RZ ;  /* 0x000000b81414723e */ /* 0x010fe400048070ff */
[----:B------:R-:W-:Y:S02]  /*13860*/  F2FP.SATFINITE.E4M3.F32.PACK_AB_MERGE_C R52, R53, R52, RZ ;  /* 0x000000343534723e */ /* 0x000fe400048070ff */
[----:B------:R-:W-:Y:S02]  /*13870*/  LOP3.LUT R45, R6, 0xffff, RZ, 0xc0, !PT ;  /* 0x0000ffff062d7812 */ /* 0x000fe400078ec0ff */
[----:B------:R-:W-:Y:S02]  /*13880*/  LOP3.LUT R53, R4, 0xffff, RZ, 0xc0, !PT ;  /* 0x0000ffff04357812 */ /* 0x000fe400078ec0ff */
[----:B------:R-:W-:-:S02]  /*13890*/  F2FP.SATFINITE.E4M3.F32.PACK_AB_MERGE_C R46, R47, R46, RZ ;  /* 0x0000002e2f2e723e */ /* 0x000fc400048070ff */
[----:B------:R-:W-:Y:S02]  /*138a0*/  F2FP.SATFINITE.E4M3.F32.PACK_AB_MERGE_C R56, R57, R56, RZ ;  /* 0x000000383938723e */ /* 0x000fe400048070ff */
[----:B------:R-:W-:Y:S02]  /*138b0*/  F2FP.SATFINITE.E4M3.F32.PACK_AB_MERGE_C R60, R61, R60, RZ ;  /* 0x0000003c3d3c723e */ /* 0x000fe400048070ff */
[----:B------:R-:W-:Y:S02]  /*138c0*/  F2FP.SATFINITE.E4M3.F32.PACK_AB_MERGE_C R62, R63, R62, RZ ;  /* 0x0000003e3f3e723e */ /* 0x000fe400048070ff */
[----:B------:R-:W-:Y:S02]  /*138d0*/  F2FP.SATFINITE.E4M3.F32.PACK_AB_MERGE_C R165, R165, R198, RZ ;  /* 0x000000c6a5a5723e */ /* 0x000fe400048070ff */
[----:B------:R-:W-:Y:S02]  /*138e0*/  F2FP.SATFINITE.E4M3.F32.PACK_AB_MERGE_C R198, R25, R24, RZ ;  /* 0x0000001819c6723e */ /* 0x000fe400048070ff */
[----:B------:R-:W-:-:S02]  /*138f0*/  F2FP.SATFINITE.E4M3.F32.PACK_AB_MERGE_C R24, R69, R68, RZ ;  /* 0x000000444518723e */ /* 0x000fc400048070ff */
[----:B------:R-:W-:Y:S02]  /*13900*/  F2FP.SATFINITE.E4M3.F32.PACK_AB_MERGE_C R64, R65, R64, RZ ;  /* 0x000000404140723e */ /* 0x000fe400048070ff */
[----:B------:R-:W-:Y:S01]  /*13910*/  F2FP.SATFINITE.E4M3.F32.PACK_AB_MERGE_C R10, R10, R5, RZ ;  /* 0x000000050a0a723e */ /* 0x000fe200048070ff */
[C---:B0-----:R-:W-:Y:S02]  /*13920*/  IMAD.SHL.U32 R41, R26.reuse, 0x10, RZ ;  /* 0x000000101a297824 */ /* 0x041fe400078e00ff */
[C---:B------:R-:W-:Y:S01]  /*13930*/  IMAD.SHL.U32 R43, R26.reuse, 0x80, RZ ;  /* 0x000000801a2b7824 */ /* 0x040fe200078e00ff */
[----:B------:R-:W-:Y:S01]  /*13940*/  F2FP.SATFINITE.E4M3.F32.PACK_AB_MERGE_C R15, R15, R189, RZ ;  /* 0x000000bd0f0f723e */ /* 0x000fe200048070ff */
[----:B------:R-:W4:Y:S01]  /*13950*/  LDL.LU R5, [R1+0x570] ;  /* 0x0005700001057983 */ /* 0x000f220000300800 */
[----:B------:R-:W-:Y:S02]  /*13960*/  LOP3.LUT R41, R41, 0x70, RZ, 0xc0, !PT ;  /* 0x0000007029297812 */ /* 0x000fe400078ec0ff */
[----:B------:R-:W-:Y:S01]  /*13970*/  LOP3.LUT R68, R43, 0x400, RZ, 0xc0, !PT ;  /* 0x000004002b447812 */ /* 0x000fe200078ec0ff */
[----:B------:R-:W-:Y:S01]  /*13980*/  IMAD.SHL.U32 R43, R26, 0x8, RZ ;  /* 0x000000081a2b7824 */ /* 0x000fe200078e00ff */
[----:B------:R-:W-:-:S02]  /*13990*/  F2FP.SATFINITE.E4M3.F32.PACK_AB_MERGE_C R11, R11, R182, RZ ;  /* 0x000000b60b0b723e */ /* 0x000fc400048070ff */
[----:B------:R-:W-:Y:S01]  /*139a0*/  F2FP.SATFINITE.E4M3.F32.PACK_AB_MERGE_C R13, R13, R185, RZ ;  /* 0x000000b90d0d723e */ /* 0x000fe200048070ff */
[----:B------:R-:W0:Y:S01]  /*139b0*/  S2R R182, SR_TID.X ;  /* 0x0000000000b67919 */ /* 0x000e220000002100 */
[----:B------:R-:W-:Y:S02]  /*139c0*/  LOP3.LUT R43, R43, 0x380, RZ, 0xc0, !PT ;  /* 0x000003802b2b7812 */ /* 0x000fe400078ec0ff */
[----:B------:R-:W-:Y:S02]  /*139d0*/  F2FP.SATFINITE.E4M3.F32.PACK_AB_MERGE_C R14, R14, R187, RZ ;  /* 0x000000bb0e0e723e */ /* 0x000fe400048070ff */
[----:B------:R-:W-:Y:S02]  /*139e0*/  F2FP.SATFINITE.E4M3.F32.PACK_AB_MERGE_C R18, R18, R195, RZ ;  /* 0x000000c31212723e */ /* 0x000fe400048070ff */
[----:B------:R-:W-:Y:S02]  /*139f0*/  F2FP.SATFINITE.E4M3.F32.PACK_AB_MERGE_C R22, R22, R186, RZ ;  /* 0x000000ba1616723e */ /* 0x000fe400048070ff */
[----:B------:R-:W-:-:S02]  /*13a00*/  F2FP.SATFINITE.E4M3.F32.PACK_AB_MERGE_C R12, R12, R180, RZ ;  /* 0x000000b40c0c723e */ /* 0x000fc400048070ff */
[----:B------:R-:W-:Y:S02]  /*13a10*/  F2FP.SATFINITE.E4M3.F32.PACK_AB_MERGE_C R154, R154, R190, RZ ;  /* 0x000000be9a9a723e */ /* 0x000fe400048070ff */
[----:B------:R-:W-:Y:S02]  /*13a20*/  F2FP.SATFINITE.E4M3.F32.PACK_AB_MERGE_C R156, R156, R192, RZ ;  /* 0x000000c09c9c723e */ /* 0x000fe400048070ff */
[----:B------:R-:W-:Y:S02]  /*13a30*/  F2FP.SATFINITE.E4M3.F32.PACK_AB_MERGE_C R162, R162, R194, RZ ;  /* 0x000000c2a2a2723e */ /* 0x000fe400048070ff */
[----:B------:R-:W-:Y:S02]  /*13a40*/  LOP3.LUT R57, R7, 0xffff, RZ, 0xc0, !PT ;  /* 0x0000ffff07397812 */ /* 0x000fe400078ec0ff */
[----:B------:R-:W-:Y:S02]  /*13a50*/  LOP3.LUT R61, R14, 0xffff, RZ, 0xc0, !PT ;  /* 0x0000ffff0e3d7812 */ /* 0x000fe400078ec0ff */
[----:B------:R-:W-:-:S02]  /*13a60*/  LOP3.LUT R11, R11, 0xffff, RZ, 0xc0, !PT ;  /* 0x0000ffff0b0b7812 */ /* 0x000fc400078ec0ff */
[----:B------:R-:W-:Y:S02]  /*13a70*/  LOP3.LUT R63, R15, 0xffff, RZ, 0xc0, !PT ;  /* 0x0000ffff0f3f7812 */ /* 0x000fe400078ec0ff */
[----:B------:R-:W-:Y:S02]  /*13a80*/  LOP3.LUT R65, R18, 0xffff, RZ, 0xc0, !PT ;  /* 0x0000ffff12417812 */ /* 0x000fe400078ec0ff */
[----:B------:R-:W-:Y:S02]  /*13a90*/  LOP3.LUT R69, R22, 0xffff, RZ, 0xc0, !PT ;  /* 0x0000ffff16457812 */ /* 0x000fe400078ec0ff */
[----:B------:R-:W-:Y:S02]  /*13aa0*/  F2FP.SATFINITE.E4M3.F32.PACK_AB_MERGE_C R19, R19, R197, RZ ;  /* 0x000000c51313723e */ /* 0x000fe400048070ff */
[----:B------:R-:W-:Y:S02]  /*13ab0*/  F2FP.SATFINITE.E4M3.F32.PACK_AB_MERGE_C R21, R21, R199, RZ ;  /* 0x000000c71515723e */ /* 0x000fe400048070ff */
        /* <DEDUP_REMOVED lines=12> */
[----:B------:R-:W-:-:S02]  /*13b80*/  LOP3.LUT R51, R3, 0xffff, RZ, 0xc0, !PT ;  /* 0x0000ffff03337812 */ /* 0x000fc400078ec0ff */
[----:B------:R-:W-:Y:S02]  /*13b90*/  F2FP.SATFINITE.E4M3.F32.PACK_AB_MERGE_C R66, R67, R66, RZ ;  /* 0x000000424342723e */ /* 0x000fe400048070ff */
[----:B------:R-:W-:Y:S02]  /*13ba0*/  F2FP.SATFINITE.E4M3.F32.PACK_AB_MERGE_C R88, R115, R114, RZ ;  /* 0x000000727358723e */ /* 0x000fe400048070ff */
[----:B------:R-:W-:Y:S02]  /*13bb0*/  LOP3.LUT R70, R2, 0xffff, RZ, 0xc0, !PT ;  /* 0x0000ffff02467812 */ /* 0x000fe400078ec0ff */
[----:B------:R-:W-:Y:S02]  /*13bc0*/  LOP3.LUT R59, R10, 0xffff, RZ, 0xc0, !PT ;  /* 0x0000ffff0a3b7812 */ /* 0x000fe400078ec0ff */
[--C-:B------:R-:W-:Y:S02]  /*13bd0*/  PRMT R3, R57, 0x3340, R114.reuse ;  /* 0x0000334039037816 */ /* 0x100fe40000000072 */
[----:B------:R-:W-:-:S02]  /*13be0*/  PRMT R7, R61, 0x3340, R114 ;  /* 0x000033403d077816 */ /* 0x000fc40000000072 */
[----:B------:R-:W-:Y:S02]  /*13bf0*/  LOP3.LUT R154, R154, 0xffff, RZ, 0xc0, !PT ;  /* 0x0000ffff9a9a7812 */ /* 0x000fe400078ec0ff */
[----:B------:R-:W-:Y:S02]  /*13c00*/  LOP3.LUT R73, R156, 0xffff, RZ, 0xc0, !PT ;  /* 0x0000ffff9c497812 */ /* 0x000fe400078ec0ff */
[----:B------:R-:W-:Y:S02]  /*13c10*/  LOP3.LUT R162, R162, 0xffff, RZ, 0xc0, !PT ;  /* 0x0000ffffa2a27812 */ /* 0x000fe400078ec0ff */
[----:B------:R-:W-:Y:S02]  /*13c20*/  PRMT R116, R63, 0x3340, R116 ;  /* 0x000033403f747816 */ /* 0x000fe40000000074 */
[----:B------:R-:W-:Y:S02]  /*13c30*/  PRMT R118, R69, 0x3340, R118 ;  /* 0x0000334045767816 */ /* 0x000fe40000000076 */
        /* <DEDUP_REMOVED lines=8> */
[----:B------:R-:W-:Y:S02]  /*13cc0*/  LOP3.LUT R67, R19, 0xffff, RZ, 0xc0, !PT ;  /* 0x0000ffff13437812 */ /* 0x000fe400078ec0ff */
[----:B------:R-:W-:Y:S02]  /*13cd0*/  LOP3.LUT R114, R21, 0xffff, RZ, 0xc0, !PT ;  /* 0x0000ffff15727812 */ /* 0x000fe400078ec0ff */
[----:B------:R-:W-:Y:S02]  /*13ce0*/  LOP3.LUT R71, R23, 0xffff, RZ, 0xc0, !PT ;  /* 0x0000ffff17477812 */ /* 0x000fe400078ec0ff */
[----:B------:R-:W-:Y:S02]  /*13cf0*/  F2FP.SATFINITE.E4M3.F32.PACK_AB_MERGE_C R178, R178, R221, RZ ;  /* 0x000000ddb2b2723e */ /* 0x000fe400048070ff */
[----:B------:R-:W-:-:S02]  /*13d00*/  F2FP.SATFINITE.E4M3.F32.PACK_AB_MERGE_C R180, R210, R223, RZ ;  /* 0x000000dfd2b4723e */ /* 0x000fc400048070ff */
[----:B------:R-:W-:Y:S02]  /*13d10*/  F2FP.SATFINITE.E4M3.F32.PACK_AB_MERGE_C R185, R227, R212, RZ ;  /* 0x000000d4e3b9723e */ /* 0x000fe400048070ff */
[----:B------:R-:W-:Y:S02]  /*13d20*/  F2FP.SATFINITE.E4M3.F32.PACK_AB_MERGE_C R168, R168, R200, RZ ;  /* 0x000000c8a8a8723e */ /* 0x000fe400048070ff */
[----:B------:R-:W-:Y:S02]  /*13d30*/  F2FP.SATFINITE.E4M3.F32.PACK_AB_MERGE_C R76, R77, R76, RZ ;  /* 0x0000004c4d4c723e */ /* 0x000fe400048070ff */
[----:B------:R-:W-:Y:S02]  /*13d40*/  F2FP.SATFINITE.E4M3.F32.PACK_AB_MERGE_C R89, R121, R120, RZ ;  /* 0x000000787959723e */ /* 0x000fe400048070ff */
[----:B------:R-:W-:Y:S02]  /*13d50*/  PRMT R10, R51, 0x3340, R70 ;  /* 0x00003340330a7816 */ /* 0x000fe40000000046 */
[----:B------:R-:W-:-:S02]  /*13d60*/  PRMT R19, R154, 0x3340, R73 ;  /* 0x000033409a137816 */ /* 0x000fc40000000049 */
[----:B------:R-:W-:Y:S02]  /*13d70*/  F2FP.SATFINITE.E4M3.F32.PACK_AB_MERGE_C R16, R16, R191, RZ ;  /* 0x000000bf1010723e */ /* 0x000fe400048070ff */
[----:B------:R-:W-:Y:S02]  /*13d80*/  F2FP.SATFINITE.E4M3.F32.PACK_AB_MERGE_C R166, R166, R213, RZ ;  /* 0x000000d5a6a6723e */ /* 0x000fe400048070ff */
[----:B------:R-:W-:Y:S02]  /*13d90*/  F2FP.SATFINITE.E4M3.F32.PACK_AB_MERGE_C R171, R171, R215, RZ ;  /* 0x000000d7abab723e */ /* 0x000fe400048070ff */
[----:B------:R-:W-:Y:S02]  /*13da0*/  F2FP.SATFINITE.E4M3.F32.PACK_AB_MERGE_C R189, R239, R224, RZ ;  /* 0x000000e0efbd723e */ /* 0x000fe400048070ff */
[----:B------:R-:W-:Y:S02]  /*13db0*/  F2FP.SATFINITE.E4M3.F32.PACK_AB_MERGE_C R239, R113, R112, RZ ;  /* 0x0000007071ef723e */ /* 0x000fe400048070ff */
[----:B------:R-:W-:-:S02]  /*13dc0*/  PRMT R112, R53, 0x3340, R112 ;  /* 0x0000334035707816 */ /* 0x000fc40000000070 */
[----:B------:R-:W-:Y:S02]  /*13dd0*/  F2FP.SATFINITE.E4M3.F32.PACK_AB_MERGE_C R78, R79, R78, RZ ;  /* 0x0000004e4f4e723e */ /* 0x000fe400048070ff */
[----:B------:R-:W-:Y:S02]  /*13de0*/  PRMT R120, R71, 0x3340, R120 ;  /* 0x0000334047787816 */ /* 0x000fe40000000078 */
[----:B------:R-:W-:Y:S02]  /*13df0*/  PRMT R23, R67, 0x3340, R114 ;  /* 0x0000334043177816 */ /* 0x000fe40000000072 */
        /* <DEDUP_REMOVED lines=8> */
[----:B------:R-:W-:-:S02]  /*13e80*/  LOP3.LUT R178, R178, 0xffff, RZ, 0xc0, !PT ;  /* 0x0000ffffb2b27812 */ /* 0x000fc400078ec0ff */
[----:B------:R-:W-:Y:S02]  /*13e90*/  LOP3.LUT R79, R180, 0xffff, RZ, 0xc0, !PT ;  /* 0x0000ffffb44f7812 */ /* 0x000fe400078ec0ff */
[----:B------:R-:W-:Y:S02]  /*13ea0*/  LOP3.LUT R185, R185, 0xffff, RZ, 0xc0, !PT ;  /* 0x0000ffffb9b97812 */ /* 0x000fe400078ec0ff */
[----:B------:R-:W-:Y:S02]  /*13eb0*/  F2FP.SATFINITE.E4M3.F32.PACK_AB_MERGE_C R30, R31, R30, RZ ;  /* 0x0000001e1f1e723e */ /* 0x000fe400048070ff */
[----:B------:R-:W-:Y:S02]  /*13ec0*/  F2FP.SATFINITE.E4M3.F32.PACK_AB_MERGE_C R152, R152, R188, RZ ;  /* 0x000000bc9898723e */ /* 0x000fe400048070ff */
[----:B------:R-:W-:Y:S02]  /*13ed0*/  F2FP.SATFINITE.E4M3.F32.PACK_AB_MERGE_C R48, R49, R48, RZ ;  /* 0x000000303130723e */ /* 0x000fe400048070ff */
[----:B------:R-:W-:-:S02]  /*13ee0*/  F2FP.SATFINITE.E4M3.F32.PACK_AB_MERGE_C R74, R75, R74, RZ ;  /* 0x0000004a4b4a723e */ /* 0x000fc400048070ff */
[----:B------:R-:W-:Y:S02]  /*13ef0*/  F2FP.SATFINITE.E4M3.F32.PACK_AB_MERGE_C R31, R91, R90, RZ ;  /* 0x0000005a5b1f723e */ /* 0x000fe400048070ff */
[----:B------:R-:W-:Y:S02]  /*13f00*/  PRMT R10, R10, 0x5410, R3 ;  /* 0x000054100a0a7816 */ /* 0x000fe40000000003 */
[----:B------:R-:W-:Y:S02]  /*13f10*/  LOP3.LUT R165, R165, 0xffff, RZ, 0xc0, !PT ;  /* 0x0000ffffa5a57812 */ /* 0x000fe400078ec0ff */
[----:B------:R-:W-:Y:S02]  /*13f20*/  LOP3.LUT R168, R168, 0xffff, RZ, 0xc0, !PT ;  /* 0x0000ffffa8a87812 */ /* 0x000fe400078ec0ff */
[----:B------:R-:W-:Y:S02]  /*13f30*/  F2FP.SATFINITE.E4M3.F32.PACK_AB_MERGE_C R160, R160, R196, RZ ;  /* 0x000000c4a0a0723e */ /* 0x000fe400048070ff */
[----:B------:R-:W-:-:S02]  /*13f40*/  F2FP.SATFINITE.E4M3.F32.PACK_AB_MERGE_C R186, R233, R218, RZ ;  /* 0x000000dae9ba723e */ /* 0x000fc400048070ff */
[----:B------:R-:W-:Y:S02]  /*13f50*/  F2FP.SATFINITE.E4M3.F32.PACK_AB_MERGE_C R188, R237, R222, RZ ;  /* 0x000000deedbc723e */ /* 0x000fe400048070ff */
[----:B------:R-:W-:Y:S02]  /*13f60*/  F2FP.SATFINITE.E4M3.F32.PACK_AB_MERGE_C R190, R241, R226, RZ ;  /* 0x000000e2f1be723e */ /* 0x000fe400048070ff */
[----:B------:R-:W-:Y:S02]  /*13f70*/  F2FP.SATFINITE.E4M3.F32.PACK_AB_MERGE_C R90, R123, R122, RZ ;  /* 0x0000007a7b5a723e */ /* 0x000fe400048070ff */
[----:B------:R-:W-:Y:S02]  /*13f80*/  PRMT R23, R23, 0x5410, R120 ;  /* 0x0000541017177816 */ /* 0x000fe40000000078 */
[----:B------:R-:W-:Y:S02]  /*13f90*/  LOP3.LUT R166, R166, 0xffff, RZ, 0xc0, !PT ;  /* 0x0000ffffa6a67812 */ /* 0x000fe400078ec0ff */
[----:B------:R-:W-:-:S02]  /*13fa0*/  LOP3.LUT R75, R171, 0xffff, RZ, 0xc0, !PT ;  /* 0x0000ffffab4b7812 */ /* 0x000fc400078ec0ff */
[----:B------:R-:W-:Y:S02]  /*13fb0*/  PRMT R3, R173, 0x3340, R122 ;  /* 0x00003340ad037816 */ /* 0x000fe4000000007a */
[----:B------:R-:W-:Y:S02]  /*13fc0*/  F2FP.SATFINITE.E4M3.F32.PACK_AB_MERGE_C R17, R17, R193, RZ ;  /* 0x000000c11111723e */ /* 0x000fe400048070ff */
[----:B------:R-:W-:Y:S02]  /*13fd0*/  F2FP.SATFINITE.E4M3.F32.PACK_AB_MERGE_C R192, R249, R234, RZ ;  /* 0x000000eaf9c0723e */ /* 0x000fe400048070ff */
        /* <DEDUP_REMOVED lines=8> */
[----:B------:R-:W-:Y:S01]  /*14060*/  F2FP.SATFINITE.E4M3.F32.PACK_AB_MERGE_C R181, R161, R181, RZ ;  /* 0x000000b5a1b5723e */ /* 0x000fe200048070ff */
[----:B------:R-:W1:Y:S01]  /*14070*/  S2R R252, SR_TID.X ;  /* 0x0000000000fc7919 */ /* 0x000e620000002100 */
[----:B------:R-:W-:-:S02]  /*14080*/  F2FP.SATFINITE.E4M3.F32.PACK_AB_MERGE_C R80, R81, R80, RZ ;  /* 0x000000505150723e */ /* 0x000fc400048070ff */
[----:B------:R-:W-:Y:S01]  /*14090*/  PRMT R22, R165, 0x3340, R168 ;  /* 0x00003340a5167816 */ /* 0x000fe200000000a8 */
[----:B------:R-:W1:Y:S01]  /*140a0*/  S2R R250, SR_TID.X ;  /* 0x0000000000fa7919 */ /* 0x000e620000002100 */
[----:B------:R-:W-:Y:S02]  /*140b0*/  F2FP.SATFINITE.E4M3.F32.PACK_AB_MERGE_C R82, R83, R82, RZ ;  /* 0x000000525352723e */ /* 0x000fe400048070ff */
[----:B------:R-:W-:Y:S02]  /*140c0*/  F2FP.SATFINITE.E4M3.F32.PACK_AB_MERGE_C R184, R158, R159, RZ ;  /* 0x0000009f9eb8723e */ /* 0x000fe400048070ff */
[----:B------:R-:W-:Y:S02]  /*140d0*/  F2FP.SATFINITE.E4M3.F32.PACK_AB_MERGE_C R159, R87, R86, RZ ;  /* 0x00000056579f723e */ /* 0x000fe400048070ff */
[----:B------:R-:W-:Y:S02]  /*140e0*/  IADD3 R86, R68, UR6, R41 ;  /* 0x0000000644567c10 */ /* 0x000fe4000fffe029 */
[----:B------:R-:W-:-:S02]  /*140f0*/  LOP3.LUT R68, R0, 0xffff, RZ, 0xc0, !PT ;  /* 0x0000ffff00447812 */ /* 0x000fc400078ec0ff */
[----:B------:R-:W-:Y:S01]  /*14100*/  F2FP.SATFINITE.E4M3.F32.PACK_AB_MERGE_C R158, R85, R84, RZ ;  /* 0x00000054559e723e */ /* 0x000fe200048070ff */
[----:B------:R-:W-:Y:S01]  /*14110*/  IMAD.IADD R161, R43, 0x1, R86 ;  /* 0x000000012ba17824 */ /* 0x000fe200078e0256 */
[----:B------:R-:W-:Y:S02]  /*14120*/  PRMT R47, R45, 0x3340, R68 ;  /* 0x000033402d2f7816 */ /* 0x000fe40000000044 */
[----:B------:R-:W-:Y:S02]  /*14130*/  LOP3.LUT R86, R13, 0xffff, RZ, 0xc0, !PT ;  /* 0x0000ffff0d567812 */ /* 0x000fe400078ec0ff */
[----:B------:R-:W-:Y:S02]  /*14140*/  PRMT R47, R47, 0x5410, R112 ;  /* 0x000054102f2f7816 */ /* 0x000fe40000000070 */
[----:B------:R-:W-:Y:S02]  /*14150*/  LOP3.LUT R112, R20, 0xffff, RZ, 0xc0, !PT ;  /* 0x0000ffff14707812 */ /* 0x000fe400078ec0ff */
[----:B------:R-:W-:-:S02]  /*14160*/  LOP3.LUT R84, R12, 0xffff, RZ, 0xc0, !PT ;  /* 0x0000ffff0c547812 */ /* 0x000fc400078ec0ff */
[----:B------:R-:W-:Y:S02]  /*14170*/  PRMT R55, R11, 0x3340, R86 ;  /* 0x000033400b377816 */ /* 0x000fe40000000056 */
[----:B------:R-:W-:Y:S02]  /*14180*/  PRMT R43, R65, 0x3340, R112 ;  /* 0x00003340412b7816 */ /* 0x000fe40000000070 */
[----:B------:R-:W-:Y:S02]  /*14190*/  PRMT R2, R59, 0x3340, R84 ;  /* 0x000033403b027816 */ /* 0x000fe40000000054 */
[----:B------:R-:W-:Y:S02]  /*141a0*/  PRMT R0, R162, 0x3340, R1 ;  /* 0x00003340a2007816 */ /* 0x000fe40000000001 */
[----:B------:R-:W-:Y:S02]  /*141b0*/  PRMT R55, R55, 0x5410, R116 ;  /* 0x0000541037377816 */ /* 0x000fe40000000074 */
[----:B------:R-:W-:-:S02]  /*141c0*/  PRMT R43, R43, 0x5410, R118 ;  /* 0x000054102b2b7816 */ /* 0x000fc40000000076 */
[----:B------:R-:W-:Y:S02]  /*141d0*/  LOP3.LUT R116, R157, 0xffff, RZ, 0xc0, !PT ;  /* 0x0000ffff9d747812 */ /* 0x000fe400078ec0ff */
[----:B------:R-:W-:Y:S02]  /*141e0*/  LOP3.LUT R118, R179, 0xffff, RZ, 0xc0, !PT ;  /* 0x0000ffffb3767812 */ /* 0x000fe400078ec0ff */
[----:B------:R-:W-:Y:S02]  /*141f0*/  PRMT R2, R2, 0x5410, R7 ;  /* 0x0000541002027816 */ /* 0x000fe40000000007 */
[----:B------:R-:W-:Y:S02]  /*14200*/  PRMT R19, R19, 0x5410, R0 ;  /* 0x0000541013137816 */ /* 0x000fe40000000000 */
[----:B------:R-:W-:Y:S02]  /*14210*/  PRMT R0, R164, 0x3340, R1 ;  /* 0x00003340a4007816 */ /* 0x000fe40000000001 */
[----:B------:R-:W-:-:S02]  /*14220*/  PRMT R7, R77, 0x3340, R122 ;  /* 0x000033404d077816 */ /* 0x000fc4000000007a */
[----:B------:R-:W-:Y:S02]  /*14230*/  PRMT R13, R183, 0x3340, R122 ;  /* 0x00003340b70d7816 */ /* 0x000fe4000000007a */
[----:B------:R-:W-:Y:S02]  /*14240*/  PRMT R49, R155, 0x3340, R116 ;  /* 0x000033409b317816 */ /* 0x000fe40000000074 */
[----:B------:R-:W-:Y:S02]  /*14250*/  PRMT R6, R177, 0x3340, R118 ;  /* 0x00003340b1067816 */ /* 0x000fe40000000076 */
[----:B------:R-:W-:Y:S02]  /*14260*/  PRMT R122, R185, 0x3340, R122 ;  /* 0x00003340b97a7816 */ /* 0x000fe4000000007a */
[----:B------:R-:W-:Y:S02]  /*14270*/  PRMT R41, R178, 0x3340, R79 ;  /* 0x00003340b2297816 */ /* 0x000fe4000000004f */
[----:B------:R-:W-:-:S02]  /*14280*/  PRMT R20, R166, 0x3340, R75 ;  /* 0x00003340a6147816 */ /* 0x000fc4000000004b */
[----:B------:R-:W-:Y:S02]  /*14290*/  PRMT R49, R49, 0x5410, R0 ;  /* 0x0000541031317816 */ /* 0x000fe40000000000 */
[----:B------:R-:W-:Y:S02]  /*142a0*/  PRMT R6, R6, 0x5410, R13 ;  /* 0x0000541006067816 */ /* 0x000fe4000000000d */
[----:B------:R-:W-:Y:S02]  /*142b0*/  LOP3.LUT R186, R186, 0xffff, RZ, 0xc0, !PT ;  /* 0x0000ffffbaba7812 */ /* 0x000fe400078ec0ff */
[----:B------:R-:W-:Y:S02]  /*142c0*/  LOP3.LUT R81, R188, 0xffff, RZ, 0xc0, !PT ;  /* 0x0000ffffbc517812 */ /* 0x000fe400078ec0ff */
[----:B------:R-:W-:Y:S02]  /*142d0*/  LOP3.LUT R190, R190, 0xffff, RZ, 0xc0, !PT ;  /* 0x0000ffffbebe7812 */ /* 0x000fe400078ec0ff */
[----:B------:R-:W-:-:S02]  /*142e0*/  LOP3.LUT R192, R192, 0xffff, RZ, 0xc0, !PT ;  /* 0x0000ffffc0c07812 */ /* 0x000fc400078ec0ff */
[----:B------:R-:W-:Y:S02]  /*142f0*/  LOP3.LUT R83, R194, 0xffff, RZ, 0xc0, !PT ;  /* 0x0000ffffc2537812 */ /* 0x000fe400078ec0ff */
[----:B------:R-:W-:Y:S02]  /*14300*/  LOP3.LUT R196, R196, 0xffff, RZ, 0xc0, !PT ;  /* 0x0000ffffc4c47812 */ /* 0x000fe400078ec0ff */
[----:B------:R-:W-:Y:S02]  /*14310*/  PRMT R0, R191, 0x3340, R124 ;  /* 0x00003340bf007816 */ /* 0x000fe4000000007c */
[----:B------:R-:W-:Y:S02]  /*14320*/  PRMT R13, R187, 0x3340, R120 ;  /* 0x00003340bb0d7816 */ /* 0x000fe40000000078 */
[----:B------:R-:W-:Y:S02]  /*14330*/  PRMT R41, R41, 0x5410, R122 ;  /* 0x0000541029297816 */ /* 0x000fe4000000007a */
[----:B------:R-:W-:-:S02]  /*14340*/  F2FP.SATFINITE.E4M3.F32.PACK_AB_MERGE_C R32, R33, R32, RZ ;  /* 0x000000202120723e */ /* 0x000fc400048070ff */
[----:B------:R-:W-:Y:S02]  /*14350*/  LOP3.LUT R193, R193, 0xffff, RZ, 0xc0, !PT ;  /* 0x0000ffffc1c17812 */ /* 0x000fe400078ec0ff */
[----:B------:R-:W-:Y:S02]  /*14360*/  LOP3.LUT R122, R195, 0xffff, RZ, 0xc0, !PT ;  /* 0x0000ffffc37a7812 */ /* 0x000fe400078ec0ff */
[----:B------:R-:W-:Y:S02]  /*14370*/  LOP3.LUT R197, R197, 0xffff, RZ, 0xc0, !PT ;  /* 0x0000ffffc5c57812 */ /* 0x000fe400078ec0ff */
[----:B------:R-:W-:Y:S02]  /*14380*/  F2FP.SATFINITE.E4M3.F32.PACK_AB_MERGE_C R34, R35, R34, RZ ;  /* 0x000000222322723e */ /* 0x000fe400048070ff */
[----:B------:R-:W-:Y:S02]  /*14390*/  PRMT R22, R22, 0x5410, R3 ;  /* 0x0000541016167816 */ /* 0x000fe40000000003 */
[----:B------:R-:W-:-:S02]  /*143a0*/  LOP3.LUT R40, R40, 0xffff, RZ, 0xc0, !PT ;  /* 0x0000ffff28287812 */ /* 0x000fc400078ec0ff */
        /* <DEDUP_REMOVED lines=8> */
[----:B------:R-:W-:Y:S02]  /*14430*/  F2FP.SATFINITE.E4M3.F32.PACK_AB_MERGE_C R110, R111, R110, RZ ;  /* 0x0000006e6f6e723e */ /* 0x000fe400048070ff */
[----:B------:R-:W-:Y:S02]  /*14440*/  LOP3.LUT R198, R198, 0xffff, RZ, 0xc0, !PT ;  /* 0x0000ffffc6c67812 */ /* 0x000fe400078ec0ff */
[----:B------:R-:W-:Y:S02]  /*14450*/  LOP3.LUT R85, R28, 0xffff, RZ, 0xc0, !PT ;  /* 0x0000ffff1c557812 */ /* 0x000fe400078ec0ff */
[----:B------:R-:W-:-:S02]  /*14460*/  LOP3.LUT R32, R32, 0xffff, RZ, 0xc0, !PT ;  /* 0x0000ffff20207812 */ /* 0x000fc400078ec0ff */
[----:B------:R-:W-:Y:S02]  /*14470*/  PRMT R0, R197, 0x3340, R124 ;  /* 0x00003340c5007816 */ /* 0x000fe4000000007c */
[----:B------:R-:W-:Y:S02]  /*14480*/  PRMT R21, R193, 0x3340, R122 ;  /* 0x00003340c1157816 */ /* 0x000fe4000000007a */
[----:B------:R-:W-:Y:S02]  /*14490*/  LOP3.LUT R27, R27, 0xffff, RZ, 0xc0, !PT ;  /* 0x0000ffff1b1b7812 */ /* 0x000fe400078ec0ff */
[----:B------:R-:W-:Y:S02]  /*144a0*/  LOP3.LUT R30, R30, 0xffff, RZ, 0xc0, !PT ;  /* 0x0000ffff1e1e7812 */ /* 0x000fe400078ec0ff */
[----:B------:R-:W-:Y:S02]  /*144b0*/  LOP3.LUT R34, R34, 0xffff, RZ, 0xc0, !PT ;  /* 0x0000ffff22227812 */ /* 0x000fe400078ec0ff */
        /* <DEDUP_REMOVED lines=16> */
[----:B------:R-:W-:Y:S02]  /*145c0*/  PRMT R7, R7, 0x5410, R4 ;  /* 0x0000541007077816 */ /* 0x000fe40000000004 */
[----:B------:R-:W-:Y:S02]  /*145d0*/  LOP3.LUT R58, R58, 0xffff, RZ, 0xc0, !PT ;  /* 0x0000ffff3a3a7812 */ /* 0x000fe400078ec0ff */
[----:B------:R-:W-:-:S02]  /*145e0*/  LOP3.LUT R115, R62, 0xffff, RZ, 0xc0, !PT ;  /* 0x0000ffff3e737812 */ /* 0x000fc400078ec0ff */
[----:B------:R-:W-:Y:S02]  /*145f0*/  LOP3.LUT R66, R66, 0xffff, RZ, 0xc0, !PT ;  /* 0x0000ffff42427812 */ /* 0x000fe400078ec0ff */
[----:B------:R-:W-:Y:S02]  /*14600*/  PRMT R4, R12, 0x5410, R15 ;  /* 0x000054100c047816 */ /* 0x000fe4000000000f */
[----:B------:R-:W-:Y:S02]  /*14610*/  PRMT R12, R50, 0x3340, R1 ;  /* 0x00003340320c7816 */ /* 0x000fe40000000001 */
[----:B------:R-:W-:Y:S02]  /*14620*/  PRMT R15, R42, 0x3340, R111 ;  /* 0x000033402a0f7816 */ /* 0x000fe4000000006f */
[----:B------:R-:W-:Y:S02]  /*14630*/  PRMT R119, R64, 0x3340, R1 ;  /* 0x0000334040777816 */ /* 0x000fe40000000001 */
[----:B------:R-:W-:-:S02]  /*14640*/  PRMT R14, R56, 0x3340, R113 ;  /* 0x00003340380e7816 */ /* 0x000fc40000000071 */
[----:B------:R-:W-:Y:S02]  /*14650*/  F2FP.SATFINITE.E4M3.F32.PACK_AB_MERGE_C R36, R37, R36, RZ ;  /* 0x000000242524723e */ /* 0x000fe400048070ff */
[----:B------:R-:W-:Y:S02]  /*14660*/  F2FP.SATFINITE.E4M3.F32.PACK_AB_MERGE_C R35, R95, R94, RZ ;  /* 0x0000005e5f23723e */ /* 0x000fe400048070ff */
[----:B------:R-:W-:Y:S02]  /*14670*/  PRMT R121, R66, 0x3340, R1 ;  /* 0x0000334042797816 */ /* 0x000fe40000000001 */
[----:B------:R-:W-:Y:S02]  /*14680*/  PRMT R28, R58, 0x3340, R115 ;  /* 0x000033403a1c7816 */ /* 0x000fe40000000073 */
[----:B------:R-:W-:Y:S02]  /*14690*/  F2FP.SATFINITE.E4M3.F32.PACK_AB_MERGE_C R33, R93, R92, RZ ;  /* 0x0000005c5d21723e */ /* 0x000fe400048070ff */
[----:B------:R-:W-:-:S02]  /*146a0*/  F2FP.SATFINITE.E4M3.F32.PACK_AB_MERGE_C R37, R97, R96, RZ ;  /* 0x000000606125723e */ /* 0x000fc400048070ff */
        /* <DEDUP_REMOVED lines=9> */
[----:B------:R-:W-:Y:S02]  /*14740*/  LOP3.LUT R29, R29, 0xffff, RZ, 0xc0, !PT ;  /* 0x0000ffff1d1d7812 */ /* 0x000fe400078ec0ff */
        /* <DEDUP_REMOVED lines=8> */
[----:B------:R-:W-:Y:S02]  /*147d0*/  SHF.R.U32.HI R51, RZ, 0x8, R51 ;  /* 0x00000008ff337819 */ /* 0x000fe40000011633 */
[----:B------:R-:W-:Y:S02]  /*147e0*/  SHF.R.U32.HI R70, RZ, 0x8, R70 ;  /* 0x00000008ff467819 */ /* 0x000fe40000011646 */
[----:B------:R-:W-:Y:S02]  /*147f0*/  SHF.R.U32.HI R45, RZ, 0x8, R45 ;  /* 0x00000008ff2d7819 */ /* 0x000fe4000001162d */
[----:B------:R-:W-:Y:S02]  /*14800*/  SHF.R.U32.HI R68, RZ, 0x8, R68 ;  /* 0x00000008ff447819 */ /* 0x000fe40000011644 */
[----:B------:R-:W-:Y:S02]  /*14810*/  SHF.R.U32.HI R53, RZ, 0x8, R53 ;  /* 0x00000008ff357819 */ /* 0x000fe40000011635 */
[----:B------:R-:W-:-:S02]  /*14820*/  PRMT R174, R174, 0x5410, R35 ;  /* 0x00005410aeae7816 */ /* 0x000fc40000000023 */
[----:B------:R-:W-:Y:S02]  /*14830*/  SHF.R.U32.HI R57, RZ, 0x8, R57 ;  /* 0x00000008ff397819 */ /* 0x000fe40000011639 */
[----:B------:R-:W-:Y:S02]  /*14840*/  PRMT R227, R227, 0x5410, R46 ;  /* 0x00005410e3e37816 */ /* 0x000fe4000000002e */
[----:B------:R-:W-:Y:S02]  /*14850*/  PRMT R226, R226, 0x5410, R33 ;  /* 0x00005410e2e27816 */ /* 0x000fe40000000021 */
[----:B------:R-:W-:Y:S02]  /*14860*/  LOP3.LUT R35, R70, 0xffff, RZ, 0xc0, !PT ;  /* 0x0000ffff46237812 */ /* 0x000fe400078ec0ff */
[----:B------:R-:W-:Y:S02]  /*14870*/  LOP3.LUT R62, R51, 0xffff, RZ, 0xc0, !PT ;  /* 0x0000ffff333e7812 */ /* 0x000fe400078ec0ff */
[----:B------:R-:W-:-:S02]  /*14880*/  LOP3.LUT R33, R68, 0xffff, RZ, 0xc0, !PT ;  /* 0x0000ffff44217812 */ /* 0x000fc400078ec0ff */
[----:B------:R-:W-:Y:S02]  /*14890*/  LOP3.LUT R46, R45, 0xffff, RZ, 0xc0, !PT ;  /* 0x0000ffff2d2e7812 */ /* 0x000fe400078ec0ff */
[----:B------:R-:W-:Y:S02]  /*148a0*/  SHF.R.U32.HI R59, RZ, 0x8, R59 ;  /* 0x00000008ff3b7819 */ /* 0x000fe4000001163b */
[----:B------:R-:W-:Y:S02]  /*148b0*/  SHF.R.U32.HI R84, RZ, 0x8, R84 ;  /* 0x00000008ff547819 */ /* 0x000fe40000011654 */
[----:B------:R-:W-:Y:S02]  /*148c0*/  SHF.R.U32.HI R61, RZ, 0x8, R61 ;  /* 0x00000008ff3d7819 */ /* 0x000fe4000001163d */
[----:B------:R-:W-:Y:S02]  /*148d0*/  LOP3.LUT R60, R53, 0xffff, RZ, 0xc0, !PT ;  /* 0x0000ffff353c7812 */ /* 0x000fe400078ec0ff */
[----:B------:R-:W-:-:S02]  /*148e0*/  LOP3.LUT R68, R57, 0xffff, RZ, 0xc0, !PT ;  /* 0x0000ffff39447812 */ /* 0x000fc400078ec0ff */
[----:B------:R-:W-:Y:S02]  /*148f0*/  PRMT R35, R62, 0x3340, R35 ;  /* 0x000033403e237816 */ /* 0x000fe40000000023 */
[----:B------:R-:W-:Y:S02]  /*14900*/  SHF.R.U32.HI R11, RZ, 0x8, R11 ;  /* 0x00000008ff0b7819 */ /* 0x000fe4000001160b */
[----:B------:R-:W-:Y:S02]  /*14910*/  PRMT R33, R46, 0x3340, R33 ;  /* 0x000033402e217816 */ /* 0x000fe40000000021 */
[----:B------:R-:W-:Y:S02]  /*14920*/  LOP3.LUT R84, R84, 0xffff, RZ, 0xc0, !PT ;  /* 0x0000ffff54547812 */ /* 0x000fe400078ec0ff */
[----:B------:R-:W-:Y:S02]  /*14930*/  LOP3.LUT R59, R59, 0xffff, RZ, 0xc0, !PT ;  /* 0x0000ffff3b3b7812 */ /* 0x000fe400078ec0ff */
[----:B------:R-:W-:-:S02]  /*14940*/  LOP3.LUT R62, R61, 0xffff, RZ, 0xc0, !PT ;  /* 0x0000ffff3d3e7812 */ /* 0x000fc400078ec0ff */
[----:B------:R-:W-:Y:S02]  /*14950*/  PRMT R46, R60, 0x3340, R1 ;  /* 0x000033403c2e7816 */ /* 0x000fe40000000001 */
[----:B------:R-:W-:Y:S02]  /*14960*/  SHF.R.U32.HI R29, RZ, 0x8, R29 ;  /* 0x00000008ff1d7819 */ /* 0x000fe4000001161d */
[----:B------:R-:W-:Y:S02]  /*14970*/  SHF.R.U32.HI R28, RZ, 0x8, R28 ;  /* 0x00000008ff1c7819 */ /* 0x000fe4000001161c */
[----:B------:R-:W-:Y:S02]  /*14980*/  PRMT R60, R68, 0x3340, R1 ;  /* 0x00003340443c7816 */ /* 0x000fe40000000001 */
[----:B------:R-:W-:Y:S02]  /*14990*/  LOP3.LUT R68, R11, 0xffff, RZ, 0xc0, !PT ;  /* 0x0000ffff0b447812 */ /* 0x000fe400078ec0ff */
[----:B------:R-:W-:-:S02]  /*149a0*/  PRMT R11, R59, 0x3340, R84 ;  /* 0x000033403b0b7816 */ /* 0x000fc40000000054 */
[----:B------:R-:W-:Y:S02]  /*149b0*/  PRMT R62, R62, 0x3340, R1 ;  /* 0x000033403e3e7816 */ /* 0x000fe40000000001 */
[----:B------:R-:W-:Y:S02]  /*149c0*/  LOP3.LUT R28, R28, 0xffff, RZ, 0xc0, !PT ;  /* 0x0000ffff1c1c7812 */ /* 0x000fe400078ec0ff */
[----:B------:R-:W-:Y:S02]  /*149d0*/  LOP3.LUT R29, R29, 0xffff, RZ, 0xc0, !PT ;  /* 0x0000ffff1d1d7812 */ /* 0x000fe400078ec0ff */
[----:B------:R-:W-:Y:S02]  /*149e0*/  PRMT R62, R11, 0x5410, R62 ;  /* 0x000054100b3e7816 */ /* 0x000fe4000000003e */
[----:B------:R-:W-:Y:S02]  /*149f0*/  PRMT R234, R29, 0x3340, R28 ;  /* 0x000033401dea7816 */ /* 0x000fe4000000001c */
[----:B------:R-:W-:-:S02]  /*14a00*/  LOP3.LUT R11, R9, 0xffff, RZ, 0xc0, !PT ;  /* 0x0000ffff090b7812 */ /* 0x000fc400078ec0ff */
[----:B------:R-:W-:Y:S02]  /*14a10*/  PRMT R33, R33, 0x5410, R46 ;  /* 0x0000541021217816 */ /* 0x000fe4000000002e */
[----:B------:R-:W-:Y:S02]  /*14a20*/  PRMT R60, R35, 0x5410, R60 ;  /* 0x00005410233c7816 */ /* 0x000fe4000000003c */
[----:B------:R-:W-:Y:S02]  /*14a30*/  LOP3.LUT R28, R8, 0xffff, RZ, 0xc0, !PT ;  /* 0x0000ffff081c7812 */ /* 0x000fe400078ec0ff */
[----:B------:R-:W-:Y:S02]  /*14a40*/  PRMT R10, R10, 0x4210, R11 ;  /* 0x000042100a0a7816 */ /* 0x000fe4000000000b */
[--C-:B------:R-:W-:Y:S02]  /*14a50*/  PRMT R8, R47, 0x4210, R28.reuse ;  /* 0x000042102f087816 */ /* 0x100fe4000000001c */
[----:B------:R-:W-:-:S02]  /*14a60*/  PRMT R9, R33, 0x5210, R28 ;  /* 0x0000521021097816 */ /* 0x000fc4000000001c */
[----:B------:R-:W-:Y:S01]  /*14a70*/  PRMT R11, R60, 0x5210, R11 ;  /* 0x000052103c0b7816 */ /* 0x000fe2000000000b */
[----:B------:R-:W-:Y:S01]  /*14a80*/  BAR.SYNC.DEFER_BLOCKING 0x0 ;  /* 0x0000000000007b1d */ /* 0x000fe20000010000 */
[----:B------:R-:W-:Y:S02]  /*14a90*/  SHF.R.U32.HI R86, RZ, 0x8, R86 ;  /* 0x00000008ff567819 */ /* 0x000fe40000011656 */
[----:B------:R-:W-:Y:S02]  /*14aa0*/  SHF.R.U32.HI R63, RZ, 0x8, R63 ;  /* 0x00000008ff3f7819 */ /* 0x000fe4000001163f */
[----:B------:R-:W-:Y:S02]  /*14ab0*/  LOP3.LUT R45, R86, 0xffff, RZ, 0xc0, !PT ;  /* 0x0000ffff562d7812 */ /* 0x000fe400078ec0ff */
[----:B------:R-:W-:Y:S02]  /*14ac0*/  LOP3.LUT R70, R63, 0xffff, RZ, 0xc0, !PT ;  /* 0x0000ffff3f467812 */ /* 0x000fe400078ec0ff */
[----:B------:R-:W-:-:S02]  /*14ad0*/  SHF.R.U32.HI R27, RZ, 0x8, R27 ;  /* 0x00000008ff1b7819 */ /* 0x000fc4000001161b */
[----:B------:R-:W-:Y:S02]  /*14ae0*/  SHF.R.U32.HI R30, RZ, 0x8, R30 ;  /* 0x00000008ff1e7819 */ /* 0x000fe4000001161e */
[----:B------:R-:W-:Y:S02]  /*14af0*/  SHF.R.U32.HI R34, RZ, 0x8, R34 ;  /* 0x00000008ff227819 */ /* 0x000fe40000011622 */
[----:B------:R-:W-:Y:S02]  /*14b00*/  SHF.R.U32.HI R65, RZ, 0x8, R65 ;  /* 0x00000008ff417819 */ /* 0x000fe40000011641 */
[----:B------:R-:W-:Y:S02]  /*14b10*/  SHF.R.U32.HI R112, RZ, 0x8, R112 ;  /* 0x00000008ff707819 */ /* 0x000fe40000011670 */
[----:B------:R-:W-:Y:S02]  /*14b20*/  SHF.R.U32.HI R69, RZ, 0x8, R69 ;  /* 0x00000008ff457819 */ /* 0x000fe40000011645 */
[----:B------:R-:W-:-:S02]  /*14b30*/  PRMT R45, R68, 0x3340, R45 ;  /* 0x00003340442d7816 */ /* 0x000fc4000000002d */
[----:B------:R-:W-:Y:S01]  /*14b40*/  SHF.R.U32.HI R71, RZ, 0x8, R71 ;  /* 0x00000008ff477819 */ /* 0x000fe20000011647 */
[----:B------:R0:W-:Y:S01]  /*14b50*/  STSM.16.M88.4 [R161], R8 ;  /* 0x00000008a1007844 */ /* 0x0001e20000000200 */
[----:B------:R-:W-:Y:S02]  /*14b60*/  PRMT R68, R70, 0x3340, R1 ;  /* 0x0000334046447816 */ /* 0x000fe40000000001 */
[----:B------:R-:W-:Y:S02]  /*14b70*/  LOP3.LUT R30, R30, 0xffff, RZ, 0xc0, !PT ;  /* 0x0000ffff1e1e7812 */ /* 0x000fe400078ec0ff */
[----:B------:R-:W-:Y:S02]  /*14b80*/  LOP3.LUT R27, R27, 0xffff, RZ, 0xc0, !PT ;  /* 0x0000ffff1b1b7812 */ /* 0x000fe400078ec0ff */
[----:B------:R-:W-:Y:S02]  /*14b90*/  LOP3.LUT R34, R34, 0xffff, RZ, 0xc0, !PT ;  /* 0x0000ffff22227812 */ /* 0x000fe400078ec0ff */
[----:B------:R-:W-:-:S02]  /*14ba0*/  LOP3.LUT R117, R76, 0xffff, RZ, 0xc0, !PT ;  /* 0x0000ffff4c757812 */ /* 0x000fc400078ec0ff */
[----:B------:R-:W-:Y:S02]  /*14bb0*/  LOP3.LUT R51, R112, 0xffff, RZ, 0xc0, !PT ;  /* 0x0000ffff70337812 */ /* 0x000fe400078ec0ff */
[----:B------:R-:W-:Y:S02]  /*14bc0*/  LOP3.LUT R70, R65, 0xffff, RZ, 0xc0, !PT ;  /* 0x0000ffff41467812 */ /* 0x000fe400078ec0ff */
[----:B------:R-:W-:Y:S02]  /*14bd0*/  LOP3.LUT R76, R69, 0xffff, RZ, 0xc0, !PT ;  /* 0x0000ffff454c7812 */ /* 0x000fe400078ec0ff */
[----:B------:R-:W-:Y:S02]  /*14be0*/  LOP3.LUT R84, R71, 0xffff, RZ, 0xc0, !PT ;  /* 0x0000ffff47547812 */ /* 0x000fe400078ec0ff */
[----:B------:R-:W-:Y:S02]  /*14bf0*/  SHF.R.U32.HI R155, RZ, 0x8, R155 ;  /* 0x00000008ff9b7819 */ /* 0x000fe4000001169b */
[----:B------:R-:W-:-:S02]  /*14c00*/  SHF.R.U32.HI R116, RZ, 0x8, R116 ;  /* 0x00000008ff747819 */ /* 0x000fc40000011674 */
[----:B------:R-:W-:Y:S02]  /*14c10*/  SHF.R.U32.HI R165, RZ, 0x8, R165 ;  /* 0x00000008ffa57819 */ /* 0x000fe400000116a5 */
[----:B------:R-:W-:Y:S02]  /*14c20*/  SHF.R.U32.HI R168, RZ, 0x8, R168 ;  /* 0x00000008ffa87819 */ /* 0x000fe400000116a8 */
[----:B------:R-:W-:Y:S02]  /*14c30*/  PRMT R27, R27, 0x3340, R30 ;  /* 0x000033401b1b7816 */ /* 0x000fe4000000001e */
[----:B------:R-:W-:Y:S02]  /*14c40*/  PRMT R34, R34, 0x3340, R1 ;  /* 0x0000334022227816 */ /* 0x000fe40000000001 */
[----:B------:R-:W-:Y:S02]  /*14c50*/  SHF.R.U32.HI R40, RZ, 0x8, R40 ;  /* 0x00000008ff287819 */ /* 0x000fe40000011628 */
[----:B------:R-:W-:-:S02]  /*14c60*/  SHF.R.U32.HI R87, RZ, 0x8, R87 ;  /* 0x00000008ff577819 */ /* 0x000fc40000011657 */
[----:B------:R-:W-:Y:S02]  /*14c70*/  PRMT R51, R70, 0x3340, R51 ;  /* 0x0000334046337816 */ /* 0x000fe40000000033 */
[----:B------:R-:W-:Y:S02]  /*14c80*/  SHF.R.U32.HI R164, RZ, 0x8, R164 ;  /* 0x00000008ffa47819 */ /* 0x000fe400000116a4 */
[----:B------:R-:W-:Y:S02]  /*14c90*/  SHF.R.U32.HI R173, RZ, 0x8, R173 ;  /* 0x00000008ffad7819 */ /* 0x000fe400000116ad */
[----:B------:R-:W-:Y:S02]  /*14ca0*/  SHF.R.U32.HI R198, RZ, 0x8, R198 ;  /* 0x00000008ffc67819 */ /* 0x000fe400000116c6 */
[----:B------:R-:W-:Y:S02]  /*14cb0*/  SHF.R.U32.HI R85, RZ, 0x8, R85 ;  /* 0x00000008ff557819 */ /* 0x000fe40000011655 */
[----:B------:R-:W-:-:S02]  /*14cc0*/  PRMT R70, R76, 0x3340, R1 ;  /* 0x000033404c467816 */ /* 0x000fc40000000001 */
[----:B------:R-:W-:Y:S02]  /*14cd0*/  SHF.R.U32.HI R32, RZ, 0x8, R32 ;  /* 0x00000008ff207819 */ /* 0x000fe40000011620 */
        /* <DEDUP_REMOVED lines=8> */
[----:B------:R-:W-:Y:S02]  /*14d60*/  LOP3.LUT R164, R164, 0xffff, RZ, 0xc0, !PT ;  /* 0x0000ffffa4a47812 */ /* 0x000fe400078ec0ff */
[----:B------:R-:W-:Y:S02]  /*14d70*/  LOP3.LUT R112, R173, 0xffff, RZ, 0xc0, !PT ;  /* 0x0000ffffad707812 */ /* 0x000fe400078ec0ff */
[----:B------:R-:W-:-:S02]  /*14d80*/  LOP3.LUT R85, R85, 0xffff, RZ, 0xc0, !PT ;  /* 0x0000ffff55557812 */ /* 0x000fc400078ec0ff */
[----:B------:R-:W-:Y:S02]  /*14d90*/  LOP3.LUT R198, R198, 0xffff, RZ, 0xc0, !PT ;  /* 0x0000ffffc6c67812 */ /* 0x000fe400078ec0ff */
[----:B------:R-:W-:Y:S02]  /*14da0*/  SHF.R.U32.HI R82, RZ, 0x8, R82 ;  /* 0x00000008ff527819 */ /* 0x000fe40000011652 */
[----:B------:R-:W-:Y:S02]  /*14db0*/  SHF.R.U32.HI R37, RZ, 0x8, R37 ;  /* 0x00000008ff257819 */ /* 0x000fe40000011625 */
[----:B------:R-:W-:Y:S02]  /*14dc0*/  LOP3.LUT R27, R16, 0xffff, RZ, 0xc0, !PT ;  /* 0x0000ffff101b7812 */ /* 0x000fe400078ec0ff */
[----:B------:R-:W-:Y:S02]  /*14dd0*/  LOP3.LUT R32, R32, 0xffff, RZ, 0xc0, !PT ;  /* 0x0000ffff20207812 */ /* 0x000fe400078ec0ff */
[----:B------:R-:W-:-:S02]  /*14de0*/  LOP3.LUT R33, R26, 0x7f, RZ, 0xc0, !PT ;  /* 0x0000007f1a217812 */ /* 0x000fc400078ec0ff */
[----:B------:R-:W-:Y:S02]  /*14df0*/  PRMT R59, R84, 0x3340, R59 ;  /* 0x00003340543b7816 */ /* 0x000fe4000000003b */
[----:B------:R-:W-:Y:S02]  /*14e00*/  PRMT R61, R86, 0x3340, R61 ;  /* 0x00003340563d7816 */ /* 0x000fe4000000003d */
[----:B------:R-:W-:Y:S02]  /*14e10*/  PRMT R40, R40, 0x3340, R87 ;  /* 0x0000334028287816 */ /* 0x000fe40000000057 */
[--C-:B------:R-:W-:Y:S02]  /*14e20*/  PRMT R84, R164, 0x3340, R1.reuse ;  /* 0x00003340a4547816 */ /* 0x100fe40000000001 */
[----:B------:R-:W-:Y:S02]  /*14e30*/  PRMT R86, R112, 0x3340, R1 ;  /* 0x0000334070567816 */ /* 0x000fe40000000001 */
[----:B------:R-:W-:-:S02]  /*14e40*/  PRMT R85, R198, 0x3340, R85 ;  /* 0x00003340c6557816 */ /* 0x000fc40000000055 */
[----:B------:R-:W-:Y:S02]  /*14e50*/  LOP3.LUT R87, R82, 0xffff, RZ, 0xc0, !PT ;  /* 0x0000ffff52577812 */ /* 0x000fe400078ec0ff */
[----:B------:R-:W-:Y:S02]  /*14e60*/  LOP3.LUT R30, R37, 0xffff, RZ, 0xc0, !PT ;  /* 0x0000ffff251e7812 */ /* 0x000fe400078ec0ff */
[----:B0-----:R-:W-:Y:S02]  /*14e70*/  PRMT R8, R2, 0x4210, R27 ;  /* 0x0000421002087816 */ /* 0x001fe4000000001b */
[----:B------:R-:W-:Y:S02]  /*14e80*/  PRMT R32, R32, 0x3340, R1 ;  /* 0x0000334020207816 */ /* 0x000fe40000000001 */
[----:B------:R-:W-:Y:S01]  /*14e90*/  LEA R2, R33, UR6, 0x4 ;  /* 0x0000000621027c11 */ /* 0x000fe2000f8e20ff */
[----:B------:R-:W-:Y:S01]  /*14ea0*/  ULDC.64 UR6, c[0x0][0x228] ;  /* 0x00008a0000067ab9 */ /* 0x000fe20000000a00 */
[----:B--2---:R-:W-:-:S02]  /*14eb0*/  PRMT R231, R30, 0x3340, R231 ;  /* 0x000033401ee77816 */ /* 0x004fc400000000e7 */
[----:B---3--:R-:W-:Y:S02]  /*14ec0*/  PRMT R232, R87, 0x3340, R232 ;  /* 0x0000334057e87816 */ /* 0x008fe400000000e8 */
[----:B------:R-:W-:Y:S02]  /*14ed0*/  PRMT R59, R59, 0x5410, R84 ;  /* 0x000054103b3b7816 */ /* 0x000fe40000000054 */
[----:B------:R-:W-:Y:S02]  /*14ee0*/  PRMT R30, R61, 0x5410, R86 ;  /* 0x000054103d1e7816 */ /* 0x000fe40000000056 */
[----:B------:R-:W-:Y:S01]  /*14ef0*/  PRMT R37, R85, 0x5410, R32 ;  /* 0x0000541055257816 */ /* 0x000fe20000000020 */
[----:B------:R-:W-:Y:S01]  /*14f00*/  BAR.SYNC.DEFER_BLOCKING 0x0 ;  /* 0x0000000000007b1d */ /* 0x000fe20000010000 */
[----:B------:R-:W-:Y:S02]  /*14f10*/  PRMT R45, R45, 0x5410, R68 ;  /* 0x000054102d2d7816 */ /* 0x000fe40000000044 */
[----:B------:R-:W-:-:S02]  /*14f20*/  LOP3.LUT R16, R17, 0xffff, RZ, 0xc0, !PT ;  /* 0x0000ffff11107812 */ /* 0x000fc400078ec0ff */
[----:B------:R-:W-:Y:S02]  /*14f30*/  PRMT R9, R62, 0x5210, R27 ;  /* 0x000052103e097816 */ /* 0x000fe4000000001b */
[--C-:B------:R-:W-:Y:S02]  /*14f40*/  PRMT R10, R55, 0x4210, R16.reuse ;  /* 0x00004210370a7816 */ /* 0x100fe40000000010 */
[----:B------:R-:W-:Y:S02]  /*14f50*/  PRMT R11, R45, 0x5210, R16 ;  /* 0x000052102d0b7816 */ /* 0x000fe40000000010 */
[----:B------:R-:W-:Y:S02]  /*14f60*/  LOP3.LUT R80, R80, 0xffff, RZ, 0xc0, !PT ;  /* 0x0000ffff50507812 */ /* 0x000fe400078ec0ff */
[----:B------:R-:W-:Y:S02]  /*14f70*/  SHF.R.U32.HI R64, RZ, 0x8, R64 ;  /* 0x00000008ff407819 */ /* 0x000fe40000011640 */
[----:B------:R-:W-:-:S02]  /*14f80*/  SHF.R.U32.HI R66, RZ, 0x8, R66 ;  /* 0x00000008ff427819 */ /* 0x000fc40000011642 */
[----:B------:R-:W-:Y:S02]  /*14f90*/  SHF.R.U32.HI R56, RZ, 0x8, R56 ;  /* 0x00000008ff387819 */ /* 0x000fe40000011638 */
[----:B------:R-:W-:Y:S02]  /*14fa0*/  SHF.R.U32.HI R113, RZ, 0x8, R113 ;  /* 0x00000008ff717819 */ /* 0x000fe40000011671 */
[----:B------:R-:W-:Y:S02]  /*14fb0*/  SHF.R.U32.HI R58, RZ, 0x8, R58 ;  /* 0x00000008ff3a7819 */ /* 0x000fe4000001163a */
[----:B------:R-:W-:Y:S01]  /*14fc0*/  SHF.R.U32.HI R115, RZ, 0x8, R115 ;  /* 0x00000008ff737819 */ /* 0x000fe20000011673 */
[----:B------:R-:W0:Y:S01]  /*14fd0*/  LDS.128 R84, [R2] ;  /* 0x0000000002547984 */ /* 0x000e220000000c00 */
[----:B------:R-:W-:Y:S02]  /*14fe0*/  SHF.R.U32.HI R73, RZ, 0x8, R73 ;  /* 0x00000008ff497819 */ /* 0x000fe40000011649 */
[----:B------:R-:W-:Y:S01]  /*14ff0*/  PRMT R123, R80, 0x3340, R1 ;  /* 0x00003340507b7816 */ /* 0x000fe20000000001 */
[----:B------:R-:W-:Y:S01]  /*15000*/  BAR.SYNC.DEFER_BLOCKING 0x0 ;  /* 0x0000000000007b1d */ /* 0x000fe20000010000 */
[----:B------:R-:W-:-:S02]  /*15010*/  SHF.R.U32.HI R81, RZ, 0x8, R81 ;  /* 0x00000008ff517819 */ /* 0x000fc40000011651 */
[----:B------:R-:W-:Y:S02]  /*15020*/  SHF.R.U32.HI R83, RZ, 0x8, R83 ;  /* 0x00000008ff537819 */ /* 0x000fe40000011653 */
[----:B------:R-:W-:Y:S02]  /*15030*/  LOP3.LUT R64, R64, 0xffff, RZ, 0xc0, !PT ;  /* 0x0000ffff40407812 */ /* 0x000fe400078ec0ff */
[----:B------:R-:W-:Y:S02]  /*15040*/  LOP3.LUT R66, R66, 0xffff, RZ, 0xc0, !PT ;  /* 0x0000ffff42427812 */ /* 0x000fe400078ec0ff */
[----:B------:R-:W-:Y:S02]  /*15050*/  SHF.R.U32.HI R80, RZ, 0x8, R80 ;  /* 0x00000008ff507819 */ /* 0x000fe40000011650 */
[----:B------:R-:W-:Y:S02]  /*15060*/  LOP3.LUT R113, R113, 0xffff, RZ, 0xc0, !PT ;  /* 0x0000ffff71717812 */ /* 0x000fe400078ec0ff */
[----:B------:R-:W-:-:S02]  /*15070*/  LOP3.LUT R56, R56, 0xffff, RZ, 0xc0, !PT ;  /* 0x0000ffff38387812 */ /* 0x000fc400078ec0ff */
[----:B------:R-:W-:Y:S02]  /*15080*/  LOP3.LUT R115, R115, 0xffff, RZ, 0xc0, !PT ;  /* 0x0000ffff73737812 */ /* 0x000fe400078ec0ff */
[----:B------:R-:W-:Y:S02]  /*15090*/  LOP3.LUT R58, R58, 0xffff, RZ, 0xc0, !PT ;  /* 0x0000ffff3a3a7812 */ /* 0x000fe400078ec0ff */
[----:B------:R-:W-:Y:S02]  /*150a0*/  LOP3.LUT R57, R73, 0xffff, RZ, 0xc0, !PT ;  /* 0x0000ffff49397812 */ /* 0x000fe400078ec0ff */
[----:B------:R-:W-:Y:S02]  /*150b0*/  LOP3.LUT R69, R81, 0xffff, RZ, 0xc0, !PT ;  /* 0x0000ffff51457812 */ /* 0x000fe400078ec0ff */
[----:B------:R-:W-:Y:S01]  /*150c0*/  LOP3.LUT R73, R83, 0xffff, RZ, 0xc0, !PT ;  /* 0x0000ffff53497812 */ /* 0x000fe200078ec0ff */
[----:B------:R2:W-:Y:S01]  /*150d0*/  STSM.16.M88.4 [R161], R8 ;  /* 0x00000008a1007844 */ /* 0x0005e20000000200 */
[----:B------:R-:W-:-:S02]  /*150e0*/  PRMT R81, R64, 0x3340, R1 ;  /* 0x0000334040517816 */ /* 0x000fc40000000001 */
[----:B------:R-:W-:Y:S02]  /*150f0*/  PRMT R83, R66, 0x3340, R1 ;  /* 0x0000334042537816 */ /* 0x000fe40000000001 */
[----:B------:R-:W-:Y:S02]  /*15100*/  LOP3.LUT R80, R80, 0xffff, RZ, 0xc0, !PT ;  /* 0x0000ffff50507812 */ /* 0x000fe400078ec0ff */
[----:B------:R-:W-:Y:S02]  /*15110*/  PRMT R56, R56, 0x3340, R113 ;  /* 0x0000334038387816 */ /* 0x000fe40000000071 */
[----:B------:R-:W-:Y:S02]  /*15120*/  PRMT R58, R58, 0x3340, R115 ;  /* 0x000033403a3a7816 */ /* 0x000fe40000000073 */
[----:B------:R-:W-:Y:S02]  /*15130*/  PRMT R229, R80, 0x3340, R229 ;  /* 0x0000334050e57816 */ /* 0x000fe400000000e5 */
[----:B------:R-:W-:-:S02]  /*15140*/  PRMT R28, R56, 0x5410, R81 ;  /* 0x00005410381c7816 */ /* 0x000fc40000000051 */
[----:B------:R-:W-:Y:S01]  /*15150*/  PRMT R32, R58, 0x5410, R83 ;  /* 0x000054103a207816 */ /* 0x000fe20000000053 */
[----:B------:R-:W-:Y:S01]  /*15160*/  BAR.SYNC.DEFER_BLOCKING 0x0 ;  /* 0x0000000000007b1d */ /* 0x000fe20000010000 */
[----:B------:R-:W-:Y:S02]  /*15170*/  SHF.R.U32.HI R67, RZ, 0x8, R67 ;  /* 0x00000008ff437819 */ /* 0x000fe40000011643 */
[----:B------:R-:W-:Y:S02]  /*15180*/  SHF.R.U32.HI R114, RZ, 0x8, R114 ;  /* 0x00000008ff727819 */ /* 0x000fe40000011672 */
[----:B------:R-:W-:Y:S02]  /*15190*/  LOP3.LUT R78, R67, 0xffff, RZ, 0xc0, !PT ;  /* 0x0000ffff434e7812 */ /* 0x000fe400078ec0ff */
[----:B------:R-:W-:Y:S02]  /*151a0*/  LOP3.LUT R53, R114, 0xffff, RZ, 0xc0, !PT ;  /* 0x0000ffff72357812 */ /* 0x000fe400078ec0ff */
[----:B------:R-:W-:-:S02]  /*151b0*/  F2FP.SATFINITE.E4M3.F32.PACK_AB_MERGE_C R153, R153, R203, RZ ;  /* 0x000000cb9999723e */ /* 0x000fc400048070ff */
[----:B------:R-:W-:Y:S02]  /*151c0*/  PRMT R53, R78, 0x3340, R53 ;  /* 0x000033404e357816 */ /* 0x000fe40000000035 */
[----:B------:R-:W-:Y:S02]  /*151d0*/  PRMT R51, R51, 0x5410, R70 ;  /* 0x0000541033337816 */ /* 0x000fe40000000046 */
[----:B------:R-:W-:Y:S02]  /*151e0*/  PRMT R53, R53, 0x5410, R76 ;  /* 0x0000541035357816 */ /* 0x000fe4000000004c */
[----:B------:R-:W-:Y:S02]  /*151f0*/  LOP3.LUT R152, R152, 0xffff, RZ, 0xc0, !PT ;  /* 0x0000ffff98987812 */ /* 0x000fe400078ec0ff */
[----:B------:R-:W-:Y:S02]  /*15200*/  LOP3.LUT R16, R153, 0xffff, RZ, 0xc0, !PT ;  /* 0x0000ffff99107812 */ /* 0x000fe400078ec0ff */
[----:B--2---:R-:W-:-:S02]  /*15210*/  PRMT R8, R43, 0x4210, R152 ;  /* 0x000042102b087816 */ /* 0x004fc40000000098 */
[----:B------:R-:W-:Y:S01]  /*15220*/  PRMT R9, R51, 0x5210, R152 ;  /* 0x0000521033097816 */ /* 0x000fe20000000098 */
[----:B------:R-:W2:Y:S01]  /*15230*/  LDS.128 R80, [R2] ;  /* 0x0000000002507984 */ /* 0x000ea20000000c00 */
[--C-:B------:R-:W-:Y:S02]  /*15240*/  PRMT R10, R23, 0x4210, R16.reuse ;  /* 0x00004210170a7816 */ /* 0x100fe40000000010 */
[----:B------:R-:W-:Y:S01]  /*15250*/  PRMT R11, R53, 0x5210, R16 ;  /* 0x00005210350b7816 */ /* 0x000fe20000000010 */
[----:B------:R-:W-:Y:S01]  /*15260*/  BAR.SYNC.DEFER_BLOCKING 0x0 ;  /* 0x0000000000007b1d */ /* 0x000fe20000010000 */
[----:B------:R-:W-:Y:S02]  /*15270*/  SHF.R.U32.HI R162, RZ, 0x8, R162 ;  /* 0x00000008ffa27819 */ /* 0x000fe400000116a2 */
[----:B------:R-:W-:Y:S02]  /*15280*/  SHF.R.U32.HI R48, RZ, 0x8, R48 ;  /* 0x00000008ff307819 */ /* 0x000fe40000011630 */
[----:B------:R-:W-:-:S02]  /*15290*/  SHF.R.U32.HI R50, RZ, 0x8, R50 ;  /* 0x00000008ff327819 */ /* 0x000fc40000011632 */
[----:B------:R-:W-:Y:S02]  /*152a0*/  SHF.R.U32.HI R154, RZ, 0x8, R154 ;  /* 0x00000008ff9a7819 */ /* 0x000fe4000001169a */
[----:B------:R-:W-:Y:S02]  /*152b0*/  SHF.R.U32.HI R42, RZ, 0x8, R42 ;  /* 0x00000008ff2a7819 */ /* 0x000fe4000001162a */
[----:B------:R-:W-:Y:S02]  /*152c0*/  SHF.R.U32.HI R111, RZ, 0x8, R111 ;  /* 0x00000008ff6f7819 */ /* 0x000fe4000001166f */
[----:B------:R-:W-:Y:S02]  /*152d0*/  SHF.R.U32.HI R77, RZ, 0x8, R77 ;  /* 0x00000008ff4d7819 */ /* 0x000fe4000001164d */
[----:B------:R-:W-:Y:S02]  /*152e0*/  SHF.R.U32.HI R79, RZ, 0x8, R79 ;  /* 0x00000008ff4f7819 */ /* 0x000fe4000001164f */
[----:B------:R-:W-:-:S02]  /*152f0*/  LOP3.LUT R78, R162, 0xffff, RZ, 0xc0, !PT ;  /* 0x0000ffffa24e7812 */ /* 0x000fc400078ec0ff */
[----:B------:R-:W-:Y:S02]  /*15300*/  LOP3.LUT R48, R48, 0xffff, RZ, 0xc0, !PT ;  /* 0x0000ffff30307812 */ /* 0x000fe400078ec0ff */
[----:B------:R-:W-:Y:S02]  /*15310*/  LOP3.LUT R50, R50, 0xffff, RZ, 0xc0, !PT ;  /* 0x0000ffff32327812 */ /* 0x000fe400078ec0ff */
[----:B------:R-:W-:Y:S01]  /*15320*/  SHF.R.U32.HI R39, RZ, 0x8, R39 ;  /* 0x00000008ff277819 */ /* 0x000fe20000011627 */
[----:B------:R3:W-:Y:S01]  /*15330*/  STSM.16.M88.4 [R161], R8 ;  /* 0x00000008a1007844 */ /* 0x0007e20000000200 */
[----:B------:R-:W-:Y:S02]  /*15340*/  LOP3.LUT R154, R154, 0xffff, RZ, 0xc0, !PT ;  /* 0x0000ffff9a9a7812 */ /* 0x000fe400078ec0ff */
[----:B------:R-:W-:Y:S02]  /*15350*/  LOP3.LUT R111, R111, 0xffff, RZ, 0xc0, !PT ;  /* 0x0000ffff6f6f7812 */ /* 0x000fe400078ec0ff */
[----:B------:R-:W-:-:S02]  /*15360*/  LOP3.LUT R42, R42, 0xffff, RZ, 0xc0, !PT ;  /* 0x0000ffff2a2a7812 */ /* 0x000fc400078ec0ff */
[----:B------:R-:W-:Y:S02]  /*15370*/  LOP3.LUT R114, R77, 0xffff, RZ, 0xc0, !PT ;  /* 0x0000ffff4d727812 */ /* 0x000fe400078ec0ff */
[----:B------:R-:W-:Y:S02]  /*15380*/  LOP3.LUT R67, R79, 0xffff, RZ, 0xc0, !PT ;  /* 0x0000ffff4f437812 */ /* 0x000fe400078ec0ff */
[--C-:B------:R-:W-:Y:S02]  /*15390*/  PRMT R78, R78, 0x3340, R1.reuse ;  /* 0x000033404e4e7816 */ /* 0x100fe40000000001 */
[--C-:B------:R-:W-:Y:S02]  /*153a0*/  PRMT R77, R48, 0x3340, R1.reuse ;  /* 0x00003340304d7816 */ /* 0x100fe40000000001 */
[----:B------:R-:W-:Y:S02]  /*153b0*/  PRMT R79, R50, 0x3340, R1 ;  /* 0x00003340324f7816 */ /* 0x000fe40000000001 */
[----:B------:R-:W-:-:S02]  /*153c0*/  LOP3.LUT R39, R39, 0xffff, RZ, 0xc0, !PT ;  /* 0x0000ffff27277812 */ /* 0x000fc400078ec0ff */
[----:B------:R-:W-:Y:S02]  /*153d0*/  PRMT R57, R154, 0x3340, R57 ;  /* 0x000033409a397816 */ /* 0x000fe40000000039 */
[----:B------:R-:W-:Y:S02]  /*153e0*/  PRMT R42, R42, 0x3340, R111 ;  /* 0x000033402a2a7816 */ /* 0x000fe4000000006f */
[----:B------:R-:W-:Y:S02]  /*153f0*/  PRMT R230, R39, 0x3340, R230 ;  /* 0x0000334027e67816 */ /* 0x000fe400000000e6 */
[----:B------:R-:W-:Y:S02]  /*15400*/  PRMT R57, R57, 0x5410, R78 ;  /* 0x0000541039397816 */ /* 0x000fe4000000004e */
[----:B------:R-:W-:Y:S02]  /*15410*/  PRMT R40, R40, 0x5410, R77 ;  /* 0x0000541028287816 */ /* 0x000fe4000000004d */
[----:B------:R-:W-:Y:S01]  /*15420*/  PRMT R39, R42, 0x5410, R79 ;  /* 0x000054102a277816 */ /* 0x000fe2000000004f */
[----:B------:R-:W-:Y:S01]  /*15430*/  BAR.SYNC.DEFER_BLOCKING 0x0 ;  /* 0x0000000000007b1d */ /* 0x000fe20000010000 */
[----:B------:R-:W-:-:S02]  /*15440*/  F2FP.SATFINITE.E4M3.F32.PACK_AB_MERGE_C R163, R163, R211, RZ ;  /* 0x000000d3a3a3723e */ /* 0x000fc400048070ff */
[----:B------:R-:W-:Y:S02]  /*15450*/  LOP3.LUT R160, R160, 0xffff, RZ, 0xc0, !PT ;  /* 0x0000ffffa0a07812 */ /* 0x000fe400078ec0ff */
[----:B------:R-:W-:Y:S02]  /*15460*/  LOP3.LUT R16, R163, 0xffff, RZ, 0xc0, !PT ;  /* 0x0000ffffa3107812 */ /* 0x000fe400078ec0ff */
[--C-:B---3--:R-:W-:Y:S02]  /*15470*/  PRMT R8, R19, 0x4210, R160.reuse ;  /* 0x0000421013087816 */ /* 0x108fe400000000a0 */
[----:B------:R-:W-:Y:S02]  /*15480*/  PRMT R9, R57, 0x5210, R160 ;  /* 0x0000521039097816 */ /* 0x000fe400000000a0 */
[--C-:B------:R-:W-:Y:S02]  /*15490*/  PRMT R10, R49, 0x4210, R16.reuse ;  /* 0x00004210310a7816 */ /* 0x100fe40000000010 */
[----:B------:R-:W-:-:S02]  /*154a0*/  PRMT R11, R59, 0x5210, R16 ;  /* 0x000052103b0b7816 */ /* 0x000fc40000000010 */
[----:B------:R-:W-:Y:S02]  /*154b0*/  F2FP.SATFINITE.E4M3.F32.PACK_AB_MERGE_C R225, R105, R104, RZ ;  /* 0x0000006869e1723e */ /* 0x000fe400048070ff */
[----:B------:R-:W-:Y:S02]  /*154c0*/  F2FP.SATFINITE.E4M3.F32.PACK_AB_MERGE_C R237, R109, R108, RZ ;  /* 0x0000006c6ded723e */ /* 0x000fe400048070ff */
[----:B------:R-:W-:Y:S02]  /*154d0*/  LOP3.LUT R225, R225, 0xffff, RZ, 0xc0, !PT ;  /* 0x0000ffffe1e17812 */ /* 0x000fe400078ec0ff */
[----:B------:R-:W-:Y:S02]  /*154e0*/  LOP3.LUT R237, R237, 0xffff, RZ, 0xc0, !PT ;  /* 0x0000ffffeded7812 */ /* 0x000fe400078ec0ff */
[----:B------:R-:W-:Y:S01]  /*154f0*/  LOP3.LUT R239, R239, 0xffff, RZ, 0xc0, !PT ;  /* 0x0000ffffefef7812 */ /* 0x000fe200078ec0ff */
[----:B------:R-:W3:Y:S01]  /*15500*/  LDS.128 R76, [R2] ;  /* 0x00000000024c7984 */ /* 0x000ee20000000c00 */
[----:B------:R-:W-:-:S02]  /*15510*/  F2FP.SATFINITE.E4M3.F32.PACK_AB_MERGE_C R91, R125, R124, RZ ;  /* 0x0000007c7d5b723e */ /* 0x000fc400048070ff */
[----:B------:R-:W-:Y:S01]  /*15520*/  SHF.R.U32.HI R120, RZ, 0x8, R120 ;  /* 0x00000008ff787819 */ /* 0x000fe20000011678 */
[----:B------:R-:W-:Y:S01]  /*15530*/  BAR.SYNC.DEFER_BLOCKING 0x0 ;  /* 0x0000000000007b1d */ /* 0x000fe20000010000 */
[----:B------:R-:W-:Y:S02]  /*15540*/  PRMT R124, R239, 0x3340, R124 ;  /* 0x00003340ef7c7816 */ /* 0x000fe4000000007c */
[----:B------:R-:W-:Y:S02]  /*15550*/  PRMT R171, R225, 0x3340, R237 ;  /* 0x00003340e1ab7816 */ /* 0x000fe400000000ed */
[----:B------:R-:W-:Y:S02]  /*15560*/  SHF.R.U32.HI R187, RZ, 0x8, R187 ;  /* 0x00000008ffbb7819 */ /* 0x000fe400000116bb */
[----:B------:R-:W-:Y:S02]  /*15570*/  SHF.R.U32.HI R191, RZ, 0x8, R191 ;  /* 0x00000008ffbf7819 */ /* 0x000fe400000116bf */
[----:B------:R-:W-:-:S02]  /*15580*/  LOP3.LUT R71, R120, 0xffff, RZ, 0xc0, !PT ;  /* 0x0000ffff78477812 */ /* 0x000fc400078ec0ff */
[----:B------:R-:W-:Y:S02]  /*15590*/  PRMT R171, R171, 0x5410, R124 ;  /* 0x00005410abab7816 */ /* 0x000fe4000000007c */
[----:B------:R-:W-:Y:S02]  /*155a0*/  LOP3.LUT R120, R187, 0xffff, RZ, 0xc0, !PT ;  /* 0x0000ffffbb787812 */ /* 0x000fe400078ec0ff */
[----:B------:R-:W-:Y:S02]  /*155b0*/  LOP3.LUT R72, R72, 0xffff, RZ, 0xc0, !PT ;  /* 0x0000ffff48487812 */ /* 0x000fe400078ec0ff */
[----:B------:R-:W-:Y:S02]  /*155c0*/  SHF.R.U32.HI R75, RZ, 0x8, R75 ;  /* 0x00000008ff4b7819 */ /* 0x000fe4000001164b */
[----:B------:R-:W-:Y:S02]  /*155d0*/  LOP3.LUT R124, R191, 0xffff, RZ, 0xc0, !PT ;  /* 0x0000ffffbf7c7812 */ /* 0x000fe400078ec0ff */
[----:B------:R-:W-:-:S02]  /*155e0*/  SHF.R.U32.HI R192, RZ, 0x8, R192 ;  /* 0x00000008ffc07819 */ /* 0x000fc400000116c0 */
[----:B------:R-:W-:Y:S01]  /*155f0*/  SHF.R.U32.HI R193, RZ, 0x8, R193 ;  /* 0x00000008ffc17819 */ /* 0x000fe200000116c1 */
[----:B------:R1:W-:Y:S01]  /*15600*/  STSM.16.M88.4 [R161], R8 ;  /* 0x00000008a1007844 */ /* 0x0003e20000000200 */
[----:B------:R-:W-:Y:S02]  /*15610*/  SHF.R.U32.HI R122, RZ, 0x8, R122 ;  /* 0x00000008ff7a7819 */ /* 0x000fe4000001167a */
[----:B------:R-:W-:Y:S02]  /*15620*/  SHF.R.U32.HI R196, RZ, 0x8, R196 ;  /* 0x00000008ffc47819 */ /* 0x000fe400000116c4 */
[----:B------:R-:W-:Y:S02]  /*15630*/  SHF.R.U32.HI R197, RZ, 0x8, R197 ;  /* 0x00000008ffc57819 */ /* 0x000fe400000116c5 */
[----:B------:R-:W-:Y:S02]  /*15640*/  PRMT R71, R120, 0x3340, R71 ;  /* 0x0000334078477816 */ /* 0x000fe40000000047 */
[----:B------:R-:W-:-:S02]  /*15650*/  PRMT R228, R72, 0x3340, R117 ;  /* 0x0000334048e47816 */ /* 0x000fc40000000075 */
[----:B------:R-:W-:Y:S02]  /*15660*/  LOP3.LUT R63, R75, 0xffff, RZ, 0xc0, !PT ;  /* 0x0000ffff4b3f7812 */ /* 0x000fe400078ec0ff */
[----:B------:R-:W-:Y:S02]  /*15670*/  PRMT R120, R124, 0x3340, R1 ;  /* 0x000033407c787816 */ /* 0x000fe40000000001 */
[----:B------:R-:W-:Y:S02]  /*15680*/  F2FP.SATFINITE.E4M3.F32.PACK_AB_MERGE_C R92, R127, R126, RZ ;  /* 0x0000007e7f5c723e */ /* 0x000fe400048070ff */
[----:B------:R-:W-:Y:S02]  /*15690*/  LOP3.LUT R192, R192, 0xffff, RZ, 0xc0, !PT ;  /* 0x0000ffffc0c07812 */ /* 0x000fe400078ec0ff */
[----:B------:R-:W-:Y:S02]  /*156a0*/  LOP3.LUT R75, R122, 0xffff, RZ, 0xc0, !PT ;  /* 0x0000ffff7a4b7812 */ /* 0x000fe400078ec0ff */
[----:B------:R-:W-:-:S02]  /*156b0*/  LOP3.LUT R124, R193, 0xffff, RZ, 0xc0, !PT ;  /* 0x0000ffffc17c7812 */ /* 0x000fc400078ec0ff */
[----:B------:R-:W-:Y:S02]  /*156c0*/  SHF.R.U32.HI R72, RZ, 0x8, R72 ;  /* 0x00000008ff487819 */ /* 0x000fe40000011648 */
[----:B------:R-:W-:Y:S02]  /*156d0*/  SHF.R.U32.HI R74, RZ, 0x8, R74 ;  /* 0x00000008ff4a7819 */ /* 0x000fe4000001164a */
[----:B------:R-:W-:Y:S02]  /*156e0*/  SHF.R.U32.HI R31, RZ, 0x8, R31 ;  /* 0x00000008ff1f7819 */ /* 0x000fe4000001161f */
[----:B------:R-:W-:Y:S02]  /*156f0*/  SHF.R.U32.HI R44, RZ, 0x8, R44 ;  /* 0x00000008ff2c7819 */ /* 0x000fe4000001162c */
[----:B------:R-:W-:Y:S02]  /*15700*/  LOP3.LUT R196, R196, 0xffff, RZ, 0xc0, !PT ;  /* 0x0000ffffc4c47812 */ /* 0x000fe400078ec0ff */
[----:B------:R-:W-:-:S02]  /*15710*/  LOP3.LUT R126, R197, 0xffff, RZ, 0xc0, !PT ;  /* 0x0000ffffc57e7812 */ /* 0x000fc400078ec0ff */
[----:B------:R-:W-:Y:S02]  /*15720*/  SHF.R.U32.HI R117, RZ, 0x8, R117 ;  /* 0x00000008ff757819 */ /* 0x000fe40000011675 */
[----:B------:R-:W-:Y:S02]  /*15730*/  SHF.R.U32.HI R119, RZ, 0x8, R119 ;  /* 0x00000008ff777819 */ /* 0x000fe40000011677 */
[----:B------:R-:W-:Y:S02]  /*15740*/  PRMT R73, R192, 0x3340, R73 ;  /* 0x00003340c0497816 */ /* 0x000fe40000000049 */
[----:B------:R-:W-:Y:S02]  /*15750*/  PRMT R75, R124, 0x3340, R75 ;  /* 0x000033407c4b7816 */ /* 0x000fe4000000004b */
[----:B------:R-:W-:Y:S02]  /*15760*/  LOP3.LUT R72, R72, 0xffff, RZ, 0xc0, !PT ;  /* 0x0000ffff48487812 */ /* 0x000fe400078ec0ff */
[----:B------:R-:W-:-:S02]  /*15770*/  LOP3.LUT R74, R74, 0xffff, RZ, 0xc0, !PT ;  /* 0x0000ffff4a4a7812 */ /* 0x000fc400078ec0ff */
[----:B------:R-:W-:Y:S02]  /*15780*/  LOP3.LUT R44, R44, 0xffff, RZ, 0xc0, !PT ;  /* 0x0000ffff2c2c7812 */ /* 0x000fe400078ec0ff */
[----:B------:R-:W-:Y:S02]  /*15790*/  LOP3.LUT R31, R31, 0xffff, RZ, 0xc0, !PT ;  /* 0x0000ffff1f1f7812 */ /* 0x000fe400078ec0ff */
[--C-:B------:R-:W-:Y:S02]  /*157a0*/  PRMT R122, R196, 0x3340, R1.reuse ;  /* 0x00003340c47a7816 */ /* 0x100fe40000000001 */
[----:B------:R-:W-:Y:S02]  /*157b0*/  PRMT R124, R126, 0x3340, R1 ;  /* 0x000033407e7c7816 */ /* 0x000fe40000000001 */
[----:B------:R-:W-:Y:S02]  /*157c0*/  LOP3.LUT R117, R117, 0xffff, RZ, 0xc0, !PT ;  /* 0x0000ffff75757812 */ /* 0x000fe400078ec0ff */
[----:B------:R-:W-:-:S02]  /*157d0*/  LOP3.LUT R119, R119, 0xffff, RZ, 0xc0, !PT ;  /* 0x0000ffff77777812 */ /* 0x000fc400078ec0ff */
[----:B------:R-:W-:Y:S02]  /*157e0*/  PRMT R233, R31, 0x3340, R44 ;  /* 0x000033401fe97816 */ /* 0x000fe4000000002c */
[----:B------:R-:W-:Y:S02]  /*157f0*/  PRMT R236, R72, 0x3340, R117 ;  /* 0x0000334048ec7816 */ /* 0x000fe40000000075 */
[----:B------:R-:W-:Y:S02]  /*15800*/  PRMT R235, R74, 0x3340, R119 ;  /* 0x000033404aeb7816 */ /* 0x000fe40000000077 */
[----:B------:R-:W-:Y:S02]  /*15810*/  PRMT R31, R73, 0x5410, R122 ;  /* 0x00005410491f7816 */ /* 0x000fe4000000007a */
[----:B------:R-:W-:Y:S01]  /*15820*/  PRMT R35, R75, 0x5410, R124 ;  /* 0x000054104b237816 */ /* 0x000fe2000000007c */
[----:B------:R-:W-:Y:S01]  /*15830*/  BAR.SYNC.DEFER_BLOCKING 0x0 ;  /* 0x0000000000007b1d */ /* 0x000fe20000010000 */
[----:B------:R-:W-:-:S02]  /*15840*/  SHF.R.U32.HI R166, RZ, 0x8, R166 ;  /* 0x00000008ffa67819 */ /* 0x000fc400000116a6 */
[----:B------:R-:W-:Y:S02]  /*15850*/  F2FP.SATFINITE.E4M3.F32.PACK_AB_MERGE_C R167, R167, R204, RZ ;  /* 0x000000cca7a7723e */ /* 0x000fe400048070ff */
[----:B------:R-:W-:Y:S02]  /*15860*/  LOP3.LUT R166, R166, 0xffff, RZ, 0xc0, !PT ;  /* 0x0000ffffa6a67812 */ /* 0x000fe400078ec0ff */
[----:B------:R-:W-:Y:S02]  /*15870*/  F2FP.SATFINITE.E4M3.F32.PACK_AB_MERGE_C R169, R169, R219, RZ ;  /* 0x000000dba9a9723e */ /* 0x000fe400048070ff */
[----:B------:R-:W-:Y:S02]  /*15880*/  PRMT R63, R166, 0x3340, R63 ;  /* 0x00003340a63f7816 */ /* 0x000fe4000000003f */
[----:B------:R-:W-:Y:S02]  /*15890*/  PRMT R112, R114, 0x3340, R1 ;  /* 0x0000334072707816 */ /* 0x000fe40000000001 */
[----:B------:R-:W-:-:S02]  /*158a0*/  LOP3.LUT R167, R167, 0xffff, RZ, 0xc0, !PT ;  /* 0x0000ffffa7a77812 */ /* 0x000fc400078ec0ff */
[----:B------:R-:W-:Y:S02]  /*158b0*/  PRMT R112, R63, 0x5410, R112 ;  /* 0x000054103f707816 */ /* 0x000fe40000000070 */
[----:B------:R-:W-:Y:S02]  /*158c0*/  LOP3.LUT R169, R169, 0xffff, RZ, 0xc0, !PT ;  /* 0x0000ffffa9a97812 */ /* 0x000fe400078ec0ff */
[--C-:B-1----:R-:W-:Y:S02]  /*158d0*/  PRMT R8, R22, 0x4210, R167.reuse ;  /* 0x0000421016087816 */ /* 0x102fe400000000a7 */
[----:B------:R-:W-:Y:S02]  /*158e0*/  PRMT R9, R30, 0x5210, R167 ;  /* 0x000052101e097816 */ /* 0x000fe400000000a7 */
[--C-:B------:R-:W-:Y:S01]  /*158f0*/  PRMT R10, R20, 0x4210, R169.reuse ;  /* 0x00004210140a7816 */ /* 0x100fe200000000a9 */
[----:B------:R-:W1:Y:S01]  /*15900*/  LDS.128 R72, [R2] ;  /* 0x0000000002487984 */ /* 0x000e620000000c00 */
[----:B------:R-:W-:-:S02]  /*15910*/  PRMT R11, R112, 0x5210, R169 ;  /* 0x00005210700b7816 */ /* 0x000fc400000000a9 */
[----:B------:R-:W-:Y:S01]  /*15920*/  SHF.R.U32.HI R177, RZ, 0x8, R177 ;  /* 0x00000008ffb17819 */ /* 0x000fe200000116b1 */
[----:B------:R-:W-:Y:S01]  /*15930*/  BAR.SYNC.DEFER_BLOCKING 0x0 ;  /* 0x0000000000007b1d */ /* 0x000fe20000010000 */
[----:B------:R-:W-:Y:S02]  /*15940*/  SHF.R.U32.HI R118, RZ, 0x8, R118 ;  /* 0x00000008ff767819 */ /* 0x000fe40000011676 */
[----:B------:R-:W-:Y:S02]  /*15950*/  SHF.R.U32.HI R183, RZ, 0x8, R183 ;  /* 0x00000008ffb77819 */ /* 0x000fe400000116b7 */
[----:B------:R-:W-:Y:S02]  /*15960*/  SHF.R.U32.HI R185, RZ, 0x8, R185 ;  /* 0x00000008ffb97819 */ /* 0x000fe400000116b9 */
[----:B------:R-:W-:Y:S02]  /*15970*/  LOP3.LUT R65, R118, 0xffff, RZ, 0xc0, !PT ;  /* 0x0000ffff76417812 */ /* 0x000fe400078ec0ff */
[----:B------:R-:W-:-:S02]  /*15980*/  LOP3.LUT R114, R177, 0xffff, RZ, 0xc0, !PT ;  /* 0x0000ffffb1727812 */ /* 0x000fc400078ec0ff */
[----:B------:R-:W-:Y:S02]  /*15990*/  LOP3.LUT R116, R183, 0xffff, RZ, 0xc0, !PT ;  /* 0x0000ffffb7747812 */ /* 0x000fe400078ec0ff */
[----:B------:R-:W-:Y:S02]  /*159a0*/  LOP3.LUT R118, R185, 0xffff, RZ, 0xc0, !PT ;  /* 0x0000ffffb9767812 */ /* 0x000fe400078ec0ff */
[----:B------:R-:W-:Y:S02]  /*159b0*/  SHF.R.U32.HI R186, RZ, 0x8, R186 ;  /* 0x00000008ffba7819 */ /* 0x000fe400000116ba */
[----:B------:R-:W-:Y:S02]  /*159c0*/  SHF.R.U32.HI R190, RZ, 0x8, R190 ;  /* 0x00000008ffbe7819 */ /* 0x000fe400000116be */
[----:B------:R-:W-:Y:S02]  /*159d0*/  PRMT R65, R114, 0x3340, R65 ;  /* 0x0000334072417816 */ /* 0x000fe40000000041 */
[----:B------:R-:W-:-:S02]  /*159e0*/  PRMT R114, R116, 0x3340, R1 ;  /* 0x0000334074727816 */ /* 0x000fc40000000001 */
[----:B------:R-:W-:Y:S01]  /*159f0*/  PRMT R116, R118, 0x3340, R1 ;  /* 0x0000334076747816 */ /* 0x000fe20000000001 */
[----:B------:R4:W-:Y:S01]  /*15a00*/  STSM.16.M88.4 [R161], R8 ;  /* 0x00000008a1007844 */ /* 0x0009e20000000200 */
[----:B------:R-:W-:Y:S02]  /*15a10*/  LOP3.LUT R186, R186, 0xffff, RZ, 0xc0, !PT ;  /* 0x0000ffffbaba7812 */ /* 0x000fe400078ec0ff */
[----:B------:R-:W-:Y:S02]  /*15a20*/  LOP3.LUT R118, R190, 0xffff, RZ, 0xc0, !PT ;  /* 0x0000ffffbe767812 */ /* 0x000fe400078ec0ff */
[----:B------:R-:W-:Y:S02]  /*15a30*/  PRMT R69, R186, 0x3340, R69 ;  /* 0x00003340ba457816 */ /* 0x000fe40000000045 */
[----:B------:R-:W-:Y:S02]  /*15a40*/  PRMT R118, R118, 0x3340, R1 ;  /* 0x0000334076767816 */ /* 0x000fe40000000001 */
[----:B------:R-:W-:-:S02]  /*15a50*/  PRMT R29, R71, 0x5410, R120 ;  /* 0x00005410471d7816 */ /* 0x000fc40000000078 */
[----:B------:R-:W-:Y:S01]  /*15a60*/  PRMT R118, R69, 0x5410, R118 ;  /* 0x0000541045767816 */ /* 0x000fe20000000076 */
[----:B------:R-:W-:Y:S01]  /*15a70*/  BAR.SYNC.DEFER_BLOCKING 0x0 ;  /* 0x0000000000007b1d */ /* 0x000fe20000010000 */
[----:B------:R-:W-:Y:S02]  /*15a80*/  SHF.R.U32.HI R178, RZ, 0x8, R178 ;  /* 0x00000008ffb27819 */ /* 0x000fe400000116b2 */
[----:B------:R-:W-:Y:S02]  /*15a90*/  F2FP.SATFINITE.E4M3.F32.PACK_AB_MERGE_C R170, R170, R214, RZ ;  /* 0x000000d6aaaa723e */ /* 0x000fe400048070ff */
[----:B------:R-:W-:Y:S02]  /*15aa0*/  LOP3.LUT R178, R178, 0xffff, RZ, 0xc0, !PT ;  /* 0x0000ffffb2b27812 */ /* 0x000fe400078ec0ff */
[----:B------:R-:W-:Y:S02]  /*15ab0*/  F2FP.SATFINITE.E4M3.F32.PACK_AB_MERGE_C R172, R172, R216, RZ ;  /* 0x000000d8acac723e */ /* 0x000fe400048070ff */
[----:B------:R-:W-:-:S02]  /*15ac0*/  PRMT R67, R178, 0x3340, R67 ;  /* 0x00003340b2437816 */ /* 0x000fc40000000043 */
[----:B------:R-:W-:Y:S02]  /*15ad0*/  PRMT R114, R65, 0x5410, R114 ;  /* 0x0000541041727816 */ /* 0x000fe40000000072 */
[----:B------:R-:W-:Y:S02]  /*15ae0*/  PRMT R67, R67, 0x5410, R116 ;  /* 0x0000541043437816 */ /* 0x000fe40000000074 */
[----:B------:R-:W-:Y:S02]  /*15af0*/  LOP3.LUT R17, R170, 0xffff, RZ, 0xc0, !PT ;  /* 0x0000ffffaa117812 */ /* 0x000fe400078ec0ff */
[----:B------:R-:W-:Y:S02]  /*15b00*/  LOP3.LUT R172, R172, 0xffff, RZ, 0xc0, !PT ;  /* 0x0000ffffacac7812 */ /* 0x000fe400078ec0ff */
[--C-:B----4-:R-:W-:Y:S02]  /*15b10*/  PRMT R8, R6, 0x4210, R17.reuse ;  /* 0x0000421006087816 */ /* 0x110fe40000000011 */
[----:B------:R-:W-:-:S02]  /*15b20*/  PRMT R9, R114, 0x5210, R17 ;  /* 0x0000521072097816 */ /* 0x000fc40000000011 */
[--C-:B------:R-:W-:Y:S01]  /*15b30*/  PRMT R10, R41, 0x4210, R172.reuse ;  /* 0x00004210290a7816 */ /* 0x100fe200000000ac */
[----:B------:R-:W4:Y:S01]  /*15b40*/  LDS.128 R68, [R2] ;  /* 0x0000000002447984 */ /* 0x000f220000000c00 */
[----:B------:R-:W-:Y:S02]  /*15b50*/  PRMT R11, R67, 0x5210, R172 ;  /* 0x00005210430b7816 */ /* 0x000fe400000000ac */
[----:B------:R-:W-:Y:S01]  /*15b60*/  SHF.R.U32.HI R182, RZ, 0x6, R182 ;  /* 0x00000006ffb67819 */ /* 0x000fe200000116b6 */
[----:B------:R-:W-:Y:S01]  /*15b70*/  BAR.SYNC.DEFER_BLOCKING 0x0 ;  /* 0x0000000000007b1d */ /* 0x000fe20000010000 */
[----:B------:R-:W-:Y:S02]  /*15b80*/  F2FP.SATFINITE.E4M3.F32.PACK_AB_MERGE_C R176, R176, R247, RZ ;  /* 0x000000f7b0b0723e */ /* 0x000fe400048070ff */
[----:B------:R-:W-:Y:S02]  /*15b90*/  SGXT.U32 R182, R182, 0x1 ;  /* 0x00000001b6b6781a */ /* 0x000fe40000000000 */
[----:B------:R-:W-:-:S02]  /*15ba0*/  F2FP.SATFINITE.E4M3.F32.PACK_AB_MERGE_C R175, R175, R245, RZ ;  /* 0x000000f5afaf723e */ /* 0x000fc400048070ff */
[C-C-:B------:R-:W-:Y:S02]  /*15bb0*/  LOP3.LUT R246, R5.reuse, 0x172, R182.reuse, 0xfe, !PT ;  /* 0x0000017205f67812 */ /* 0x140fe400078efeb6 */
[----:B------:R-:W-:Y:S02]  /*15bc0*/  LOP3.LUT R247, R5, 0x174, R182, 0xfe, !PT ;  /* 0x0000017405f77812 */ /* 0x000fe400078efeb6 */
[----:B------:R-:W-:Y:S01]  /*15bd0*/  LOP3.LUT R175, R175, 0xffff, RZ, 0xc0, !PT ;  /* 0x0000ffffafaf7812 */ /* 0x000fe200078ec0ff */
[----:B------:R0:W-:Y:S01]  /*15be0*/  STL [R1], R246 ;  /* 0x000000f601007387 */ /* 0x0001e20000100800 */
[----:B------:R-:W-:Y:S02]  /*15bf0*/  LOP3.LUT R176, R176, 0xffff, RZ, 0xc0, !PT ;  /* 0x0000ffffb0b07812 */ /* 0x000fe400078ec0ff */
[----:B------:R-:W-:Y:S01]  /*15c00*/  LOP3.LUT R6, R181, 0xffff, RZ, 0xc0, !PT ;  /* 0x0000ffffb5067812 */ /* 0x000fe200078ec0ff */
[----:B------:R2:W-:Y:S01]  /*15c10*/  STL [R1+0x4], R247 ;  /* 0x000004f701007387 */ /* 0x0005e20000100800 */
[----:B------:R-:W-:-:S02]  /*15c20*/  LOP3.LUT R184, R184, 0xffff, RZ, 0xc0, !PT ;  /* 0x0000ffffb8b87812 */ /* 0x000fc400078ec0ff */
[----:B------:R-:W-:Y:S02]  /*15c30*/  LOP3.LUT R36, R36, 0xffff, RZ, 0xc0, !PT ;  /* 0x0000ffff24247812 */ /* 0x000fe400078ec0ff */
[----:B------:R-:W-:Y:S02]  /*15c40*/  LOP3.LUT R54, R54, 0xffff, RZ, 0xc0, !PT ;  /* 0x0000ffff36367812 */ /* 0x000fe400078ec0ff */
[----:B0-----:R-:W-:Y:S01]  /*15c50*/  LOP3.LUT R246, R5, 0x176, R182, 0xfe, !PT ;  /* 0x0000017605f67812 */ /* 0x001fe200078efeb6 */
[----:B------:R0:W-:Y:S01]  /*15c60*/  STSM.16.M88.4 [R161], R8 ;  /* 0x00000008a1007844 */ /* 0x0001e20000000200 */
[----:B------:R-:W-:Y:S02]  /*15c70*/  PRMT R232, R235, 0x5410, R232 ;  /* 0x00005410ebe87816 */ /* 0x000fe400000000e8 */
[----:B--2---:R-:W-:Y:S01]  /*15c80*/  LOP3.LUT R247, R5, 0x178, R182, 0xfe, !PT ;  /* 0x0000017805f77812 */ /* 0x004fe200078efeb6 */
[----:B------:R-:W-:Y:S01]  /*15c90*/  BAR.SYNC.DEFER_BLOCKING 0x0 ;  /* 0x0000000000007b1d */ /* 0x000fe20000010000 */
[----:B------:R-:W-:-:S02]  /*15ca0*/  LOP3.LUT R25, R25, 0xffff, RZ, 0xc0, !PT ;  /* 0x0000ffff19197812 */ /* 0x000fc400078ec0ff */
[----:B------:R-:W-:Y:S02]  /*15cb0*/  F2FP.SATFINITE.E4M3.F32.PACK_AB_MERGE_C R106, R107, R106, RZ ;  /* 0x0000006a6b6a723e */ /* 0x000fe400048070ff */
[----:B------:R-:W-:Y:S02]  /*15cc0*/  PRMT R14, R14, 0x4210, R25 ;  /* 0x000042100e0e7816 */ /* 0x000fe40000000019 */
[----:B------:R-:W-:Y:S01]  /*15cd0*/  LEA.HI R250, R250, 0x1e, RZ, 0x1a ;  /* 0x0000001efafa7811 */ /* 0x000fe200078fd0ff */
[----:B------:R2:W-:Y:S01]  /*15ce0*/  STL [R1+0x8], R246 ;  /* 0x000008f601007387 */ /* 0x0005e20000100800 */
[----:B------:R-:W-:Y:S02]  /*15cf0*/  LEA.HI R252, R252, 0xe, RZ, 0x1a ;  /* 0x0000000efcfc7811 */ /* 0x000fe400078fd0ff */
[----:B------:R-:W-:Y:S01]  /*15d00*/  F2FP.SATFINITE.E4M3.F32.PACK_AB_MERGE_C R100, R101, R100, RZ ;  /* 0x000000646564723e */ /* 0x000fe200048070ff */
[----:B------:R3:W-:Y:S01]  /*15d10*/  STL [R1+0xc], R247 ;  /* 0x00000cf701007387 */ /* 0x0007e20000100800 */
[--C-:B0-----:R-:W-:Y:S01]  /*15d20*/  PRMT R8, R18, 0x4210, R175.reuse ;  /* 0x0000421012087816 */ /* 0x101fe200000000af */
[C---:B------:R-:W-:Y:S01]  /*15d30*/  IMAD.IADD R200, R5.reuse, 0x1, R250 ;  /* 0x0000000105c87824 */ /* 0x040fe200078e02fa */
[----:B------:R-:W-:Y:S01]  /*15d40*/  PRMT R9, R118, 0x5210, R175 ;  /* 0x0000521076097816 */ /* 0x000fe200000000af */
[----:B------:R-:W-:Y:S01]  /*15d50*/  IMAD.IADD R209, R5, 0x1, R252 ;  /* 0x0000000105d17824 */ /* 0x000fe200078e02fc */
[----:B------:R-:W-:-:S02]  /*15d60*/  PRMT R10, R13, 0x4210, R176 ;  /* 0x000042100d0a7816 */ /* 0x000fc400000000b0 */
[----:B--2---:R-:W-:Y:S02]  /*15d70*/  LOP3.LUT R246, R5, 0x17a, R182, 0xfe, !PT ;  /* 0x0000017a05f67812 */ /* 0x004fe400078efeb6 */
[----:B------:R-:W-:Y:S02]  /*15d80*/  PRMT R11, R29, 0x5210, R176 ;  /* 0x000052101d0b7816 */ /* 0x000fe400000000b0 */
[----:B---3--:R-:W-:Y:S01]  /*15d90*/  LOP3.LUT R247, R5, 0x17c, R182, 0xfe, !PT ;  /* 0x0000017c05f77812 */ /* 0x008fe200078efeb6 */
[----:B------:R-:W0:Y:S01]  /*15da0*/  LDS.128 R64, [R2] ;  /* 0x0000000002407984 */ /* 0x000e220000000c00 */
[----:B------:R-:W-:Y:S02]  /*15db0*/  LOP3.LUT R13, R24, 0xffff, RZ, 0xc0, !PT ;  /* 0x0000ffff180d7812 */ /* 0x000fe400078ec0ff */
[----:B------:R-:W-:Y:S01]  /*15dc0*/  F2FP.SATFINITE.E4M3.F32.PACK_AB_MERGE_C R102, R103, R102, RZ ;  /* 0x000000666766723e */ /* 0x000fe200048070ff */
[----:B------:R-:W-:Y:S01]  /*15dd0*/  BAR.SYNC.DEFER_BLOCKING 0x0 ;  /* 0x0000000000007b1d */ /* 0x000fe20000010000 */
[----:B------:R-:W-:-:S02]  /*15de0*/  PRMT R12, R12, 0x4210, R13 ;  /* 0x000042100c0c7816 */ /* 0x000fc4000000000d */
[----:B------:R-:W-:Y:S02]  /*15df0*/  PRMT R13, R28, 0x5210, R13 ;  /* 0x000052101c0d7816 */ /* 0x000fe4000000000d */
[----:B------:R-:W-:Y:S02]  /*15e00*/  LOP3.LUT R106, R106, 0xffff, RZ, 0xc0, !PT ;  /* 0x0000ffff6a6a7812 */ /* 0x000fe400078ec0ff */
[----:B------:R-:W-:Y:S01]  /*15e10*/  LOP3.LUT R110, R110, 0xffff, RZ, 0xc0, !PT ;  /* 0x0000ffff6e6e7812 */ /* 0x000fe200078ec0ff */
[----:B------:R2:W-:Y:S01]  /*15e20*/  STL [R1+0x10], R246 ;  /* 0x000010f601007387 */ /* 0x0005e20000100800 */
[----:B------:R-:W-:Y:S02]  /*15e30*/  F2FP.SATFINITE.E4M3.F32.PACK_AB_MERGE_C R93, R129, R128, RZ ;  /* 0x00000080815d723e */ /* 0x000fe400048070ff */
[----:B------:R-:W-:Y:S01]  /*15e40*/  F2FP.SATFINITE.E4M3.F32.PACK_AB_MERGE_C R94, R131, R130, RZ ;  /* 0x00000082835e723e */ /* 0x000fe200048070ff */
[----:B------:R3:W-:Y:S01]  /*15e50*/  STL [R1+0x14], R247 ;  /* 0x000014f701007387 */ /* 0x0007e20000100800 */
[----:B------:R-:W-:-:S02]  /*15e60*/  F2FP.SATFINITE.E4M3.F32.PACK_AB_MERGE_C R104, R133, R132, RZ ;  /* 0x000000848568723e */ /* 0x000fc400048070ff */
[----:B------:R-:W-:Y:S02]  /*15e70*/  F2FP.SATFINITE.E4M3.F32.PACK_AB_MERGE_C R105, R135, R134, RZ ;  /* 0x000000868769723e */ /* 0x000fe400048070ff */
[----:B------:R-:W-:Y:S02]  /*15e80*/  F2FP.SATFINITE.E4M3.F32.PACK_AB_MERGE_C R95, R137, R136, RZ ;  /* 0x00000088895f723e */ /* 0x000fe400048070ff */
[--C-:B--2---:R-:W-:Y:S02]  /*15e90*/  LOP3.LUT R246, R5, 0x180, R182.reuse, 0xfe, !PT ;  /* 0x0000018005f67812 */ /* 0x104fe400078efeb6 */
[----:B------:R-:W-:Y:S02]  /*15ea0*/  F2FP.SATFINITE.E4M3.F32.PACK_AB_MERGE_C R96, R139, R138, RZ ;  /* 0x0000008a8b60723e */ /* 0x000fe400048070ff */
[----:B---3--:R-:W-:Y:S01]  /*15eb0*/  LOP3.LUT R247, R5, 0x182, R182, 0xfe, !PT ;  /* 0x0000018205f77812 */ /* 0x008fe200078efeb6 */
[----:B------:R2:W-:Y:S01]  /*15ec0*/  STL [R1+0x18], R246 ;  /* 0x000018f601007387 */ /* 0x0005e20000100800 */
[----:B------:R-:W-:-:S02]  /*15ed0*/  F2FP.SATFINITE.E4M3.F32.PACK_AB_MERGE_C R97, R141, R140, RZ ;  /* 0x0000008c8d61723e */ /* 0x000fc400048070ff */
[----:B------:R-:W-:Y:S01]  /*15ee0*/  F2FP.SATFINITE.E4M3.F32.PACK_AB_MERGE_C R101, R143, R142, RZ ;  /* 0x0000008e8f65723e */ /* 0x000fe200048070ff */
[----:B------:R3:W-:Y:S01]  /*15ef0*/  STL [R1+0x1c], R247 ;  /* 0x00001cf701007387 */ /* 0x0007e20000100800 */
[----:B------:R-:W-:Y:S02]  /*15f00*/  F2FP.SATFINITE.E4M3.F32.PACK_AB_MERGE_C R103, R145, R144, RZ ;  /* 0x000000909167723e */ /* 0x000fe400048070ff */
[----:B------:R-:W-:Y:S01]  /*15f10*/  F2FP.SATFINITE.E4M3.F32.PACK_AB_MERGE_C R107, R147, R146, RZ ;  /* 0x00000092936b723e */ /* 0x000fe200048070ff */
[----:B------:R1:W-:Y:S01]  /*15f20*/  STSM.16.M88.4 [R161], R8 ;  /* 0x00000008a1007844 */ /* 0x0003e20000000200 */
[----:B------:R-:W-:Y:S02]  /*15f30*/  F2FP.SATFINITE.E4M3.F32.PACK_AB_MERGE_C R108, R149, R148, RZ ;  /* 0x00000094956c723e */ /* 0x000fe400048070ff */
[----:B--2---:R-:W-:Y:S01]  /*15f40*/  LOP3.LUT R246, R5, 0x184, R182, 0xfe, !PT ;  /* 0x0000018405f67812 */ /* 0x004fe200078efeb6 */
[----:B------:R-:W-:Y:S01]  /*15f50*/  BAR.SYNC.DEFER_BLOCKING 0x0 ;  /* 0x0000000000007b1d */ /* 0x000fe20000010000 */
[----:B------:R-:W-:-:S02]  /*15f60*/  F2FP.SATFINITE.E4M3.F32.PACK_AB_MERGE_C R109, R151, R150, RZ ;  /* 0x00000096976d723e */ /* 0x000fc400048070ff */
[C-C-:B---3--:R-:W-:Y:S02]  /*15f70*/  LOP3.LUT R247, R5.reuse, 0x186, R182.reuse, 0xfe, !PT ;  /* 0x0000018605f77812 */ /* 0x148fe400078efeb6 */
[----:B------:R-:W-:Y:S02]  /*15f80*/  PRMT R228, R228, 0x5410, R123 ;  /* 0x00005410e4e47816 */ /* 0x000fe4000000007b */
[C---:B------:R-:W-:Y:S01]  /*15f90*/  LOP3.LUT R111, R5.reuse, R182, RZ, 0xfc, !PT ;  /* 0x000000b6056f7212 */ /* 0x040fe200078efcff */
[----:B------:R2:W-:Y:S01]  /*15fa0*/  STL [R1+0x20], R246 ;  /* 0x000020f601007387 */ /* 0x0005e20000100800 */
[C-C-:B------:R-:W-:Y:S02]  /*15fb0*/  LOP3.LUT R160, R5.reuse, 0x2, R182.reuse, 0xfe, !PT ;  /* 0x0000000205a07812 */ /* 0x140fe400078efeb6 */
[----:B------:R-:W-:Y:S01]  /*15fc0*/  LOP3.LUT R215, R5, 0x4, R182, 0xfe, !PT ;  /* 0x0000000405d77812 */ /* 0x000fe200078efeb6 */
[----:B------:R3:W-:Y:S01]  /*15fd0*/  STL [R1+0x24], R247 ;  /* 0x000024f701007387 */ /* 0x0007e20000100800 */
[----:B-1----:R-:W-:-:S02]  /*15fe0*/  PRMT R8, R3, 0x4210, R6 ;  /* 0x0000421003087816 */ /* 0x002fc40000000006 */
[----:B------:R-:W-:Y:S02]  /*15ff0*/  PRMT R9, R31, 0x5210, R6 ;  /* 0x000052101f097816 */ /* 0x000fe40000000006 */
[----:B------:R-:W-:Y:S02]  /*16000*/  PRMT R10, R21, 0x4210, R184 ;  /* 0x00004210150a7816 */ /* 0x000fe400000000b8 */
[----:B--2---:R-:W-:Y:S02]  /*16010*/  LOP3.LUT R246, R5, 0x188, R182, 0xfe, !PT ;  /* 0x0000018805f67812 */ /* 0x004fe400078efeb6 */
[----:B------:R-:W-:Y:S02]  /*16020*/  PRMT R11, R35, 0x5210, R184 ;  /* 0x00005210230b7816 */ /* 0x000fe400000000b8 */
[----:B---3--:R-:W-:Y:S01]  /*16030*/  LOP3.LUT R247, R5, 0x18a, R182, 0xfe, !PT ;  /* 0x0000018a05f77812 */ /* 0x008fe200078efeb6 */
[----:B------:R1:W-:Y:S01]  /*16040*/  STL [R1+0x28], R246 ;  /* 0x000028f601007387 */ /* 0x0003e20000100800 */
[----:B------:R-:W-:-:S02]  /*16050*/  LOP3.LUT R3, R38, 0xffff, RZ, 0xc0, !PT ;  /* 0x0000ffff26037812 */ /* 0x000fc400078ec0ff */
[C-C-:B------:R-:W-:Y:S01]  /*16060*/  LOP3.LUT R216, R5.reuse, 0x6, R182.reuse, 0xfe, !PT ;  /* 0x0000000605d87812 */ /* 0x140fe200078efeb6 */
[----:B------:R2:W-:Y:S01]  /*16070*/  STL [R1+0x2c], R247 ;  /* 0x00002cf701007387 */ /* 0x0005e20000100800 */
[C-C-:B------:R-:W-:Y:S02]  /*16080*/  LOP3.LUT R213, R5.reuse, 0x8, R182.reuse, 0xfe, !PT ;  /* 0x0000000805d57812 */ /* 0x140fe400078efeb6 */
[C-C-:B------:R-:W-:Y:S01]  /*16090*/  LOP3.LUT R214, R5.reuse, 0xa, R182.reuse, 0xfe, !PT ;  /* 0x0000000a05d67812 */ /* 0x140fe200078efeb6 */
[----:B------:R-:W3:Y:S01]  /*160a0*/  LDS.128 R60, [R2] ;  /* 0x00000000023c7984 */ /* 0x000ee20000000c00 */
[C-C-:B------:R-:W-:Y:S02]  /*160b0*/  LOP3.LUT R212, R5.reuse, 0xc, R182.reuse, 0xfe, !PT ;  /* 0x0000000c05d47812 */ /* 0x140fe400078efeb6 */
[C-C-:B-1----:R-:W-:Y:S01]  /*160c0*/  LOP3.LUT R246, R5.reuse, 0x18c, R182.reuse, 0xfe, !PT ;  /* 0x0000018c05f67812 */ /* 0x142fe200078efeb6 */
[----:B------:R-:W-:Y:S01]  /*160d0*/  BAR.SYNC.DEFER_BLOCKING 0x0 ;  /* 0x0000000000007b1d */ /* 0x000fe20000010000 */
[----:B------:R-:W-:-:S02]  /*160e0*/  LOP3.LUT R210, R5, 0x10, R182, 0xfe, !PT ;  /* 0x0000001005d27812 */ /* 0x000fc400078efeb6 */
[C-C-:B--2---:R-:W-:Y:S02]  /*160f0*/  LOP3.LUT R247, R5.reuse, 0x190, R182.reuse, 0xfe, !PT ;  /* 0x0000019005f77812 */ /* 0x144fe400078efeb6 */
[C-C-:B------:R-:W-:Y:S02]  /*16100*/  LOP3.LUT R211, R5.reuse, 0x12, R182.reuse, 0xfe, !PT ;  /* 0x0000001205d37812 */ /* 0x140fe400078efeb6 */
[C-C-:B------:R-:W-:Y:S01]  /*16110*/  LOP3.LUT R207, R5.reuse, 0x14, R182.reuse, 0xfe, !PT ;  /* 0x0000001405cf7812 */ /* 0x140fe200078efeb6 */
[----:B------:R1:W-:Y:S01]  /*16120*/  STL [R1+0x30], R246 ;  /* 0x000030f601007387 */ /* 0x0003e20000100800 */
[C-C-:B------:R-:W-:Y:S02]  /*16130*/  LOP3.LUT R204, R5.reuse, 0x16, R182.reuse, 0xfe, !PT ;  /* 0x0000001605cc7812 */ /* 0x140fe400078efeb6 */
[C-C-:B------:R-:W-:Y:S01]  /*16140*/  LOP3.LUT R205, R5.reuse, 0x18, R182.reuse, 0xfe, !PT ;  /* 0x0000001805cd7812 */ /* 0x140fe200078efeb6 */
[----:B------:R2:W-:Y:S01]  /*16150*/  STL [R1+0x34], R247 ;  /* 0x000034f701007387 */ /* 0x0005e20000100800 */
[----:B------:R-:W-:-:S02]  /*16160*/  LOP3.LUT R206, R5, 0x1a, R182, 0xfe, !PT ;  /* 0x0000001a05ce7812 */ /* 0x000fc400078efeb6 */
[C-C-:B------:R-:W-:Y:S02]  /*16170*/  LOP3.LUT R202, R5.reuse, 0x1c, R182.reuse, 0xfe, !PT ;  /* 0x0000001c05ca7812 */ /* 0x140fe400078efeb6 */
[C-C-:B------:R-:W-:Y:S02]  /*16180*/  LOP3.LUT R208, R5.reuse, 0x20, R182.reuse, 0xfe, !PT ;  /* 0x0000002005d07812 */ /* 0x140fe400078efeb6 */
[C-C-:B-1----:R-:W-:Y:S02]  /*16190*/  LOP3.LUT R246, R5.reuse, 0x192, R182.reuse, 0xfe, !PT ;  /* 0x0000019205f67812 */ /* 0x142fe400078efeb6 */
[C-C-:B------:R-:W-:Y:S02]  /*161a0*/  LOP3.LUT R203, R5.reuse, 0x22, R182.reuse, 0xfe, !PT ;  /* 0x0000002205cb7812 */ /* 0x140fe400078efeb6 */
[C-C-:B--2---:R-:W-:Y:S01]  /*161b0*/  LOP3.LUT R247, R5.reuse, 0x194, R182.reuse, 0xfe, !PT ;  /* 0x0000019405f77812 */ /* 0x144fe200078efeb6 */
[----:B------:R1:W-:Y:S01]  /*161c0*/  STL [R1+0x38], R246 ;  /* 0x000038f601007387 */ /* 0x0003e20000100800 */
[----:B------:R-:W-:-:S02]  /*161d0*/  LOP3.LUT R201, R5, 0x24, R182, 0xfe, !PT ;  /* 0x0000002405c97812 */ /* 0x000fc400078efeb6 */
[C-C-:B------:R-:W-:Y:S01]  /*161e0*/  LOP3.LUT R198, R5.reuse, 0x26, R182.reuse, 0xfe, !PT ;  /* 0x0000002605c67812 */ /* 0x140fe200078efeb6 */
[----:B------:R2:W-:Y:S01]  /*161f0*/  STL [R1+0x3c], R247 ;  /* 0x00003cf701007387 */ /* 0x0005e20000100800 */
[C-C-:B------:R-:W-:Y:S02]  /*16200*/  LOP3.LUT R199, R5.reuse, 0x28, R182.reuse, 0xfe, !PT ;  /* 0x0000002805c77812 */ /* 0x140fe400078efeb6 */
[C-C-:B------:R-:W-:Y:S01]  /*16210*/  LOP3.LUT R197, R5.reuse, 0x2a, R182.reuse, 0xfe, !PT ;  /* 0x0000002a05c57812 */ /* 0x140fe200078efeb6 */
[----:B------:R4:W-:Y:S01]  /*16220*/  STSM.16.M88.4 [R161], R8 ;  /* 0x00000008a1007844 */ /* 0x0009e20000000200 */
        /* <DEDUP_REMOVED lines=9> */
[----:B------:R-:W-:Y:S01]  /*162c0*/  LOP3.LUT R191, R5, 0x38, R182, 0xfe, !PT ;  /* 0x0000003805bf7812 */ /* 0x000fe200078efeb6 */
[----:B------:R2:W-:Y:S01]  /*162d0*/  STL [R1+0x44], R247 ;  /* 0x000044f701007387 */ /* 0x0005e20000100800 */
[----:B----4-:R-:W-:-:S02]  /*162e0*/  PRMT R8, R7, 0x4210, R36 ;  /* 0x0000421007087816 */ /* 0x010fc40000000024 */
[----:B------:R-:W-:Y:S02]  /*162f0*/  PRMT R9, R37, 0x5210, R36 ;  /* 0x0000521025097816 */ /* 0x000fe40000000024 */
[--C-:B------:R-:W-:Y:S02]  /*16300*/  PRMT R10, R4, 0x4210, R3.reuse ;  /* 0x00004210040a7816 */ /* 0x100fe40000000003 */
[C-C-:B-1----:R-:W-:Y:S02]  /*16310*/  LOP3.LUT R246, R5.reuse, 0x19a, R182.reuse, 0xfe, !PT ;  /* 0x0000019a05f67812 */ /* 0x142fe400078efeb6 */
[----:B------:R-:W-:Y:S02]  /*16320*/  PRMT R11, R34, 0x5210, R3 ;  /* 0x00005210220b7816 */ /* 0x000fe40000000003 */
[----:B--2---:R-:W-:Y:S01]  /*16330*/  LOP3.LUT R247, R5, 0x19c, R182, 0xfe, !PT ;  /* 0x0000019c05f77812 */ /* 0x004fe200078efeb6 */
[----:B------:R1:W-:Y:S01]  /*16340*/  STL [R1+0x48], R246 ;  /* 0x000048f601007387 */ /* 0x0003e20000100800 */
[----:B------:R-:W-:-:S02]  /*16350*/  LOP3.LUT R3, R52, 0xffff, RZ, 0xc0, !PT ;  /* 0x0000ffff34037812 */ /* 0x000fc400078ec0ff */
[C-C-:B------:R-:W-:Y:S01]  /*16360*/  LOP3.LUT R187, R5.reuse, 0x3a, R182.reuse, 0xfe, !PT ;  /* 0x0000003a05bb7812 */ /* 0x140fe200078efeb6 */
[----:B------:R2:W-:Y:S01]  /*16370*/  STL [R1+0x4c], R247 ;  /* 0x00004cf701007387 */ /* 0x0005e20000100800 */
[C-C-:B------:R-:W-:Y:S02]  /*16380*/  LOP3.LUT R185, R5.reuse, 0x3c, R182.reuse, 0xfe, !PT ;  /* 0x0000003c05b97812 */ /* 0x140fe400078efeb6 */
[C-C-:B------:R-:W-:Y:S01]  /*16390*/  LOP3.LUT R183, R5.reuse, 0x40, R182.reuse, 0xfe, !PT ;  /* 0x0000004005b77812 */ /* 0x140fe200078efeb6 */
[----:B------:R-:W4:Y:S01]  /*163a0*/  LDS.128 R56, [R2] ;  /* 0x0000000002387984 */ /* 0x000f220000000c00 */
        /* <DEDUP_REMOVED lines=25> */
[C-C-:B-1----:R-:W-:Y:S02]  /*16540*/  LOP3.LUT R246, R5.reuse, 0x1a8, R182.reuse, 0xfe, !PT ;  /* 0x000001a805f67812 */ /* 0x142fe400078efeb6 */
[----:B------:R-:W-:-:S02]  /*16550*/  LOP3.LUT R153, R5, 0x64, R182, 0xfe, !PT ;  /* 0x0000006405997812 */ /* 0x000fc400078efeb6 */
[C-C-:B--2---:R-:W-:Y:S01]  /*16560*/  LOP3.LUT R247, R5.reuse, 0x1aa, R182.reuse, 0xfe, !PT ;  /* 0x000001aa05f77812 */ /* 0x144fe200078efeb6 */
[----:B------:R1:W-:Y:S01]  /*16570*/  STL [R1+0x60], R246 ;  /* 0x000060f601007387 */ /* 0x0003e20000100800 */
[C-C-:B------:R-:W-:Y:S02]  /*16580*/  LOP3.LUT R152, R5.reuse, 0x66, R182.reuse, 0xfe, !PT ;  /* 0x0000006605987812 */ /* 0x140fe400078efeb6 */
[C-C-:B------:R-:W-:Y:S01]  /*16590*/  LOP3.LUT R151, R5.reuse, 0x68, R182.reuse, 0xfe, !PT ;  /* 0x0000006805977812 */ /* 0x140fe200078efeb6 */
[----:B------:R2:W-:Y:S01]  /*165a0*/  STL [R1+0x64], R247 ;  /* 0x000064f701007387 */ /* 0x0005e20000100800 */
[C-C-:B------:R-:W-:Y:S02]  /*165b0*/  LOP3.LUT R150, R5.reuse, 0x6a, R182.reuse, 0xfe, !PT ;  /* 0x0000006a05967812 */ /* 0x140fe400078efeb6 */
[----:B------:R-:W-:Y:S02]  /*165c0*/  LOP3.LUT R148, R5, 0x6c, R182, 0xfe, !PT ;  /* 0x0000006c05947812 */ /* 0x000fe400078efeb6 */
[----:B0-----:R-:W-:-:S02]  /*165d0*/  PRMT R10, R15, 0x4210, R54 ;  /* 0x000042100f0a7816 */ /* 0x001fc40000000036 */
[----:B-1----:R-:W-:Y:S02]  /*165e0*/  LOP3.LUT R246, R5, 0x1ac, R182, 0xfe, !PT ;  /* 0x000001ac05f67812 */ /* 0x002fe400078efeb6 */
[----:B------:R-:W-:Y:S01]  /*165f0*/  PRMT R11, R39, 0x5210, R54 ;  /* 0x00005210270b7816 */ /* 0x000fe20000000036 */
[----:B------:R-:W-:Y:S01]  /*16600*/  BAR.SYNC.DEFER_BLOCKING 0x0 ;  /* 0x0000000000007b1d */ /* 0x000fe20000010000 */
[----:B--2---:R-:W-:Y:S02]  /*16610*/  LOP3.LUT R247, R5, 0x1b0, R182, 0xfe, !PT ;  /* 0x000001b005f77812 */ /* 0x004fe400078efeb6 */
[--C-:B------:R-:W-:Y:S02]  /*16620*/  PRMT R8, R0, 0x4210, R3.reuse ;  /* 0x0000421000087816 */ /* 0x100fe40000000003 */
[----:B------:R-:W-:Y:S02]  /*16630*/  PRMT R9, R40, 0x5210, R3 ;  /* 0x0000521028097816 */ /* 0x000fe40000000003 */
[----:B------:R-:W-:Y:S01]  /*16640*/  PRMT R15, R32, 0x5210, R25 ;  /* 0x00005210200f7816 */ /* 0x000fe20000000019 */
[----:B------:R0:W-:Y:S01]  /*16650*/  STL [R1+0x68], R246 ;  /* 0x000068f601007387 */ /* 0x0001e20000100800 */
[----:B------:R-:W-:-:S02]  /*16660*/  LEA.HI R0, R26, R5, RZ, 0x1a ;  /* 0x000000051a007211 */ /* 0x000fc400078fd0ff */
[C-C-:B------:R-:W-:Y:S01]  /*16670*/  LOP3.LUT R144, R5.reuse, 0x70, R182.reuse, 0xfe, !PT ;  /* 0x0000007005907812 */ /* 0x140fe200078efeb6 */
[----:B------:R1:W-:Y:S01]  /*16680*/  STL [R1+0x6c], R247 ;  /* 0x00006cf701007387 */ /* 0x0003e20000100800 */
[C-C-:B------:R-:W-:Y:S02]  /*16690*/  LOP3.LUT R149, R5.reuse, 0x72, R182.reuse, 0xfe, !PT ;  /* 0x0000007205957812 */ /* 0x140fe400078efeb6 */
[C-C-:B------:R-:W-:Y:S02]  /*166a0*/  LOP3.LUT R146, R5.reuse, 0x74, R182.reuse, 0xfe, !PT ;  /* 0x0000007405927812 */ /* 0x140fe400078efeb6 */
[C-C-:B------:R-:W-:Y:S02]  /*166b0*/  LOP3.LUT R147, R5.reuse, 0x76, R182.reuse, 0xfe, !PT ;  /* 0x0000007605937812 */ /* 0x140fe400078efeb6 */
[C-C-:B0-----:R-:W-:Y:S02]  /*166c0*/  LOP3.LUT R246, R5.reuse, 0x1b2, R182.reuse, 0xfe, !PT ;  /* 0x000001b205f67812 */ /* 0x141fe400078efeb6 */
[----:B------:R-:W-:-:S02]  /*166d0*/  LOP3.LUT R145, R5, 0x78, R182, 0xfe, !PT ;  /* 0x0000007805917812 */ /* 0x000fc400078efeb6 */
[C-C-:B-1----:R-:W-:Y:S01]  /*166e0*/  LOP3.LUT R247, R5.reuse, 0x1b4, R182.reuse, 0xfe, !PT ;  /* 0x000001b405f77812 */ /* 0x142fe200078efeb6 */
[----:B------:R0:W-:Y:S01]  /*166f0*/  STL [R1+0x70], R246 ;  /* 0x000070f601007387 */ /* 0x0001e20000100800 */
[C-C-:B------:R-:W-:Y:S02]  /*16700*/  LOP3.LUT R143, R5.reuse, 0x7a, R182.reuse, 0xfe, !PT ;  /* 0x0000007a058f7812 */ /* 0x140fe400078efeb6 */
[C-C-:B------:R-:W-:Y:S01]  /*16710*/  LOP3.LUT R141, R5.reuse, 0x7c, R182.reuse, 0xfe, !PT ;  /* 0x0000007c058d7812 */ /* 0x140fe200078efeb6 */
[----:B------:R1:W-:Y:S01]  /*16720*/  STL [R1+0x74], R247 ;  /* 0x000074f701007387 */ /* 0x0003e20000100800 */
[C-C-:B------:R-:W-:Y:S02]  /*16730*/  LOP3.LUT R140, R5.reuse, 0x80, R182.reuse, 0xfe, !PT ;  /* 0x00000080058c7812 */ /* 0x140fe400078efeb6 */
[C-C-:B------:R-:W-:Y:S01]  /*16740*/  LOP3.LUT R142, R5.reuse, 0x82, R182.reuse, 0xfe, !PT ;  /* 0x00000082058e7812 */ /* 0x140fe200078efeb6 */
[----:B------:R-:W2:Y:S01]  /*16750*/  LDS.128 R52, [R2] ;  /* 0x0000000002347984 */ /* 0x000ea20000000c00 */
[----:B------:R-:W-:-:S02]  /*16760*/  LOP3.LUT R139, R5, 0x84, R182, 0xfe, !PT ;  /* 0x00000084058b7812 */ /* 0x000fc400078efeb6 */
[C-C-:B0-----:R-:W-:Y:S01]  /*16770*/  LOP3.LUT R246, R5.reuse, 0x1b6, R182.reuse, 0xfe, !PT ;  /* 0x000001b605f67812 */ /* 0x141fe200078efeb6 */
[----:B------:R-:W-:Y:S01]  /*16780*/  BAR.SYNC.DEFER_BLOCKING 0x0 ;  /* 0x0000000000007b1d */ /* 0x000fe20000010000 */
[C-C-:B------:R-:W-:Y:S02]  /*16790*/  LOP3.LUT R138, R5.reuse, 0x86, R182.reuse, 0xfe, !PT ;  /* 0x00000086058a7812 */ /* 0x140fe400078efeb6 */
[C-C-:B-1----:R-:W-:Y:S02]  /*167a0*/  LOP3.LUT R247, R5.reuse, 0x1b8, R182.reuse, 0xfe, !PT ;  /* 0x000001b805f77812 */ /* 0x142fe400078efeb6 */
[C-C-:B------:R-:W-:Y:S02]  /*167b0*/  LOP3.LUT R137, R5.reuse, 0x88, R182.reuse, 0xfe, !PT ;  /* 0x0000008805897812 */ /* 0x140fe400078efeb6 */
[C-C-:B------:R-:W-:Y:S01]  /*167c0*/  LOP3.LUT R136, R5.reuse, 0x8a, R182.reuse, 0xfe, !PT ;  /* 0x0000008a05887812 */ /* 0x140fe200078efeb6 */
[----:B------:R0:W-:Y:S01]  /*167d0*/  STL [R1+0x78], R246 ;  /* 0x000078f601007387 */ /* 0x0001e20000100800 */
[----:B------:R-:W-:-:S02]  /*167e0*/  LOP3.LUT R134, R5, 0x8c, R182, 0xfe, !PT ;  /* 0x0000008c05867812 */ /* 0x000fc400078efeb6 */
        /* <DEDUP_REMOVED lines=14> */
[----:B------:R-:W-:Y:S01]  /*168d0*/  STSM.16.M88.4 [R161], R8 ;  /* 0x00000008a1007844 */ /* 0x000fe20000000200 */
        /* <DEDUP_REMOVED lines=49> */
[C-C-:B0-----:R-:W-:Y:S02]  /*16bf0*/  LOP3.LUT R246, R5.reuse, 0x1d2, R182.reuse, 0xfe, !PT ;  /* 0x000001d205f67812 */ /* 0x141fe400078efeb6 */
[C-C-:B------:R-:W-:Y:S02]  /*16c00*/  LOP3.LUT R32, R5.reuse, 0xe6, R182.reuse, 0xfe, !PT ;  /* 0x000000e605207812 */ /* 0x140fe400078efeb6 */
[C-C-:B-1----:R-:W-:Y:S01]  /*16c10*/  LOP3.LUT R247, R5.reuse, 0x1d4, R182.reuse, 0xfe, !PT ;  /* 0x000001d405f77812 */ /* 0x142fe200078efeb6 */
[----:B------:R0:W-:Y:S01]  /*16c20*/  STL [R1+0xa8], R246 ;  /* 0x0000a8f601007387 */ /* 0x0001e20000100800 */
[C-C-:B------:R-:W-:Y:S02]  /*16c30*/  LOP3.LUT R31, R5.reuse, 0xe8, R182.reuse, 0xfe, !PT ;  /* 0x000000e8051f7812 */ /* 0x140fe400078efeb6 */
[C-C-:B------:R-:W-:Y:S01]  /*16c40*/  LOP3.LUT R30, R5.reuse, 0xea, R182.reuse, 0xfe, !PT ;  /* 0x000000ea051e7812 */ /* 0x140fe200078efeb6 */
[----:B------:R1:W-:Y:S01]  /*16c50*/  STL [R1+0xac], R247 ;  /* 0x0000acf701007387 */ /* 0x0003e20000100800 */
[----:B------:R-:W-:-:S02]  /*16c60*/  LOP3.LUT R28, R5, 0xec, R182, 0xfe, !PT ;  /* 0x000000ec051c7812 */ /* 0x000fc400078efeb6 */
[C-C-:B------:R-:W-:Y:S02]  /*16c70*/  LOP3.LUT R24, R5.reuse, 0xf0, R182.reuse, 0xfe, !PT ;  /* 0x000000f005187812 */ /* 0x140fe400078efeb6 */
[C-C-:B------:R-:W-:Y:S02]  /*16c80*/  LOP3.LUT R29, R5.reuse, 0xf2, R182.reuse, 0xfe, !PT ;  /* 0x000000f2051d7812 */ /* 0x140fe400078efeb6 */
[C-C-:B0-----:R-:W-:Y:S02]  /*16c90*/  LOP3.LUT R246, R5.reuse, 0x1d6, R182.reuse, 0xfe, !PT ;  /* 0x000001d605f67812 */ /* 0x141fe400078efeb6 */
[C-C-:B------:R-:W-:Y:S02]  /*16ca0*/  LOP3.LUT R26, R5.reuse, 0xf4, R182.reuse, 0xfe, !PT ;  /* 0x000000f4051a7812 */ /* 0x140fe400078efeb6 */
[C-C-:B-1----:R-:W-:Y:S01]  /*16cb0*/  LOP3.LUT R247, R5.reuse, 0x1d8, R182.reuse, 0xfe, !PT ;  /* 0x000001d805f77812 */ /* 0x142fe200078efeb6 */
        /* <DEDUP_REMOVED lines=15> */
[C-C-:B------:R-:W-:Y:S02]  /*16db0*/  LOP3.LUT R16, R5.reuse, 0x10a, R182.reuse, 0xfe, !PT ;  /* 0x0000010a05107812 */ /* 0x140fe400078efeb6 */
        /* <DEDUP_REMOVED lines=63> */
[C-C-:B------:R-:W-:Y:S01]  /*171b0*/  LOP3.LUT R245, R5.reuse, 0x164, R182.reuse, 0xfe, !PT ;  /* 0x0000016405f57812 */ /* 0x140fe200078efeb6 */
[----:B------:R0:W-:Y:S01]  /*171c0*/  STL [R1+0xf0], R246 ;  /* 0x0000f0f601007387 */ /* 0x0001e20000100800 */
[C-C-:B------:R-:W-:Y:S02]  /*171d0*/  LOP3.LUT R248, R5.reuse, 0x166, R182.reuse, 0xfe, !PT ;  /* 0x0000016605f87812 */ /* 0x140fe400078efeb6 */
[C-C-:B------:R-:W-:Y:S01]  /*171e0*/  LOP3.LUT R249, R5.reuse, 0x168, R182.reuse, 0xfe, !PT ;  /* 0x0000016805f97812 */ /* 0x140fe200078efeb6 */
[----:B------:R-:W3:Y:S01]  /*171f0*/  LDL.LU R235, [R1+0x52c] ;  /* 0x00052c0001eb7983 */ /* 0x000ee20000300800 */
[----:B------:R-:W-:-:S02]  /*17200*/  LOP3.LUT R250, R5, 0x16a, R182, 0xfe, !PT ;  /* 0x0000016a05fa7812 */ /* 0x000fc400078efeb6 */
[C-C-:B------:R-:W-:Y:S02]  /*17210*/  LOP3.LUT R251, R5.reuse, 0x16c, R182.reuse, 0xfe, !PT ;  /* 0x0000016c05fb7812 */ /* 0x140fe400078efeb6 */
[C-C-:B------:R-:W-:Y:S02]  /*17220*/  LOP3.LUT R252, R5.reuse, 0x170, R182.reuse, 0xfe, !PT ;  /* 0x0000017005fc7812 */ /* 0x140fe400078efeb6 */
[----:B------:R-:W-:Y:S02]  /*17230*/  LOP3.LUT R5, R5, 0x1fc, R182, 0xfe, !PT ;  /* 0x000001fc05057812 */ /* 0x000fe400078efeb6 */
[--C-:B------:R-:W-:Y:S02]  /*17240*/  PRMT R182, R106, 0x3340, R110.reuse ;  /* 0x000033406ab67816 */ /* 0x100fe4000000006e */
[----:B------:R-:W-:Y:S02]  /*17250*/  SHF.R.U32.HI R110, RZ, 0x8, R110 ;  /* 0x00000008ff6e7819 */ /* 0x000fe4000001166e */
[----:B------:R-:W-:-:S02]  /*17260*/  SHF.R.U32.HI R106, RZ, 0x8, R106 ;  /* 0x00000008ff6a7819 */ /* 0x000fc4000001166a */
[----:B------:R-:W-:Y:S02]  /*17270*/  LOP3.LUT R110, R110, 0xffff, RZ, 0xc0, !PT ;  /* 0x0000ffff6e6e7812 */ /* 0x000fe400078ec0ff */
[----:B------:R-:W-:Y:S02]  /*17280*/  LOP3.LUT R106, R106, 0xffff, RZ, 0xc0, !PT ;  /* 0x0000ffff6a6a7812 */ /* 0x000fe400078ec0ff */
[----:B------:R-:W-:Y:S02]  /*17290*/  LOP3.LUT R89, R89, 0xffff, RZ, 0xc0, !PT ;  /* 0x0000ffff59597812 */ /* 0x000fe400078ec0ff */
[----:B------:R-:W-:Y:S02]  /*172a0*/  LOP3.LUT R91, R91, 0xffff, RZ, 0xc0, !PT ;  /* 0x0000ffff5b5b7812 */ /* 0x000fe400078ec0ff */
[----:B------:R-:W-:Y:S02]  /*172b0*/  LOP3.LUT R93, R93, 0xffff, RZ, 0xc0, !PT ;  /* 0x0000ffff5d5d7812 */ /* 0x000fe400078ec0ff */
[----:B------:R-:W-:-:S02]  /*172c0*/  SHF.R.U32.HI R237, RZ, 0x8, R237 ;  /* 0x00000008ffed7819 */ /* 0x000fc400000116ed */
[----:B------:R-:W-:Y:S02]  /*172d0*/  SHF.R.U32.HI R225, RZ, 0x8, R225 ;  /* 0x00000008ffe17819 */ /* 0x000fe400000116e1 */
[----:B-1----:R-:W-:Y:S02]  /*172e0*/  PRMT R247, R106, 0x3340, R110 ;  /* 0x000033406af77816 */ /* 0x002fe4000000006e */
[----:B------:R-:W-:Y:S02]  /*172f0*/  PRMT R110, R89, 0x3340, R91 ;  /* 0x00003340596e7816 */ /* 0x000fe4000000005b */
[----:B------:R-:W-:Y:S02]  /*17300*/  PRMT R106, R93, 0x3340, R1 ;  /* 0x000033405d6a7816 */ /* 0x000fe40000000001 */
[----:B------:R-:W-:Y:S02]  /*17310*/  SHF.R.U32.HI R91, RZ, 0x8, R91 ;  /* 0x00000008ff5b7819 */ /* 0x000fe4000001165b */
[----:B------:R-:W-:-:S02]  /*17320*/  SHF.R.U32.HI R89, RZ, 0x8, R89 ;  /* 0x00000008ff597819 */ /* 0x000fc40000011659 */
[----:B------:R-:W-:Y:S02]  /*17330*/  LOP3.LUT R237, R237, 0xffff, RZ, 0xc0, !PT ;  /* 0x0000ffffeded7812 */ /* 0x000fe400078ec0ff */
[----:B------:R-:W-:Y:S02]  /*17340*/  LOP3.LUT R225, R225, 0xffff, RZ, 0xc0, !PT ;  /* 0x0000ffffe1e17812 */ /* 0x000fe400078ec0ff */
[----:B------:R-:W-:Y:S02]  /*17350*/  SHF.R.U32.HI R93, RZ, 0x8, R93 ;  /* 0x00000008ff5d7819 */ /* 0x000fe4000001165d */
[----:B------:R-:W-:Y:S02]  /*17360*/  LOP3.LUT R88, R88, 0xffff, RZ, 0xc0, !PT ;  /* 0x0000ffff58587812 */ /* 0x000fe400078ec0ff */
[----:B------:R-:W-:Y:S02]  /*17370*/  LOP3.LUT R91, R91, 0xffff, RZ, 0xc0, !PT ;  /* 0x0000ffff5b5b7812 */ /* 0x000fe400078ec0ff */
[----:B------:R-:W-:-:S02]  /*17380*/  LOP3.LUT R89, R89, 0xffff, RZ, 0xc0, !PT ;  /* 0x0000ffff59597812 */ /* 0x000fc400078ec0ff */
[----:B0-----:R-:W-:Y:S02]  /*17390*/  PRMT R246, R225, 0x3340, R237 ;  /* 0x00003340e1f67816 */ /* 0x001fe400000000ed */
[----:B------:R-:W-:Y:S02]  /*173a0*/  LOP3.LUT R93, R93, 0xffff, RZ, 0xc0, !PT ;  /* 0x0000ffff5d5d7812 */ /* 0x000fe400078ec0ff */
[----:B------:R-:W-:Y:S02]  /*173b0*/  PRMT R237, R88, 0x3340, R1 ;  /* 0x0000334058ed7816 */ /* 0x000fe40000000001 */
        /* <DEDUP_REMOVED lines=8> */
[----:B------:R-:W-:-:S02]  /*17440*/  SHF.R.U32.HI R92, RZ, 0x8, R92 ;  /* 0x00000008ff5c7819 */ /* 0x000fc4000001165c */
[----:B------:R-:W-:Y:S02]  /*17450*/  SHF.R.U32.HI R90, RZ, 0x8, R90 ;  /* 0x00000008ff5a7819 */ /* 0x000fe4000001165a */
[----:B------:R-:W-:Y:S02]  /*17460*/  SHF.R.U32.HI R94, RZ, 0x8, R94 ;  /* 0x00000008ff5e7819 */ /* 0x000fe4000001165e */
[----:B------:R-:W-:Y:S02]  /*17470*/  LOP3.LUT R95, R95, 0xffff, RZ, 0xc0, !PT ;  /* 0x0000ffff5f5f7812 */ /* 0x000fe400078ec0ff */
[----:B------:R-:W-:Y:S02]  /*17480*/  LOP3.LUT R97, R97, 0xffff, RZ, 0xc0, !PT ;  /* 0x0000ffff61617812 */ /* 0x000fe400078ec0ff */
[----:B------:R-:W-:Y:S02]  /*17490*/  PRMT R182, R93, 0x5410, R182 ;  /* 0x000054105db67816 */ /* 0x000fe400000000b6 */
[----:B------:R-:W-:-:S02]  /*174a0*/  LOP3.LUT R92, R92, 0xffff, RZ, 0xc0, !PT ;  /* 0x0000ffff5c5c7812 */ /* 0x000fc400078ec0ff */
[----:B------:R-:W-:Y:S02]  /*174b0*/  LOP3.LUT R90, R90, 0xffff, RZ, 0xc0, !PT ;  /* 0x0000ffff5a5a7812 */ /* 0x000fe400078ec0ff */
[----:B------:R-:W-:Y:S02]  /*174c0*/  LOP3.LUT R94, R94, 0xffff, RZ, 0xc0, !PT ;  /* 0x0000ffff5e5e7812 */ /* 0x000fe400078ec0ff */
[--C-:B------:R-:W-:Y:S02]  /*174d0*/  PRMT R93, R95, 0x3340, R97.reuse ;  /* 0x000033405f5d7816 */ /* 0x100fe40000000061 */
[----:B------:R-:W-:Y:S02]  /*174e0*/  SHF.R.U32.HI R97, RZ, 0x8, R97 ;  /* 0x00000008ff617819 */ /* 0x000fe40000011661 */
[----:B------:R-:W-:Y:S02]  /*174f0*/  SHF.R.U32.HI R95, RZ, 0x8, R95 ;  /* 0x00000008ff5f7819 */ /* 0x000fe4000001165f */
[----:B------:R-:W-:-:S02]  /*17500*/  PRMT R92, R90, 0x3340, R92 ;  /* 0x000033405a5c7816 */ /* 0x000fc4000000005c */
[----:B------:R-:W-:Y:S02]  /*17510*/  PRMT R90, R94, 0x3340, R1 ;  /* 0x000033405e5a7816 */ /* 0x000fe40000000001 */
[----:B------:R-:W-:Y:S02]  /*17520*/  LOP3.LUT R94, R97, 0xffff, RZ, 0xc0, !PT ;  /* 0x0000ffff615e7812 */ /* 0x000fe400078ec0ff */
[----:B------:R-:W-:Y:S02]  /*17530*/  LOP3.LUT R95, R95, 0xffff, RZ, 0xc0, !PT ;  /* 0x0000ffff5f5f7812 */ /* 0x000fe400078ec0ff */
[----:B------:R-:W-:Y:S02]  /*17540*/  LOP3.LUT R96, R96, 0xffff, RZ, 0xc0, !PT ;  /* 0x0000ffff60607812 */ /* 0x000fe400078ec0ff */
[----:B------:R-:W-:Y:S02]  /*17550*/  LOP3.LUT R107, R107, 0xffff, RZ, 0xc0, !PT ;  /* 0x0000ffff6b6b7812 */ /* 0x000fe400078ec0ff */
[----:B------:R-:W-:-:S02]  /*17560*/  LOP3.LUT R101, R101, 0xffff, RZ, 0xc0, !PT ;  /* 0x0000ffff65657812 */ /* 0x000fc400078ec0ff */
[----:B------:R-:W-:Y:S02]  /*17570*/  SHF.R.U32.HI R88, RZ, 0x8, R88 ;  /* 0x00000008ff587819 */ /* 0x000fe40000011658 */
[----:B------:R-:W-:Y:S02]  /*17580*/  LOP3.LUT R103, R103, 0xffff, RZ, 0xc0, !PT ;  /* 0x0000ffff67677812 */ /* 0x000fe400078ec0ff */
[----:B------:R-:W-:Y:S02]  /*17590*/  PRMT R106, R110, 0x5410, R106 ;  /* 0x000054106e6a7816 */ /* 0x000fe4000000006a */
[----:B------:R-:W-:Y:S02]  /*175a0*/  PRMT R94, R95, 0x3340, R94 ;  /* 0x000033405f5e7816 */ /* 0x000fe4000000005e */
[----:B------:R-:W-:Y:S02]  /*175b0*/  PRMT R110, R107, 0x3340, R1 ;  /* 0x000033406b6e7816 */ /* 0x000fe40000000001 */
[----:B------:R-:W-:-:S02]  /*175c0*/  PRMT R95, R96, 0x3340, R101 ;  /* 0x00003340605f7816 */ /* 0x000fc40000000065 */
[----:B------:R-:W-:Y:S02]  /*175d0*/  LOP3.LUT R88, R88, 0xffff, RZ, 0xc0, !PT ;  /* 0x0000ffff58587812 */ /* 0x000fe400078ec0ff */
[----:B------:R-:W-:Y:S02]  /*175e0*/  PRMT R225, R103, 0x3340, R1 ;  /* 0x0000334067e17816 */ /* 0x000fe40000000001 */
[----:B------:R-:W-:Y:S02]  /*175f0*/  SHF.R.U32.HI R101, RZ, 0x8, R101 ;  /* 0x00000008ff657819 */ /* 0x000fe40000011665 */
[----:B------:R-:W-:Y:S02]  /*17600*/  SHF.R.U32.HI R96, RZ, 0x8, R96 ;  /* 0x00000008ff607819 */ /* 0x000fe40000011660 */
[----:B------:R-:W-:Y:S02]  /*17610*/  SHF.R.U32.HI R103, RZ, 0x8, R103 ;  /* 0x00000008ff677819 */ /* 0x000fe40000011667 */
[----:B------:R-:W-:-:S02]  /*17620*/  SHF.R.U32.HI R107, RZ, 0x8, R107 ;  /* 0x00000008ff6b7819 */ /* 0x000fc4000001166b */
[----:B------:R-:W-:Y:S02]  /*17630*/  PRMT R110, R95, 0x5410, R110 ;  /* 0x000054105f6e7816 */ /* 0x000fe4000000006e */
[----:B------:R-:W-:Y:S02]  /*17640*/  PRMT R88, R88, 0x3340, R1 ;  /* 0x0000334058587816 */ /* 0x000fe40000000001 */
[----:B------:R-:W-:Y:S02]  /*17650*/  PRMT R225, R93, 0x5410, R225 ;  /* 0x000054105de17816 */ /* 0x000fe400000000e1 */
[----:B------:R-:W-:Y:S02]  /*17660*/  LOP3.LUT R95, R101, 0xffff, RZ, 0xc0, !PT ;  /* 0x0000ffff655f7812 */ /* 0x000fe400078ec0ff */
        /* <DEDUP_REMOVED lines=8> */
[----:B------:R-:W-:Y:S02]  /*176f0*/  PRMT R96, R107, 0x3340, R1 ;  /* 0x000033406b607816 */ /* 0x000fe40000000001 */
[----:B------:R-:W-:Y:S02]  /*17700*/  LOP3.LUT R88, R158, 0xffff, RZ, 0xc0, !PT ;  /* 0x0000ffff9e587812 */ /* 0x000fe400078ec0ff */
[----:B------:R-:W-:Y:S02]  /*17710*/  LOP3.LUT R89, R159, 0xffff, RZ, 0xc0, !PT ;  /* 0x0000ffff9f597812 */ /* 0x000fe400078ec0ff */
[----:B------:R-:W-:Y:S02]  /*17720*/  PRMT R107, R92, 0x5410, R90 ;  /* 0x000054105c6b7816 */ /* 0x000fe4000000005a */
[----:B------:R-:W-:Y:S02]  /*17730*/  PRMT R158, R94, 0x5410, R93 ;  /* 0x000054105e9e7816 */ /* 0x000fe4000000005d */
[----:B------:R-:W-:-:S02]  /*17740*/  PRMT R159, R95, 0x5410, R96 ;  /* 0x000054105f9f7816 */ /* 0x000fc40000000060 */
[--C-:B------:R-:W-:Y:S02]  /*17750*/  PRMT R92, R228, 0x4210, R88.reuse ;  /* 0x00004210e45c7816 */ /* 0x100fe40000000058 */
[----:B------:R-:W-:Y:S02]  /*17760*/  PRMT R93, R236, 0x5210, R88 ;  /* 0x00005210ec5d7816 */ /* 0x000fe40000000058 */
[--C-:B------:R-:W-:Y:S02]  /*17770*/  PRMT R94, R227, 0x4210, R89.reuse ;  /* 0x00004210e35e7816 */ /* 0x100fe40000000059 */
[----:B------:R-:W-:Y:S01]  /*17780*/  PRMT R95, R232, 0x5210, R89 ;  /* 0x00005210e85f7816 */ /* 0x000fe20000000059 */
[----:B------:R-:W-:Y:S01]  /*17790*/  BAR.SYNC.DEFER_BLOCKING 0x0 ;  /* 0x0000000000007b1d */ /* 0x000fe20000010000 */
[----:B------:R-:W-:-:S04]  /*177a0*/  SHF.R.U32.HI R239, RZ, 0x8, R239 ;  /* 0x00000008ffef7819 */ /* 0x000fc800000116ef */
[----:B------:R-:W-:-:S04]  /*177b0*/  LOP3.LUT R239, R239, 0xffff, RZ, 0xc0, !PT ;  /* 0x0000ffffefef7812 */ /* 0x000fc800078ec0ff */
[----:B------:R-:W-:Y:S01]  /*177c0*/  PRMT R239, R239, 0x3340, R1 ;  /* 0x00003340efef7816 */ /* 0x000fe20000000001 */
[----:B------:R-:W0:Y:S01]  /*177d0*/  LDS.128 R88, [R2] ;  /* 0x0000000002587984 */ /* 0x000e220000000c00 */
[----:B------:R-:W-:Y:S01]  /*177e0*/  BAR.SYNC.DEFER_BLOCKING 0x0 ;  /* 0x0000000000007b1d */ /* 0x000fe20000010000 */
[----:B------:R-:W-:Y:S02]  /*177f0*/  PRMT R97, R234, 0x5410, R231 ;  /* 0x00005410ea617816 */ /* 0x000fe400000000e7 */
[----:B------:R-:W-:Y:S02]  /*17800*/  PRMT R230, R233, 0x5410, R230 ;  /* 0x00005410e9e67816 */ /* 0x000fe400000000e6 */
[----:B------:R-:W-:Y:S02]  /*17810*/  LOP3.LUT R100, R100, 0xffff, RZ, 0xc0, !PT ;  /* 0x0000ffff64647812 */ /* 0x000fe400078ec0ff */
[----:B------:R-:W-:Y:S01]  /*17820*/  LOP3.LUT R102, R102, 0xffff, RZ, 0xc0, !PT ;  /* 0x0000ffff66667812 */ /* 0x000fe200078ec0ff */
[----:B------:R-:W2:Y:S04]  /*17830*/  LDL.LU R234, [R1] ;  /* 0x0000000001ea7983 */ /* 0x000ea80000300800 */
[----:B------:R1:W-:Y:S01]  /*17840*/  STSM.16.M88.4 [R161], R92 ;  /* 0x0000005ca1007844 */ /* 0x0003e20000000200 */
[----:B------:R-:W-:-:S02]  /*17850*/  PRMT R101, R246, 0x5410, R239 ;  /* 0x00005410f6657816 */ /* 0x000fc400000000ef */
[--C-:B------:R-:W-:Y:S01]  /*17860*/  PRMT R96, R226, 0x4210, R100.reuse ;  /* 0x00004210e2607816 */ /* 0x100fe20000000064 */
[----:B------:R-:W2:Y:S01]  /*17870*/  LDL.LU R231, [R1+0x4] ;  /* 0x0000040001e77983 */ /* 0x000ea20000300800 */
[----:B------:R-:W-:Y:S02]  /*17880*/  PRMT R97, R97, 0x5210, R100 ;  /* 0x0000521061617816 */ /* 0x000fe40000000064 */
[----:B------:R-:W-:Y:S01]  /*17890*/  LOP3.LUT R108, R108, 0xffff, RZ, 0xc0, !PT ;  /* 0x0000ffff6c6c7812 */ /* 0x000fe200078ec0ff */
[----:B------:R-:W2:Y:S01]  /*178a0*/  LDL.LU R233, [R1+0x8] ;  /* 0x0000080001e97983 */ /* 0x000ea20000300800 */
[----:B-1----:R-:W-:Y:S02]  /*178b0*/  LOP3.LUT R93, R98, 0xffff, RZ, 0xc0, !PT ;  /* 0x0000ffff625d7812 */ /* 0x002fe400078ec0ff */
[----:B------:R-:W-:Y:S02]  /*178c0*/  LOP3.LUT R92, R99, 0xffff, RZ, 0xc0, !PT ;  /* 0x0000ffff635c7812 */ /* 0x000fe400078ec0ff */
[----:B------:R-:W-:-:S02]  /*178d0*/  PRMT R98, R174, 0x4210, R102 ;  /* 0x00004210ae627816 */ /* 0x000fc40000000066 */
[----:B------:R-:W-:Y:S01]  /*178e0*/  PRMT R99, R230, 0x5210, R102 ;  /* 0x00005210e6637816 */ /* 0x000fe20000000066 */
[----:B------:R-:W-:Y:S01]  /*178f0*/  BAR.SYNC.DEFER_BLOCKING 0x0 ;  /* 0x0000000000007b1d */ /* 0x000fe20000010000 */
[--C-:B------:R-:W-:Y:S02]  /*17900*/  PRMT R100, R171, 0x4210, R93.reuse ;  /* 0x00004210ab647816 */ /* 0x100fe4000000005d */
[----:B------:R-:W-:Y:S02]  /*17910*/  PRMT R101, R101, 0x5210, R93 ;  /* 0x0000521065657816 */ /* 0x000fe4000000005d */
[--C-:B------:R-:W-:Y:S02]  /*17920*/  PRMT R102, R237, 0x4210, R92.reuse ;  /* 0x00004210ed667816 */ /* 0x100fe4000000005c */
[----:B------:R-:W-:Y:S02]  /*17930*/  PRMT R103, R103, 0x5210, R92 ;  /* 0x0000521067677816 */ /* 0x000fe4000000005c */
[----:B------:R-:W1:Y:S01]  /*17940*/  LDS.128 R92, [R2] ;  /* 0x00000000025c7984 */ /* 0x000e620000000c00 */
[----:B------:R-:W-:Y:S06]  /*17950*/  BAR.SYNC.DEFER_BLOCKING 0x0 ;  /* 0x0000000000007b1d */ /* 0x000fec0000010000 */
[----:B------:R-:W-:Y:S02]  /*17960*/  STSM.16.M88.4 [R161], R96 ;  /* 0x00000060a1007844 */ /* 0x000fe40000000200 */
[----:B------:R-:W-:Y:S06]  /*17970*/  BAR.SYNC.DEFER_BLOCKING 0x0 ;  /* 0x0000000000007b1d */ /* 0x000fec0000010000 */
[----:B------:R-:W1:Y:S02]  /*17980*/  LDS.128 R96, [R2] ;  /* 0x0000000002607984 */ /* 0x000e640000000c00 */
[----:B------:R-:W-:Y:S06]  /*17990*/  BAR.SYNC.DEFER_BLOCKING 0x0 ;  /* 0x0000000000007b1d */ /* 0x000fec0000010000 */
[----:B------:R4:W-:Y:S02]  /*179a0*/  STSM.16.M88.4 [R161], R100 ;  /* 0x00000064a1007844 */ /* 0x0009e40000000200 */
[----:B----4-:R-:W-:-:S02]  /*179b0*/  LOP3.LUT R101, R104, 0xffff, RZ, 0xc0, !PT ;  /* 0x0000ffff68657812 */ /* 0x010fc400078ec0ff */
[----:B------:R-:W-:Y:S02]  /*179c0*/  LOP3.LUT R100, R105, 0xffff, RZ, 0xc0, !PT ;  /* 0x0000ffff69647812 */ /* 0x000fe400078ec0ff */
[--C-:B------:R-:W-:Y:S02]  /*179d0*/  PRMT R104, R106, 0x4210, R101.reuse ;  /* 0x000042106a687816 */ /* 0x100fe40000000065 */
[----:B------:R-:W-:Y:S02]  /*179e0*/  PRMT R105, R229, 0x5210, R101 ;  /* 0x00005210e5697816 */ /* 0x000fe40000000065 */
[--C-:B------:R-:W-:Y:S02]  /*179f0*/  PRMT R106, R182, 0x4210, R100.reuse ;  /* 0x00004210b66a7816 */ /* 0x100fe40000000064 */
[----:B------:R-:W-:Y:S01]  /*17a00*/  PRMT R107, R107, 0x5210, R100 ;  /* 0x000052106b6b7816 */ /* 0x000fe20000000064 */
[----:B------:R-:W-:Y:S06]  /*17a10*/  BAR.SYNC.DEFER_BLOCKING 0x0 ;  /* 0x0000000000007b1d */ /* 0x000fec0000010000 */
[----:B------:R-:W4:Y:S02]  /*17a20*/  LDS.128 R100, [R2] ;  /* 0x0000000002647984 */ /* 0x000f240000000c00 */
[----:B------:R-:W-:Y:S01]  /*17a30*/  BAR.SYNC.DEFER_BLOCKING 0x0 ;  /* 0x0000000000007b1d */ /* 0x000fe20000010000 */
[----:B---3--:R-:W-:Y:S01]  /*17a40*/  IMAD R174, R235, UR4, RZ ;  /* 0x00000004ebae7c24 */ /* 0x008fe2000f8e02ff */
[----:B------:R-:W-:-:S02]  /*17a50*/  LOP3.LUT R109, R109, 0xffff, RZ, 0xc0, !PT ;  /* 0x0000ffff6d6d7812 */ /* 0x000fc400078ec0ff */
[----:B------:R-:W-:Y:S02]  /*17a60*/  ISETP.GE.AND P0, PT, R235, UR6, PT ;  /* 0x00000006eb007c0c */ /* 0x000fe4000bf06270 */
[----:B------:R-:W-:Y:S01]  /*17a70*/  ULDC.64 UR4, c[0x0][0x220] ;  /* 0x0000880000047ab9 */ /* 0x000fe20000000a00 */
[----:B------:R-:W-:Y:S01]  /*17a80*/  ULDC UR6, c[0x0][0x22c] ;  /* 0x00008b0000067ab9 */ /* 0x000fe20000000800 */
[----:B------:R3:W-:Y:S01]  /*17a90*/  STSM.16.M88.4 [R161], R104 ;  /* 0x00000068a1007844 */ /* 0x0007e20000000200 */
[----:B------:R-:W-:Y:S01]  /*17aa0*/  IADD3 R171, P2, R174, UR4, RZ ;  /* 0x00000004aeab7c10 */ /* 0x000fe2000ff5e0ff */
[----:B------:R-:W-:Y:S01]  /*17ab0*/  ULDC UR4, c[0x0][0x248] ;  /* 0x0000920000047ab9 */ /* 0x000fe20000000800 */
[C---:B------:R-:W-:Y:S01]  /*17ac0*/  ISETP.LT.AND P1, PT, R111.reuse, UR7, !P0 ;  /* 0x000000076f007c0c */ /* 0x040fe2000c721270 */
[----:B------:R-:W-:Y:S01]  /*17ad0*/  IMAD R182, R111, UR4, RZ ;  /* 0x000000046fb67c24 */ /* 0x000fe2000f8e02ff */
[----:B------:R-:W4:Y:S01]  /*17ae0*/  LDL.LU R235, [R1+0xc] ;  /* 0x00000c0001eb7983 */ /* 0x000f220000300800 */
[--C-:B---3--:R-:W-:Y:S01]  /*17af0*/  PRMT R104, R225, 0x4210, R108.reuse ;  /* 0x00004210e1687816 */ /* 0x108fe2000000006c */
[----:B------:R-:W-:Y:S01]  /*17b00*/  ULDC UR7, c[0x0][0x22c] ;  /* 0x00008b0000077ab9 */ /* 0x000fe20000000800 */
[----:B------:R-:W-:Y:S01]  /*17b10*/  PRMT R105, R158, 0x5210, R108 ;  /* 0x000052109e697816 */ /* 0x000fe2000000006c */
[----:B------:R-:W-:Y:S01]  /*17b20*/  ULDC UR4, c[0x0][0x248] ;  /* 0x0000920000047ab9 */ /* 0x000fe20000000800 */
[----:B------:R-:W-:-:S02]  /*17b30*/  PRMT R106, R110, 0x4210, R109 ;  /* 0x000042106e6a7816 */ /* 0x000fc4000000006d */
[----:B------:R-:W-:Y:S01]  /*17b40*/  PRMT R107, R159, 0x5210, R109 ;  /* 0x000052109f6b7816 */ /* 0x000fe2000000006d */
[----:B------:R-:W-:Y:S06]  /*17b50*/  BAR.SYNC.DEFER_BLOCKING 0x0 ;  /* 0x0000000000007b1d */ /* 0x000fec0000010000 */
[----:B------:R-:W3:Y:S02]  /*17b60*/  LDS.128 R108, [R2] ;  /* 0x00000000026c7984 */ /* 0x000ee40000000c00 */
[----:B------:R-:W-:Y:S01]  /*17b70*/  BAR.SYNC.DEFER_BLOCKING 0x0 ;  /* 0x0000000000007b1d */ /* 0x000fe20000010000 */
[----:B------:R-:W-:-:S02]  /*17b80*/  LEA.HI.X.SX32 R174, R174, UR5, 0x1, P2 ;  /* 0x00000005aeae7c11 */ /* 0x000fc400090f0eff */
[----:B------:R-:W-:-:S03]  /*17b90*/  IADD3 R158, P2, R182, R171, RZ ;  /* 0x000000abb69e7210 */ /* 0x000fc60007f5e0ff */
[----:B------:R-:W-:Y:S01]  /*17ba0*/  ULDC UR5, c[0x0][0x248] ;  /* 0x0000920000057ab9 */ /* 0x000fe20000000800 */
[----:B------:R0:W-:Y:S01]  /*17bb0*/  STSM.16.M88.4 [R161], R104 ;  /* 0x00000068a1007844 */ /* 0x0001e20000000200 */
[----:B------:R-:W-:Y:S01]  /*17bc0*/  LEA.HI.X.SX32 R159, R182, R174, 0x1, P2 ;  /* 0x000000aeb69f7211 */ /* 0x000fe200010f0eff */
[C---:B------:R-:W-:Y:S01]  /*17bd0*/  IMAD R226, R160.reuse, UR5, RZ ;  /* 0x00000005a0e27c24 */ /* 0x040fe2000f8e02ff */
[----:B------:R-:W-:Y:S01]  /*17be0*/  BAR.SYNC.DEFER_BLOCKING 0x0 ;  /* 0x0000000000007b1d */ /* 0x000fe20000010000 */
[----:B------:R-:W-:-:S03]  /*17bf0*/  ISETP.LT.AND P4, PT, R160, UR6, !P0 ;  /* 0x00000006a0007c0c */ /* 0x000fc6000c781270 */
[-C--:B------:R-:W-:Y:S02]  /*17c00*/  IADD3 R160, P3, R226, R171.reuse, RZ ;  /* 0x000000abe2a07210 */ /* 0x080fe40007f7e0ff */
[----:B0-----:R-:W-:Y:S01]  /*17c10*/  PRMT R104, R84, 0x7770, RZ ;  /* 0x0000777054687816 */ /* 0x001fe200000000ff */
[----:B------:R-:W-:Y:S01]  /*17c20*/  ULDC UR5, c[0x0][0x248] ;  /* 0x0000920000057ab9 */ /* 0x000fe20000000800 */
[-C--:B------:R-:W-:Y:S01]  /*17c30*/  LEA.HI.X.SX32 R161, R226, R174.reuse, 0x1, P3 ;  /* 0x000000aee2a17211 */ /* 0x080fe200018f0eff */
[----:B------:R-:W-:Y:S01]  /*17c40*/  ULDC UR6, c[0x0][0x248] ;  /* 0x0000920000067ab9 */ /* 0x000fe20000000800 */
[----:B------:R-:W-:Y:S01]  /*17c50*/  PRMT R105, R85, 0x7770, RZ ;  /* 0x0000777055697816 */ /* 0x000fe200000000ff */
[----:B------:R0:W-:Y:S01]  /*17c60*/  @P1 STG.E.U8 desc[UR16][R158.64], R104 ;  /* 0x000000689e001986 */ /* 0x0001e2000c101110 */
[C---:B------:R-:W-:Y:S01]  /*17c70*/  ISETP.LT.AND P1, PT, R215.reuse, UR7, !P0 ;  /* 0x00000007d7007c0c */ /* 0x040fe2000c721270 */
[----:B------:R-:W-:Y:S01]  /*17c80*/  IMAD R215, R215, UR4, RZ ;  /* 0x00000004d7d77c24 */ /* 0x000fe2000f8e02ff */
[C---:B------:R-:W-:Y:S01]  /*17c90*/  ISETP.LT.AND P2, PT, R216.reuse, UR8, !P0 ;  /* 0x00000008d8007c0c */ /* 0x040fe2000c741270 */
[----:B------:R-:W-:Y:S01]  /*17ca0*/  IMAD R216, R216, UR5, RZ ;  /* 0x00000005d8d87c24 */ /* 0x000fe2000f8e02ff */
[C---:B------:R-:W-:Y:S01]  /*17cb0*/  ISETP.LT.AND P3, PT, R213.reuse, UR9, !P0 ;  /* 0x00000009d5007c0c */ /* 0x040fe2000c761270 */
[----:B------:R-:W-:Y:S01]  /*17cc0*/  IMAD R213, R213, UR6, RZ ;  /* 0x00000006d5d57c24 */ /* 0x000fe2000f8e02ff */
[----:B------:R1:W-:Y:S01]  /*17cd0*/  @P4 STG.E.U8 desc[UR16][R160.64], R105 ;  /* 0x00000069a0004986 */ /* 0x0003e2000c101110 */
[----:B------:R-:W-:Y:S01]  /*17ce0*/  ULDC UR7, c[0x0][0x22c] ;  /* 0x00008b0000077ab9 */ /* 0x000fe20000000800 */
[----:B------:R-:W-:Y:S01]  /*17cf0*/  ULDC UR4, c[0x0][0x248] ;  /* 0x0000920000047ab9 */ /* 0x000fe20000000800 */
[CC--:B0-----:R-:W-:Y:S01]  /*17d00*/  IADD3 R158, P5, R215.reuse, R171.reuse, RZ ;  /* 0x000000abd79e7210 */ /* 0x0c1fe20007fbe0ff */
[----:B------:R-:W-:Y:S01]  /*17d10*/  ULDC UR6, c[0x0][0x22c] ;  /* 0x00008b0000067ab9 */ /* 0x000fe20000000800 */
[----:B------:R-:W-:Y:S01]  /*17d20*/  IADD3 R104, P6, R216, R171, RZ ;  /* 0x000000abd8687210 */ /* 0x000fe20007fde0ff */
[----:B------:R-:W-:Y:S01]  /*17d30*/  ULDC UR5, c[0x0][0x248] ;  /* 0x0000920000057ab9 */ /* 0x000fe20000000800 */
[----:B------:R-:W-:Y:S01]  /*17d40*/  LEA.HI.X.SX32 R159, R215, R174, 0x1, P5 ;  /* 0x000000aed79f7211 */ /* 0x000fe200028f0eff */
[----:B------:R-:W-:Y:S01]  /*17d50*/  ULDC UR8, c[0x0][0x22c] ;  /* 0x00008b0000087ab9 */ /* 0x000fe20000000800 */
[----:B------:R-:W-:Y:S01]  /*17d60*/  ULDC UR9, c[0x0][0x22c] ;  /* 0x00008b0000097ab9 */ /* 0x000fe20000000800 */
[----:B-1----:R-:W-:-:S02]  /*17d70*/  PRMT R105, R86, 0x7770, RZ ;  /* 0x0000777056697816 */ /* 0x002fc400000000ff */
[CC--:B------:R-:W-:Y:S02]  /*17d80*/  IADD3 R106, P5, R213.reuse, R171.reuse, RZ ;  /* 0x000000abd56a7210 */ /* 0x0c0fe40007fbe0ff */
[C---:B------:R-:W-:Y:S01]  /*17d90*/  ISETP.LT.AND P4, PT, R214.reuse, UR7, !P0 ;  /* 0x00000007d6007c0c */ /* 0x040fe2000c781270 */
[----:B------:R-:W-:Y:S01]  /*17da0*/  IMAD R214, R214, UR4, RZ ;  /* 0x00000004d6d67c24 */ /* 0x000fe2000f8e02ff */
[----:B------:R0:W-:Y:S01]  /*17db0*/  @P1 STG.E.U8 desc[UR16][R158.64], R105 ;  /* 0x000000699e001986 */ /* 0x0001e2000c101110 */
[-C--:B------:R-:W-:Y:S01]  /*17dc0*/  LEA.HI.X.SX32 R107, R213, R174.reuse, 0x1, P5 ;  /* 0x000000aed56b7211 */ /* 0x080fe200028f0eff */
[----:B------:R-:W-:Y:S01]  /*17dd0*/  ULDC UR4, c[0x0][0x248] ;  /* 0x0000920000047ab9 */ /* 0x000fe20000000800 */
[----:B------:R-:W-:Y:S01]  /*17de0*/  PRMT R160, R87, 0x7770, RZ ;  /* 0x0000777057a07816 */ /* 0x000fe200000000ff */
[----:B------:R-:W-:Y:S01]  /*17df0*/  ULDC UR7, c[0x0][0x22c] ;  /* 0x00008b0000077ab9 */ /* 0x000fe20000000800 */
[----:B------:R-:W-:Y:S02]  /*17e00*/  PRMT R161, R84, 0x7771, RZ ;  /* 0x0000777154a17816 */ /* 0x000fe400000000ff */
[C---:B------:R-:W-:Y:S01]  /*17e10*/  ISETP.LT.AND P5, PT, R212.reuse, UR6, !P0 ;  /* 0x00000006d4007c0c */ /* 0x040fe2000c7a1270 */
[----:B------:R-:W-:Y:S01]  /*17e20*/  IMAD R212, R212, UR4, RZ ;  /* 0x00000004d4d47c24 */ /* 0x000fe2000f8e02ff */
[----:B0-----:R-:W-:Y:S01]  /*17e30*/  LEA.HI.X.SX32 R105, R216, R174, 0x1, P6 ;  /* 0x000000aed8697211 */ /* 0x001fe200030f0eff */
[----:B------:R-:W-:Y:S01]  /*17e40*/  ULDC UR4, c[0x0][0x248] ;  /* 0x0000920000047ab9 */ /* 0x000fe20000000800 */
[----:B------:R-:W-:Y:S01]  /*17e50*/  IADD3 R158, P1, R214, R171, RZ ;  /* 0x000000abd69e7210 */ /* 0x000fe20007f3e0ff */
[----:B------:R-:W-:-:S02]  /*17e60*/  ULDC UR6, c[0x0][0x248] ;  /* 0x0000920000067ab9 */ /* 0x000fc40000000800 */
[----:B------:R0:W-:Y:S04]  /*17e70*/  @P2 STG.E.U8 desc[UR16][R104.64], R160 ;  /* 0x000000a068002986 */ /* 0x0001e8000c101110 */
[----:B------:R1:W-:Y:S01]  /*17e80*/  @P3 STG.E.U8 desc[UR16][R106.64], R161 ;  /* 0x000000a16a003986 */ /* 0x0003e2000c101110 */
[-C--:B------:R-:W-:Y:S02]  /*17e90*/  LEA.HI.X.SX32 R159, R214, R174.reuse, 0x1, P1 ;  /* 0x000000aed69f7211 */ /* 0x080fe400008f0eff */
[----:B------:R-:W-:Y:S02]  /*17ea0*/  PRMT R213, R85, 0x7771, RZ ;  /* 0x0000777155d57816 */ /* 0x000fe400000000ff */
[C---:B0-----:R-:W-:Y:S02]  /*17eb0*/  IADD3 R104, P3, R212.reuse, R171, RZ ;  /* 0x000000abd4687210 */ /* 0x041fe40007f7e0ff */
[C---:B------:R-:W-:Y:S01]  /*17ec0*/  ISETP.LT.AND P1, PT, R209.reuse, UR7, !P0 ;  /* 0x00000007d1007c0c */ /* 0x040fe2000c721270 */
[----:B------:R-:W-:Y:S01]  /*17ed0*/  IMAD R209, R209, UR5, RZ ;  /* 0x00000005d1d17c24 */ /* 0x000fe2000f8e02ff */
[----:B------:R-:W-:-:S02]  /*17ee0*/  LEA.HI.X.SX32 R105, R212, R174, 0x1, P3 ;  /* 0x000000aed4697211 */ /* 0x000fc400018f0eff */
[----:B-1----:R-:W-:Y:S01]  /*17ef0*/  PRMT R106, R86, 0x7771, RZ ;  /* 0x00007771566a7816 */ /* 0x002fe200000000ff */
[----:B------:R-:W-:Y:S01]  /*17f00*/  @P4 STG.E.U8 desc[UR16][R158.64], R213 ;  /* 0x000000d59e004986 */ /* 0x000fe2000c101110 */
[C---:B------:R-:W-:Y:S01]  /*17f10*/  ISETP.LT.AND P2, PT, R210.reuse, UR8, !P0 ;  /* 0x00000008d2007c0c */ /* 0x040fe2000c741270 */
[----:B------:R-:W-:Y:S01]  /*17f20*/  IMAD R210, R210, UR4, RZ ;  /* 0x00000004d2d27c24 */ /* 0x000fe2000f8e02ff */
[----:B------:R-:W-:Y:S01]  /*17f30*/  PRMT R160, R87, 0x7771, RZ ;  /* 0x0000777157a07816 */ /* 0x000fe200000000ff */
[----:B------:R0:W-:Y:S01]  /*17f40*/  @P5 STG.E.U8 desc[UR16][R104.64], R106 ;  /* 0x0000006a68005986 */ /* 0x0001e2000c101110 */
[C---:B------:R-:W-:Y:S01]  /*17f50*/  ISETP.LT.AND P4, PT, R211.reuse, UR9, !P0 ;  /* 0x00000009d3007c0c */ /* 0x040fe2000c781270 */
[----:B------:R-:W-:Y:S01]  /*17f60*/  IMAD R211, R211, UR6, RZ ;  /* 0x00000006d3d37c24 */ /* 0x000fe2000f8e02ff */
[----:B------:R-:W-:Y:S01]  /*17f70*/  ULDC UR4, c[0x0][0x22c] ;  /* 0x00008b0000047ab9 */ /* 0x000fe20000000800 */
[----:B------:R-:W-:Y:S01]  /*17f80*/  ULDC UR7, c[0x0][0x22c] ;  /* 0x00008b0000077ab9 */ /* 0x000fe20000000800 */
[----:B------:R-:W-:Y:S01]  /*17f90*/  PRMT R161, R84, 0x7772, RZ ;  /* 0x0000777254a17816 */ /* 0x000fe200000000ff */
[----:B------:R-:W-:Y:S01]  /*17fa0*/  ULDC UR8, c[0x0][0x22c] ;  /* 0x00008b0000087ab9 */ /* 0x000fe20000000800 */
[----:B------:R-:W-:Y:S01]  /*17fb0*/  ULDC UR5, c[0x0][0x248] ;  /* 0x0000920000057ab9 */ /* 0x000fe20000000800 */
[CC--:B0-----:R-:W-:Y:S01]  /*17fc0*/  IADD3 R104, P3, R209.reuse, R171.reuse, RZ ;  /* 0x000000abd1687210 */ /* 0x0c1fe20007f7e0ff */
[----:B------:R-:W-:Y:S01]  /*17fd0*/  ULDC UR6, c[0x0][0x248] ;  /* 0x0000920000067ab9 */ /* 0x000fe20000000800 */
[----:B------:R-:W-:Y:S01]  /*17fe0*/  IADD3 R106, P5, R210, R171, RZ ;  /* 0x000000abd26a7210 */ /* 0x000fe20007fbe0ff */
[----:B------:R-:W-:Y:S01]  /*17ff0*/  ULDC UR9, c[0x0][0x22c] ;  /* 0x00008b0000097ab9 */ /* 0x000fe20000000800 */
[----:B------:R-:W-:-:S02]  /*18000*/  LEA.HI.X.SX32 R105, R209, R174, 0x1, P3 ;  /* 0x000000aed1697211 */ /* 0x000fc400018f0eff */
[----:B------:R-:W-:Y:S01]  /*18010*/  ISETP.LT.AND P3, PT, R208, UR4, !P0 ;  /* 0x00000004d0007c0c */ /* 0x000fe2000c761270 */
[----:B------:R-:W-:Y:S01]  /*18020*/  ULDC UR4, c[0x0][0x248] ;  /* 0x0000920000047ab9 */ /* 0x000fe20000000800 */
[-C--:B------:R-:W-:Y:S01]  /*18030*/  LEA.HI.X.SX32 R107, R210, R174.reuse, 0x1, P5 ;  /* 0x000000aed26b7211 */ /* 0x080fe200028f0eff */
[----:B------:R-:W-:Y:S01]  /*18040*/  @P1 STG.E.U8 desc[UR16][R104.64], R160 ;  /* 0x000000a068001986 */ /* 0x000fe2000c101110 */
[C---:B------:R-:W-:Y:S01]  /*18050*/  ISETP.LT.AND P1, PT, R207.reuse, UR7, !P0 ;  /* 0x00000007cf007c0c */ /* 0x040fe2000c721270 */
[----:B------:R-:W-:Y:S01]  /*18060*/  IMAD R207, R207, UR4, RZ ;  /* 0x00000004cfcf7c24 */ /* 0x000fe2000f8e02ff */
[-C--:B------:R-:W-:Y:S01]  /*18070*/  IADD3 R158, P6, R211, R171.reuse, RZ ;  /* 0x000000abd39e7210 */ /* 0x080fe20007fde0ff */
[----:B------:R0:W-:Y:S01]  /*18080*/  @P2 STG.E.U8 desc[UR16][R106.64], R161 ;  /* 0x000000a16a002986 */ /* 0x0001e2000c101110 */
[----:B------:R-:W-:Y:S01]  /*18090*/  PRMT R208, R85, 0x7772, RZ ;  /* 0x0000777255d07816 */ /* 0x000fe200000000ff */
[----:B------:R-:W-:Y:S01]  /*180a0*/  ULDC UR7, c[0x0][0x22c] ;  /* 0x00008b0000077ab9 */ /* 0x000fe20000000800 */
[----:B------:R-:W-:Y:S01]  /*180b0*/  LEA.HI.X.SX32 R159, R211, R174, 0x1, P6 ;  /* 0x000000aed39f7211 */ /* 0x000fe200030f0eff */
[----:B------:R-:W-:Y:S01]  /*180c0*/  ULDC UR4, c[0x0][0x248] ;  /* 0x0000920000047ab9 */ /* 0x000fe20000000800 */
[C---:B------:R-:W-:Y:S01]  /*180d0*/  ISETP.LT.AND P5, PT, R204.reuse, UR8, !P0 ;  /* 0x00000008cc007c0c */ /* 0x040fe2000c7a1270 */
[----:B------:R-:W-:Y:S01]  /*180e0*/  IMAD R204, R204, UR5, RZ ;  /* 0x00000005cccc7c24 */ /* 0x000fe2000f8e02ff */
[----:B------:R-:W-:Y:S01]  /*180f0*/  PRMT R84, R84, 0x7773, RZ ;  /* 0x0000777354547816 */ /* 0x000fe200000000ff */
[----:B------:R-:W-:Y:S01]  /*18100*/  @P4 STG.E.U8 desc[UR16][R158.64], R208 ;  /* 0x000000d09e004986 */ /* 0x000fe2000c101110 */
[----:B0-----:R-:W-:Y:S01]  /*18110*/  IADD3 R106, P2, R207, R171, RZ ;  /* 0x000000abcf6a7210 */ /* 0x001fe20007f5e0ff */
[----:B------:R-:W-:Y:S01]  /*18120*/  ULDC UR5, c[0x0][0x22c] ;  /* 0x00008b0000057ab9 */ /* 0x000fe20000000800 */
[----:B------:R-:W-:-:S02]  /*18130*/  PRMT R105, R86, 0x7772, RZ ;  /* 0x0000777256697816 */ /* 0x000fc400000000ff */
[-C--:B------:R-:W-:Y:S02]  /*18140*/  LEA.HI.X.SX32 R107, R207, R174.reuse, 0x1, P2 ;  /* 0x000000aecf6b7211 */ /* 0x080fe400010f0eff */
[C---:B------:R-:W-:Y:S01]  /*18150*/  ISETP.LT.AND P4, PT, R205.reuse, UR7, !P0 ;  /* 0x00000007cd007c0c */ /* 0x040fe2000c781270 */
[----:B------:R-:W-:Y:S01]  /*18160*/  IMAD R205, R205, UR6, RZ ;  /* 0x00000006cdcd7c24 */ /* 0x000fe2000f8e02ff */
[----:B------:R-:W-:Y:S01]  /*18170*/  IADD3 R104, P6, R204, R171, RZ ;  /* 0x000000abcc687210 */ /* 0x000fe20007fde0ff */
[----:B------:R0:W-:Y:S01]  /*18180*/  @P1 STG.E.U8 desc[UR16][R106.64], R105 ;  /* 0x000000696a001986 */ /* 0x0001e2000c101110 */
[----:B------:R-:W-:Y:S01]  /*18190*/  PRMT R160, R87, 0x7772, RZ ;  /* 0x0000777257a07816 */ /* 0x000fe200000000ff */
[----:B------:R-:W-:Y:S01]  /*181a0*/  ULDC UR6, c[0x0][0x22c] ;  /* 0x00008b0000067ab9 */ /* 0x000fe20000000800 */
[C---:B------:R-:W-:Y:S01]  /*181b0*/  ISETP.LT.AND P2, PT, R206.reuse, UR9, !P0 ;  /* 0x00000009ce007c0c */ /* 0x040fe2000c741270 */
[----:B------:R-:W-:Y:S01]  /*181c0*/  IMAD R206, R206, UR4, RZ ;  /* 0x00000004cece7c24 */ /* 0x000fe2000f8e02ff */
[----:B------:R-:W-:Y:S01]  /*181d0*/  ULDC UR4, c[0x0][0x22c] ;  /* 0x00008b0000047ab9 */ /* 0x000fe20000000800 */
[----:B0-----:R-:W-:-:S02]  /*181e0*/  LEA.HI.X.SX32 R105, R204, R174, 0x1, P6 ;  /* 0x000000aecc697211 */ /* 0x001fc400030f0eff */
[CC--:B------:R-:W-:Y:S01]  /*181f0*/  IADD3 R106, P1, R205.reuse, R171.reuse, RZ ;  /* 0x000000abcd6a7210 */ /* 0x0c0fe20007f3e0ff */
[----:B------:R-:W0:Y:S02]  /*18200*/  LDC R204, c[0x0][0x248] ;  /* 0x00009200ffcc7b82 */ /* 0x000e240000000800 */
[----:B------:R1:W-:Y:S01]  /*18210*/  @P5 STG.E.U8 desc[UR16][R104.64], R160 ;  /* 0x000000a068005986 */ /* 0x0003e2000c101110 */
[-C--:B------:R-:W-:Y:S02]  /*18220*/  LEA.HI.X.SX32 R107, R205, R174.reuse, 0x1, P1 ;  /* 0x000000aecd6b7211 */ /* 0x080fe400008f0eff */
[C---:B------:R-:W-:Y:S02]  /*18230*/  IADD3 R158, P6, R206.reuse, R171, RZ ;  /* 0x000000abce9e7210 */ /* 0x040fe40007fde0ff */
[----:B------:R-:W-:Y:S01]  /*18240*/  ISETP.LT.AND P1, PT, R203, UR4, !P0 ;  /* 0x00000004cb007c0c */ /* 0x000fe2000c721270 */
[----:B------:R3:W-:Y:S01]  /*18250*/  @P4 STG.E.U8 desc[UR16][R106.64], R84 ;  /* 0x000000546a004986 */ /* 0x0007e2000c101110 */
[----:B------:R-:W-:Y:S01]  /*18260*/  ULDC UR4, c[0x0][0x248] ;  /* 0x0000920000047ab9 */ /* 0x000fe20000000800 */
[----:B-1----:R-:W1:Y:S01]  /*18270*/  LDC R105, c[0x0][0x248] ;  /* 0x00009200ff697b82 */ /* 0x002e620000000800 */
[----:B------:R-:W-:-:S02]  /*18280*/  LEA.HI.X.SX32 R159, R206, R174, 0x1, P6 ;  /* 0x000000aece9f7211 */ /* 0x000fc400030f0eff */
[----:B------:R-:W-:Y:S02]  /*18290*/  PRMT R85, R85, 0x7773, RZ ;  /* 0x0000777355557816 */ /* 0x000fe400000000ff */
[C---:B------:R-:W-:Y:S01]  /*182a0*/  ISETP.LT.AND P5, PT, R202.reuse, UR5, !P0 ;  /* 0x00000005ca007c0c */ /* 0x040fe2000c7a1270 */
[----:B------:R-:W-:Y:S01]  /*182b0*/  IMAD R202, R202, UR4, RZ ;  /* 0x00000004caca7c24 */ /* 0x000fe2000f8e02ff */
[----:B------:R-:W-:Y:S01]  /*182c0*/  ULDC UR5, c[0x0][0x22c] ;  /* 0x00008b0000057ab9 */ /* 0x000fe20000000800 */
[----:B---3--:R-:W3:Y:S01]  /*182d0*/  LDC R106, c[0x0][0x248] ;  /* 0x00009200ff6a7b82 */ /* 0x008ee20000000800 */
[----:B------:R2:W-:Y:S01]  /*182e0*/  @P2 STG.E.U8 desc[UR16][R158.64], R85 ;  /* 0x000000559e002986 */ /* 0x0005e2000c101110 */
[----:B------:R-:W-:Y:S01]  /*182f0*/  ULDC UR4, c[0x0][0x248] ;  /* 0x0000920000047ab9 */ /* 0x000fe20000000800 */
[----:B------:R-:W-:Y:S02]  /*18300*/  IADD3 R84, P2, R202, R171, RZ ;  /* 0x000000abca547210 */ /* 0x000fe40007f5e0ff */
[C---:B------:R-:W-:Y:S01]  /*18310*/  ISETP.LT.AND P6, PT, R200.reuse, UR5, !P0 ;  /* 0x00000005c8007c0c */ /* 0x040fe2000c7c1270 */
[----:B------:R-:W-:Y:S01]  /*18320*/  IMAD R200, R200, UR4, RZ ;  /* 0x00000004c8c87c24 */ /* 0x000fe2000f8e02ff */
[----:B------:R-:W-:Y:S01]  /*18330*/  PRMT R104, R86, 0x7773, RZ ;  /* 0x0000777356687816 */ /* 0x000fe200000000ff */
[----:B------:R-:W0:Y:S01]  /*18340*/  LDC R107, c[0x0][0x248] ;  /* 0x00009200ff6b7b82 */ /* 0x000e220000000800 */
[----:B------:R-:W-:Y:S01]  /*18350*/  ULDC UR4, c[0x0][0x22c] ;  /* 0x00008b0000047ab9 */ /* 0x000fe20000000800 */
[----:B------:R-:W-:Y:S01]  /*18360*/  ULDC UR5, c[0x0][0x22c] ;  /* 0x00008b0000057ab9 */ /* 0x000fe20000000800 */
[----:B--2---:R-:W-:-:S02]  /*18370*/  LEA.HI.X.SX32 R85, R202, R174, 0x1, P2 ;  /* 0x000000aeca557211 */ /* 0x004fc400010f0eff */
[----:B------:R-:W-:-:S03]  /*18380*/  IADD3 R86, P4, R200, R171, RZ ;  /* 0x000000abc8567210 */ /* 0x000fc60007f9e0ff */
[----:B------:R-:W2:Y:S01]  /*18390*/  LDC R158, c[0x0][0x248] ;  /* 0x00009200ff9e7b82 */ /* 0x000ea20000000800 */
[----:B------:R1:W-:Y:S02]  /*183a0*/  @P5 STG.E.U8 desc[UR16][R84.64], R104 ;  /* 0x0000006854005986 */ /* 0x0003e4000c101110 */
[----:B-1----:R-:W-:-:S05]  /*183b0*/  IMAD R182, R105, 0x20, R182 ;  /* 0x0000002069b67824 */ /* 0x002fca00078e02b6 */
[----:B------:R-:W1:Y:S01]  /*183c0*/  LDC R159, c[0x0][0x248] ;  /* 0x00009200ff9f7b82 */ /* 0x000e620000000800 */
[----:B------:R-:W-:Y:S02]  /*183d0*/  PRMT R84, R87, 0x7773, RZ ;  /* 0x0000777357547816 */ /* 0x000fe400000000ff */
[----:B------:R-:W-:-:S05]  /*183e0*/  LEA.HI.X.SX32 R87, R200, R174, 0x1, P4 ;  /* 0x000000aec8577211 */ /* 0x000fca00020f0eff */
[----:B------:R-:W4:Y:S01]  /*183f0*/  LDC R160, c[0x0][0x248] ;  /* 0x00009200ffa07b82 */ /* 0x000f220000000800 */
[----:B------:R3:W-:Y:S01]  /*18400*/  @P6 STG.E.U8 desc[UR16][R86.64], R84 ;  /* 0x0000005456006986 */ /* 0x0007e2000c101110 */
[----:B------:R-:W-:Y:S01]  /*18410*/  ISETP.LT.AND P2, PT, R201, UR6, !P0 ;  /* 0x00000006c9007c0c */ /* 0x000fe2000c741270 */
[----:B------:R-:W-:Y:S01]  /*18420*/  ULDC UR6, c[0x0][0x22c] ;  /* 0x00008b0000067ab9 */ /* 0x000fe20000000800 */
[----:B------:R-:W-:Y:S02]  /*18430*/  PRMT R105, R81, 0x7770, RZ ;  /* 0x0000777051697816 */ /* 0x000fe400000000ff */
[-C--:B---3--:R-:W-:Y:S01]  /*18440*/  IADD3 R84, P6, R182, R171.reuse, RZ ;  /* 0x000000abb6547210 */ /* 0x088fe20007fde0ff */
[----:B------:R-:W-:Y:S01]  /*18450*/  IMAD R87, R106, 0x2, R182 ;  /* 0x000000026a577824 */ /* 0x000fe200078e02b6 */
[----:B------:R-:W-:Y:S02]  /*18460*/  PRMT R106, R80, 0x7770, RZ ;  /* 0x00007770506a7816 */ /* 0x000fe400000000ff */
[----:B------:R-:W-:Y:S01]  /*18470*/  LEA.HI.X.SX32 R85, R182, R174, 0x1, P6 ;  /* 0x000000aeb6557211 */ /* 0x000fe200030f0eff */
[----:B0-----:R-:W-:Y:S01]  /*18480*/  IMAD R104, R204, 0x2, R87 ;  /* 0x00000002cc687824 */ /* 0x001fe200078e0257 */
[----:B------:R-:W-:-:S03]  /*18490*/  IADD3 R86, P6, R87, R171, RZ ;  /* 0x000000ab57567210 */ /* 0x000fc60007fde0ff */
[----:B------:R0:W-:Y:S01]  /*184a0*/  @P3 STG.E.U8 desc[UR16][R84.64], R106 ;  /* 0x0000006a54003986 */ /* 0x0001e2000c101110 */
[----:B------:R-:W-:Y:S02]  /*184b0*/  LEA.HI.X.SX32 R87, R87, R174, 0x1, P6 ;  /* 0x000000ae57577211 */ /* 0x000fe400030f0eff */
[----:B------:R-:W-:Y:S01]  /*184c0*/  ISETP.LT.AND P5, PT, R198, UR4, !P0 ;  /* 0x00000004c6007c0c */ /* 0x000fe2000c7a1270 */
[----:B------:R-:W-:Y:S02]  /*184d0*/  ULDC UR4, c[0x0][0x22c] ;  /* 0x00008b0000047ab9 */ /* 0x000fe40000000800 */
[----:B------:R2:W-:Y:S01]  /*184e0*/  @P1 STG.E.U8 desc[UR16][R86.64], R105 ;  /* 0x0000006956001986 */ /* 0x0005e2000c101110 */
[----:B0-----:R-:W-:-:S04]  /*184f0*/  IADD3 R84, P6, R104, R171, RZ ;  /* 0x000000ab68547210 */ /* 0x001fc80007fde0ff */
[----:B------:R-:W-:Y:S01]  /*18500*/  LEA.HI.X.SX32 R85, R104, R174, 0x1, P6 ;  /* 0x000000ae68557211 */ /* 0x000fe200030f0eff */
[----:B--2---:R-:W-:Y:S01]  /*18510*/  IMAD R87, R158, 0x2, R104 ;  /* 0x000000029e577824 */ /* 0x004fe200078e0268 */
[----:B------:R-:W-:Y:S01]  /*18520*/  PRMT R104, R82, 0x7770, RZ ;  /* 0x0000777052687816 */ /* 0x000fe200000000ff */
[----:B------:R-:W0:Y:S03]  /*18530*/  LDC R158, c[0x0][0x248] ;  /* 0x00009200ff9e7b82 */ /* 0x000e260000000800 */
[----:B------:R-:W-:Y:S01]  /*18540*/  IADD3 R86, P6, R87, R171, RZ ;  /* 0x000000ab57567210 */ /* 0x000fe20007fde0ff */
[----:B------:R2:W-:Y:S01]  /*18550*/  @P2 STG.E.U8 desc[UR16][R84.64], R104 ;  /* 0x0000006854002986 */ /* 0x0005e2000c101110 */
[----:B------:R-:W-:Y:S01]  /*18560*/  ISETP.LT.AND P4, PT, R199, UR4, !P0 ;  /* 0x00000004c7007c0c */ /* 0x000fe2000c781270 */
[----:B------:R-:W-:Y:S01]  /*18570*/  ULDC UR4, c[0x0][0x22c] ;  /* 0x00008b0000047ab9 */ /* 0x000fe20000000800 */
[----:B------:R-:W-:-:S02]  /*18580*/  PRMT R105, R83, 0x7770, RZ ;  /* 0x0000777053697816 */ /* 0x000fc400000000ff */
[----:B------:R-:W-:Y:S01]  /*18590*/  ISETP.LT.AND P3, PT, R197, UR4, !P0 ;  /* 0x00000004c5007c0c */ /* 0x000fe2000c761270 */
[----:B------:R-:W-:Y:S01]  /*185a0*/  ULDC UR4, c[0x0][0x22c] ;  /* 0x00008b0000047ab9 */ /* 0x000fe20000000800 */
[----:B--2---:R-:W-:Y:S01]  /*185b0*/  IMAD R85, R107, 0x2, R87 ;  /* 0x000000026b557824 */ /* 0x004fe200078e0257 */
[-C--:B------:R-:W-:Y:S01]  /*185c0*/  LEA.HI.X.SX32 R87, R87, R174.reuse, 0x1, P6 ;  /* 0x000000ae57577211 */ /* 0x080fe200030f0eff */
[----:B------:R-:W2:Y:S02]  /*185d0*/  LDC R107, c[0x0][0x248] ;  /* 0x00009200ff6b7b82 */ /* 0x000ea40000000800 */
[----:B-1----:R-:W-:Y:S01]  /*185e0*/  IMAD R104, R159, 0x2, R85 ;  /* 0x000000029f687824 */ /* 0x002fe200078e0255 */
[-C--:B------:R-:W-:Y:S01]  /*185f0*/  IADD3 R84, P2, R85, R171.reuse, RZ ;  /* 0x000000ab55547210 */ /* 0x080fe20007f5e0ff */
[----:B------:R1:W-:Y:S01]  /*18600*/  @P5 STG.E.U8 desc[UR16][R86.64], R105 ;  /* 0x0000006956005986 */ /* 0x0003e2000c101110 */
[----:B------:R-:W-:Y:S02]  /*18610*/  PRMT R106, R81, 0x7771, RZ ;  /* 0x00007771516a7816 */ /* 0x000fe400000000ff */
[----:B------:R-:W-:Y:S01]  /*18620*/  LEA.HI.X.SX32 R85, R85, R174, 0x1, P2 ;  /* 0x000000ae55557211 */ /* 0x000fe200010f0eff */
[----:B------:R-:W3:Y:S01]  /*18630*/  LDC R159, c[0x0][0x248] ;  /* 0x00009200ff9f7b82 */ /* 0x000ee20000000800 */
[----:B-1----:R-:W-:-:S02]  /*18640*/  IADD3 R86, P5, R104, R171, RZ ;  /* 0x000000ab68567210 */ /* 0x002fc40007fbe0ff */
[----:B------:R-:W-:Y:S02]  /*18650*/  PRMT R105, R80, 0x7771, RZ ;  /* 0x0000777150697816 */ /* 0x000fe400000000ff */
[----:B------:R-:W-:-:S03]  /*18660*/  LEA.HI.X.SX32 R87, R104, R174, 0x1, P5 ;  /* 0x000000ae68577211 */ /* 0x000fc600028f0eff */
[----:B------:R-:W-:Y:S01]  /*18670*/  @P4 STG.E.U8 desc[UR16][R84.64], R105 ;  /* 0x0000006954004986 */ /* 0x000fe2000c101110 */
[----:B------:R-:W-:Y:S01]  /*18680*/  ISETP.LT.AND P1, PT, R196, UR4, !P0 ;  /* 0x00000004c4007c0c */ /* 0x000fe2000c721270 */
[----:B------:R-:W-:Y:S02]  /*18690*/  ULDC UR4, c[0x0][0x22c] ;  /* 0x00008b0000047ab9 */ /* 0x000fe40000000800 */
[----:B------:R1:W-:Y:S01]  /*186a0*/  @P3 STG.E.U8 desc[UR16][R86.64], R106 ;  /* 0x0000006a56003986 */ /* 0x0003e2000c101110 */
[----:B------:R-:W-:Y:S01]  /*186b0*/  ISETP.LT.AND P6, PT, R195, UR4, !P0 ;  /* 0x00000004c3007c0c */ /* 0x000fe2000c7c1270 */
[----:B0-----:R-:W-:Y:S01]  /*186c0*/  IMAD R104, R158, 0x2, R104 ;  /* 0x000000029e687824 */ /* 0x001fe200078e0268 */
[----:B------:R-:W-:Y:S01]  /*186d0*/  ULDC UR4, c[0x0][0x22c] ;  /* 0x00008b0000047ab9 */ /* 0x000fe20000000800 */
[----:B------:R-:W0:Y:S01]  /*186e0*/  LDC R158, c[0x0][0x248] ;  /* 0x00009200ff9e7b82 */ /* 0x000e220000000800 */
[----:B------:R-:W-:Y:S01]  /*186f0*/  ISETP.LT.AND P2, PT, R194, UR4, !P0 ;  /* 0x00000004c2007c0c */ /* 0x000fe2000c741270 */
[----:B------:R-:W-:-:S06]  /*18700*/  ULDC UR4, c[0x0][0x248] ;  /* 0x0000920000047ab9 */ /* 0x000fcc0000000800 */
[----:B-1----:R-:W1:Y:S01]  /*18710*/  LDC R106, c[0x0][0x248] ;  /* 0x00009200ff6a7b82 */ /* 0x002e620000000800 */
[----:B------:R-:W-:Y:S01]  /*18720*/  VIADD R87, R0, 0x2e ;  /* 0x0000002e00577836 */ /* 0x000fe20000000000 */
[----:B------:R-:W-:-:S04]  /*18730*/  IADD3 R84, P3, R104, R171, RZ ;  /* 0x000000ab68547210 */ /* 0x000fc80007f7e0ff */
[C---:B------:R-:W-:Y:S01]  /*18740*/  ISETP.LT.AND P5, PT, R87.reuse, UR5, !P0 ;  /* 0x0000000557007c0c */ /* 0x040fe2000c7a1270 */
[----:B------:R-:W-:Y:S01]  /*18750*/  IMAD R87, R87, UR4, RZ ;  /* 0x0000000457577c24 */ /* 0x000fe2000f8e02ff */
[-C--:B------:R-:W-:Y:S01]  /*18760*/  LEA.HI.X.SX32 R85, R104, R174.reuse, 0x1, P3 ;  /* 0x000000ae68557211 */ /* 0x080fe200018f0eff */
[----:B------:R-:W-:Y:S01]  /*18770*/  ULDC UR4, c[0x0][0x22c] ;  /* 0x00008b0000047ab9 */ /* 0x000fe20000000800 */
[----:B------:R-:W-:Y:S01]  /*18780*/  PRMT R105, R82, 0x7771, RZ ;  /* 0x0000777152697816 */ /* 0x000fe200000000ff */
[----:B------:R-:W-:Y:S01]  /*18790*/  ULDC UR5, c[0x0][0x22c] ;  /* 0x00008b0000057ab9 */ /* 0x000fe20000000800 */
[----:B------:R-:W-:Y:S01]  /*187a0*/  IADD3 R86, P3, R87, R171, RZ ;  /* 0x000000ab57567210 */ /* 0x000fe20007f7e0ff */
[----:B--2---:R-:W-:Y:S02]  /*187b0*/  IMAD R104, R107, 0x4, R104 ;  /* 0x000000046b687824 */ /* 0x004fe400078e0268 */
[----:B------:R2:W-:Y:S01]  /*187c0*/  @P1 STG.E.U8 desc[UR16][R84.64], R105 ;  /* 0x0000006954001986 */ /* 0x0005e2000c101110 */
[----:B------:R-:W-:Y:S01]  /*187d0*/  LEA.HI.X.SX32 R87, R87, R174, 0x1, P3 ;  /* 0x000000ae57577211 */ /* 0x000fe200018f0eff */
[----:B------:R-:W0:Y:S01]  /*187e0*/  LDC R107, c[0x0][0x248] ;  /* 0x00009200ff6b7b82 */ /* 0x000e220000000800 */
[----:B--2---:R-:W-:-:S05]  /*187f0*/  PRMT R84, R83, 0x7771, RZ ;  /* 0x0000777153547816 */ /* 0x004fca00000000ff */
[----:B------:R2:W-:Y:S01]  /*18800*/  @P5 STG.E.U8 desc[UR16][R86.64], R84 ;  /* 0x0000005456005986 */ /* 0x0005e2000c101110 */
[----:B------:R-:W-:Y:S01]  /*18810*/  ISETP.LT.AND P4, PT, R193, UR6, !P0 ;  /* 0x00000006c1007c0c */ /* 0x000fe2000c781270 */
[----:B------:R-:W-:Y:S01]  /*18820*/  ULDC UR6, c[0x0][0x22c] ;  /* 0x00008b0000067ab9 */ /* 0x000fe20000000800 */
[----:B------:R-:W-:Y:S02]  /*18830*/  PRMT R105, R81, 0x7772, RZ ;  /* 0x0000777251697816 */ /* 0x000fe400000000ff */
[-C--:B--2---:R-:W-:Y:S01]  /*18840*/  IADD3 R84, P5, R104, R171.reuse, RZ ;  /* 0x000000ab68547210 */ /* 0x084fe20007fbe0ff */
[----:B-1----:R-:W-:Y:S01]  /*18850*/  IMAD R87, R106, 0x2, R104 ;  /* 0x000000026a577824 */ /* 0x002fe200078e0268 */
[----:B------:R-:W-:Y:S02]  /*18860*/  PRMT R106, R80, 0x7772, RZ ;  /* 0x00007772506a7816 */ /* 0x000fe400000000ff */
[----:B------:R-:W-:Y:S01]  /*18870*/  LEA.HI.X.SX32 R85, R104, R174, 0x1, P5 ;  /* 0x000000ae68557211 */ /* 0x000fe200028f0eff */
[----:B----4-:R-:W-:Y:S01]  /*18880*/  IMAD R104, R160, 0x2, R87 ;  /* 0x00000002a0687824 */ /* 0x010fe200078e0257 */
[----:B------:R-:W-:-:S03]  /*18890*/  IADD3 R86, P5, R87, R171, RZ ;  /* 0x000000ab57567210 */ /* 0x000fc60007fbe0ff */
[----:B------:R1:W-:Y:S01]  /*188a0*/  @P6 STG.E.U8 desc[UR16][R84.64], R106 ;  /* 0x0000006a54006986 */ /* 0x0003e2000c101110 */
[-C--:B------:R-:W-:Y:S02]  /*188b0*/  LEA.HI.X.SX32 R87, R87, R174.reuse, 0x1, P5 ;  /* 0x000000ae57577211 */ /* 0x080fe400028f0eff */
[----:B------:R-:W-:Y:S01]  /*188c0*/  ISETP.LT.AND P1, PT, R190, UR4, !P0 ;  /* 0x00000004be007c0c */ /* 0x000fe2000c721270 */
[----:B------:R-:W-:Y:S02]  /*188d0*/  ULDC UR4, c[0x0][0x22c] ;  /* 0x00008b0000047ab9 */ /* 0x000fe40000000800 */
[----:B------:R3:W-:Y:S01]  /*188e0*/  @P2 STG.E.U8 desc[UR16][R86.64], R105 ;  /* 0x0000006956002986 */ /* 0x0007e2000c101110 */
[C---:B-1----:R-:W-:Y:S01]  /*188f0*/  IADD3 R84, P6, R104.reuse, R171, RZ ;  /* 0x000000ab68547210 */ /* 0x042fe20007fde0ff */
[----:B------:R-:W1:Y:S03]  /*18900*/  LDC R106, c[0x0][0x248] ;  /* 0x00009200ff6a7b82 */ /* 0x000e660000000800 */
[----:B------:R-:W-:Y:S01]  /*18910*/  LEA.HI.X.SX32 R85, R104, R174, 0x1, P6 ;  /* 0x000000ae68557211 */ /* 0x000fe200030f0eff */
[----:B---3--:R-:W-:Y:S01]  /*18920*/  IMAD R87, R159, 0x2, R104 ;  /* 0x000000029f577824 */ /* 0x008fe200078e0268 */
[----:B------:R-:W-:-:S04]  /*18930*/  PRMT R104, R82, 0x7772, RZ ;  /* 0x0000777252687816 */ /* 0x000fc800000000ff */
[-C--:B------:R-:W-:Y:S01]  /*18940*/  IADD3 R86, P6, R87, R171.reuse, RZ ;  /* 0x000000ab57567210 */ /* 0x080fe20007fde0ff */
[----:B------:R0:W-:Y:S01]  /*18950*/  @P4 STG.E.U8 desc[UR16][R84.64], R104 ;  /* 0x0000006854004986 */ /* 0x0001e2000c101110 */
[----:B------:R-:W-:Y:S01]  /*18960*/  ISETP.LT.AND P3, PT, R191, UR4, !P0 ;  /* 0x00000004bf007c0c */ /* 0x000fe2000c761270 */
[----:B------:R-:W-:Y:S01]  /*18970*/  ULDC UR4, c[0x0][0x22c] ;  /* 0x00008b0000047ab9 */ /* 0x000fe20000000800 */
[----:B------:R-:W-:Y:S02]  /*18980*/  PRMT R105, R83, 0x7772, RZ ;  /* 0x0000777253697816 */ /* 0x000fe400000000ff */
[----:B------:R-:W-:Y:S01]  /*18990*/  ISETP.LT.AND P5, PT, R187, UR4, !P0 ;  /* 0x00000004bb007c0c */ /* 0x000fe2000c7a1270 */
[----:B------:R-:W-:Y:S01]  /*189a0*/  ULDC UR4, c[0x0][0x22c] ;  /* 0x00008b0000047ab9 */ /* 0x000fe20000000800 */
[----:B0-----:R-:W-:Y:S01]  /*189b0*/  IMAD R85, R107, 0x2, R87 ;  /* 0x000000026b557824 */ /* 0x001fe200078e0257 */
[----:B------:R-:W-:Y:S01]  /*189c0*/  LEA.HI.X.SX32 R87, R87, R174, 0x1, P6 ;  /* 0x000000ae57577211 */ /* 0x000fe200030f0eff */
[----:B------:R-:W0:Y:S02]  /*189d0*/  LDC R107, c[0x0][0x248] ;  /* 0x00009200ff6b7b82 */ /* 0x000e240000000800 */
[----:B------:R-:W-:Y:S01]  /*189e0*/  IMAD R104, R158, 0x2, R85 ;  /* 0x000000029e687824 */ /* 0x000fe200078e0255 */
[----:B------:R-:W-:Y:S01]  /*189f0*/  IADD3 R84, P6, R85, R171, RZ ;  /* 0x000000ab55547210 */ /* 0x000fe20007fde0ff */
[----:B------:R2:W-:Y:S01]  /*18a00*/  @P1 STG.E.U8 desc[UR16][R86.64], R105 ;  /* 0x0000006956001986 */ /* 0x0005e2000c101110 */
[----:B------:R-:W-:-:S02]  /*18a10*/  PRMT R80, R80, 0x7773, RZ ;  /* 0x0000777350507816 */ /* 0x000fc400000000ff */
[-C--:B------:R-:W-:Y:S02]  /*18a20*/  LEA.HI.X.SX32 R85, R85, R174.reuse, 0x1, P6 ;  /* 0x000000ae55557211 */ /* 0x080fe400030f0eff */
[----:B------:R-:W-:Y:S02]  /*18a30*/  PRMT R81, R81, 0x7773, RZ ;  /* 0x0000777351517816 */ /* 0x000fe400000000ff */
[CC--:B--2---:R-:W-:Y:S01]  /*18a40*/  IADD3 R86, P1, R104.reuse, R171.reuse, RZ ;  /* 0x000000ab68567210 */ /* 0x0c4fe20007f3e0ff */
[----:B------:R-:W2:Y:S03]  /*18a50*/  LDC R105, c[0x0][0x248] ;  /* 0x00009200ff697b82 */ /* 0x000ea60000000800 */
[----:B------:R-:W-:Y:S01]  /*18a60*/  LEA.HI.X.SX32 R87, R104, R174, 0x1, P1 ;  /* 0x000000ae68577211 */ /* 0x000fe200008f0eff */
[----:B------:R-:W-:Y:S04]  /*18a70*/  @P3 STG.E.U8 desc[UR16][R84.64], R80 ;  /* 0x0000005054003986 */ /* 0x000fe8000c101110 */
[----:B------:R3:W-:Y:S01]  /*18a80*/  @P5 STG.E.U8 desc[UR16][R86.64], R81 ;  /* 0x0000005156005986 */ /* 0x0007e2000c101110 */
[----:B------:R-:W-:Y:S01]  /*18a90*/  ISETP.LT.AND P2, PT, R185, UR4, !P0 ;  /* 0x00000004b9007c0c */ /* 0x000fe2000c741270 */
[----:B------:R-:W-:Y:S01]  /*18aa0*/  ULDC UR4, c[0x0][0x22c] ;  /* 0x00008b0000047ab9 */ /* 0x000fe20000000800 */
[----:B-1----:R-:W-:Y:S01]  /*18ab0*/  IMAD R104, R106, 0x2, R104 ;  /* 0x000000026a687824 */ /* 0x002fe200078e0268 */
[----:B------:R-:W-:Y:S01]  /*18ac0*/  ISETP.LT.AND P4, PT, R183, UR4, !P0 ;  /* 0x00000004b7007c0c */ /* 0x000fe2000c781270 */
[----:B------:R-:W-:Y:S01]  /*18ad0*/  ULDC UR4, c[0x0][0x22c] ;  /* 0x00008b0000047ab9 */ /* 0x000fe20000000800 */
[----:B------:R-:W1:Y:S08]  /*18ae0*/  LDC R106, c[0x0][0x248] ;  /* 0x00009200ff6a7b82 */ /* 0x000e700000000800 */
[----:B---3--:R-:W3:Y:S01]  /*18af0*/  LDC R87, c[0x0][0x248] ;  /* 0x00009200ff577b82 */ /* 0x008ee20000000800 */
[----:B------:R-:W-:Y:S01]  /*18b00*/  VIADD R84, R0, 0x3e ;  /* 0x0000003e00547836 */ /* 0x000fe20000000000 */
[----:B------:R-:W-:Y:S01]  /*18b10*/  ISETP.LT.AND P1, PT, R178, UR4, !P0 ;  /* 0x00000004b2007c0c */ /* 0x000fe2000c721270 */
[----:B------:R-:W-:Y:S01]  /*18b20*/  ULDC UR4, c[0x0][0x248] ;  /* 0x0000920000047ab9 */ /* 0x000fe20000000800 */
[----:B------:R-:W-:-:S02]  /*18b30*/  IADD3 R80, P3, R104, R171, RZ ;  /* 0x000000ab68507210 */ /* 0x000fc40007f7e0ff */
[C---:B------:R-:W-:Y:S01]  /*18b40*/  ISETP.LT.AND P6, PT, R84.reuse, UR5, !P0 ;  /* 0x0000000554007c0c */ /* 0x040fe2000c7c1270 */
[----:B------:R-:W-:Y:S01]  /*18b50*/  IMAD R84, R84, UR4, RZ ;  /* 0x0000000454547c24 */ /* 0x000fe2000f8e02ff */
[-C--:B------:R-:W-:Y:S01]  /*18b60*/  LEA.HI.X.SX32 R81, R104, R174.reuse, 0x1, P3 ;  /* 0x000000ae68517211 */ /* 0x080fe200018f0eff */
[----:B------:R-:W-:Y:S01]  /*18b70*/  ULDC UR4, c[0x0][0x22c] ;  /* 0x00008b0000047ab9 */ /* 0x000fe20000000800 */
[----:B------:R-:W-:Y:S01]  /*18b80*/  PRMT R85, R82, 0x7773, RZ ;  /* 0x0000777352557816 */ /* 0x000fe200000000ff */
[----:B------:R-:W-:Y:S01]  /*18b90*/  ULDC UR5, c[0x0][0x22c] ;  /* 0x00008b0000057ab9 */ /* 0x000fe20000000800 */
[C---:B------:R-:W-:Y:S02]  /*18ba0*/  IADD3 R82, P3, R84.reuse, R171, RZ ;  /* 0x000000ab54527210 */ /* 0x040fe40007f7e0ff */
[----:B------:R-:W-:Y:S02]  /*18bb0*/  PRMT R86, R83, 0x7773, RZ ;  /* 0x0000777353567816 */ /* 0x000fe400000000ff */
[----:B------:R-:W-:Y:S01]  /*18bc0*/  LEA.HI.X.SX32 R83, R84, R174, 0x1, P3 ;  /* 0x000000ae54537211 */ /* 0x000fe200018f0eff */
[----:B------:R2:W-:Y:S01]  /*18bd0*/  @P2 STG.E.U8 desc[UR16][R80.64], R85 ;  /* 0x0000005550002986 */ /* 0x0005e2000c101110 */
[----:B---3--:R-:W-:-:S02]  /*18be0*/  IMAD R104, R87, 0x4, R104 ;  /* 0x0000000457687824 */ /* 0x008fc400078e0268 */
[----:B------:R-:W3:Y:S01]  /*18bf0*/  LDC R87, c[0x0][0x248] ;  /* 0x00009200ff577b82 */ /* 0x000ee20000000800 */
[----:B------:R4:W-:Y:S01]  /*18c00*/  @P6 STG.E.U8 desc[UR16][R82.64], R86 ;  /* 0x0000005652006986 */ /* 0x0009e2000c101110 */
[----:B--2---:R-:W-:Y:S01]  /*18c10*/  IMAD R81, R105, 0x2, R104 ;  /* 0x0000000269517824 */ /* 0x004fe200078e0268 */
[----:B------:R-:W-:Y:S01]  /*18c20*/  ISETP.LT.AND P5, PT, R176, UR6, !P0 ;  /* 0x00000006b0007c0c */ /* 0x000fe2000c7a1270 */
[----:B------:R-:W-:Y:S02]  /*18c30*/  ULDC UR6, c[0x0][0x22c] ;  /* 0x00008b0000067ab9 */ /* 0x000fe40000000800 */
[----:B0-----:R-:W-:Y:S02]  /*18c40*/  IMAD R85, R107, 0x2, R81 ;  /* 0x000000026b557824 */ /* 0x001fe400078e0251 */
[----:B------:R-:W0:Y:S01]  /*18c50*/  LDC R105, c[0x0][0x248] ;  /* 0x00009200ff697b82 */ /* 0x000e220000000800 */
[----:B----4-:R-:W-:Y:S02]  /*18c60*/  IADD3 R82, P6, R104, R171, RZ ;  /* 0x000000ab68527210 */ /* 0x010fe40007fde0ff */
[----:B------:R-:W-:-:S02]  /*18c70*/  PRMT R86, R76, 0x7770, RZ ;  /* 0x000077704c567816 */ /* 0x000fc400000000ff */
[-C--:B------:R-:W-:Y:S02]  /*18c80*/  LEA.HI.X.SX32 R83, R104, R174.reuse, 0x1, P6 ;  /* 0x000000ae68537211 */ /* 0x080fe400030f0eff */
[----:B------:R-:W-:Y:S02]  /*18c90*/  IADD3 R80, P6, R81, R171, RZ ;  /* 0x000000ab51507210 */ /* 0x000fe40007fde0ff */
[----:B------:R-:W-:Y:S01]  /*18ca0*/  PRMT R84, R77, 0x7770, RZ ;  /* 0x000077704d547816 */ /* 0x000fe200000000ff */
[----:B------:R2:W-:Y:S01]  /*18cb0*/  @P4 STG.E.U8 desc[UR16][R82.64], R86 ;  /* 0x0000005652004986 */ /* 0x0005e2000c101110 */
[----:B------:R-:W-:-:S05]  /*18cc0*/  LEA.HI.X.SX32 R81, R81, R174, 0x1, P6 ;  /* 0x000000ae51517211 */ /* 0x000fca00030f0eff */
[----:B------:R4:W-:Y:S01]  /*18cd0*/  @P1 STG.E.U8 desc[UR16][R80.64], R84 ;  /* 0x0000005450001986 */ /* 0x0009e2000c101110 */
[C---:B--2---:R-:W-:Y:S01]  /*18ce0*/  IADD3 R82, P6, R85.reuse, R171, RZ ;  /* 0x000000ab55527210 */ /* 0x044fe20007fde0ff */
[----:B------:R-:W2:Y:S03]  /*18cf0*/  LDC R86, c[0x0][0x248] ;  /* 0x00009200ff567b82 */ /* 0x000ea60000000800 */
[----:B------:R-:W-:Y:S02]  /*18d00*/  LEA.HI.X.SX32 R83, R85, R174, 0x1, P6 ;  /* 0x000000ae55537211 */ /* 0x000fe400030f0eff */
[----:B----4-:R-:W-:Y:S01]  /*18d10*/  PRMT R84, R78, 0x7770, RZ ;  /* 0x000077704e547816 */ /* 0x010fe200000000ff */
[----:B-1----:R-:W-:Y:S01]  /*18d20*/  IMAD R81, R106, 0x2, R85 ;  /* 0x000000026a517824 */ /* 0x002fe200078e0255 */
[----:B------:R-:W-:Y:S01]  /*18d30*/  ISETP.LT.AND P2, PT, R173, UR4, !P0 ;  /* 0x00000004ad007c0c */ /* 0x000fe2000c741270 */
[----:B------:R-:W-:-:S02]  /*18d40*/  ULDC UR4, c[0x0][0x22c] ;  /* 0x00008b0000047ab9 */ /* 0x000fc40000000800 */
[----:B------:R3:W-:Y:S01]  /*18d50*/  @P5 STG.E.U8 desc[UR16][R82.64], R84 ;  /* 0x0000005452005986 */ /* 0x0007e2000c101110 */
[----:B------:R-:W-:Y:S02]  /*18d60*/  IADD3 R80, P6, R81, R171, RZ ;  /* 0x000000ab51507210 */ /* 0x000fe40007fde0ff */
[----:B------:R-:W-:Y:S01]  /*18d70*/  ISETP.LT.AND P3, PT, R172, UR5, !P0 ;  /* 0x00000005ac007c0c */ /* 0x000fe2000c761270 */
[----:B------:R-:W-:Y:S01]  /*18d80*/  ULDC UR5, c[0x0][0x22c] ;  /* 0x00008b0000057ab9 */ /* 0x000fe20000000800 */
[----:B---3--:R-:W-:Y:S01]  /*18d90*/  IMAD R83, R87, 0x2, R81 ;  /* 0x0000000257537824 */ /* 0x008fe200078e0251 */
[----:B------:R-:W-:-:S04]  /*18da0*/  LEA.HI.X.SX32 R81, R81, R174, 0x1, P6 ;  /* 0x000000ae51517211 */ /* 0x000fc800030f0eff */
[----:B------:R-:W-:Y:S01]  /*18db0*/  IADD3 R82, P6, R83, R171, RZ ;  /* 0x000000ab53527210 */ /* 0x000fe20007fde0ff */
[----:B0-----:R-:W-:Y:S01]  /*18dc0*/  IMAD R84, R105, 0x2, R83 ;  /* 0x0000000269547824 */ /* 0x001fe200078e0253 */
[----:B------:R-:W-:Y:S02]  /*18dd0*/  PRMT R85, R79, 0x7770, RZ ;  /* 0x000077704f557816 */ /* 0x000fe400000000ff */
[----:B------:R-:W-:Y:S02]  /*18de0*/  LEA.HI.X.SX32 R83, R83, R174, 0x1, P6 ;  /* 0x000000ae53537211 */ /* 0x000fe400030f0eff */
[----:B------:R-:W-:Y:S02]  /*18df0*/  PRMT R105, R76, 0x7771, RZ ;  /* 0x000077714c697816 */ /* 0x000fe400000000ff */
[----:B------:R-:W-:Y:S01]  /*18e00*/  ISETP.LT.AND P4, PT, R170, UR4, !P0 ;  /* 0x00000004aa007c0c */ /* 0x000fe2000c781270 */
[----:B------:R0:W-:Y:S01]  /*18e10*/  @P2 STG.E.U8 desc[UR16][R80.64], R85 ;  /* 0x0000005550002986 */ /* 0x0001e2000c101110 */
[----:B------:R-:W-:-:S03]  /*18e20*/  ULDC UR4, c[0x0][0x22c] ;  /* 0x00008b0000047ab9 */ /* 0x000fc60000000800 */
[----:B------:R1:W-:Y:S01]  /*18e30*/  @P3 STG.E.U8 desc[UR16][R82.64], R105 ;  /* 0x0000006952003986 */ /* 0x0003e2000c101110 */
[----:B------:R-:W-:Y:S01]  /*18e40*/  PRMT R87, R77, 0x7771, RZ ;  /* 0x000077714d577816 */ /* 0x000fe200000000ff */
[----:B--2---:R-:W-:Y:S01]  /*18e50*/  IMAD R86, R86, 0x2, R84 ;  /* 0x0000000256567824 */ /* 0x004fe200078e0254 */
[C---:B0-----:R-:W-:Y:S01]  /*18e60*/  IADD3 R80, P2, R84.reuse, R171, RZ ;  /* 0x000000ab54507210 */ /* 0x041fe20007f5e0ff */
[----:B-1----:R-:W0:Y:S03]  /*18e70*/  LDC R83, c[0x0][0x248] ;  /* 0x00009200ff537b82 */ /* 0x002e260000000800 */
[----:B------:R-:W-:Y:S02]  /*18e80*/  LEA.HI.X.SX32 R81, R84, R174, 0x1, P2 ;  /* 0x000000ae54517211 */ /* 0x000fe400010f0eff */
[----:B------:R-:W-:Y:S01]  /*18e90*/  ISETP.LT.AND P1, PT, R168, UR4, !P0 ;  /* 0x00000004a8007c0c */ /* 0x000fe2000c721270 */
[----:B------:R-:W-:Y:S01]  /*18ea0*/  ULDC UR4, c[0x0][0x22c] ;  /* 0x00008b0000047ab9 */ /* 0x000fe20000000800 */
[----:B------:R-:W-:Y:S01]  /*18eb0*/  VIADD R85, R0, 0x4e ;  /* 0x0000004e00557836 */ /* 0x000fe20000000000 */
[----:B------:R-:W1:Y:S01]  /*18ec0*/  LDC R82, c[0x0][0x248] ;  /* 0x00009200ff527b82 */ /* 0x000e620000000800 */
[----:B------:R-:W-:Y:S01]  /*18ed0*/  ISETP.LT.AND P5, PT, R166, UR4, !P0 ;  /* 0x00000004a6007c0c */ /* 0x000fe2000c7a1270 */
[----:B------:R2:W-:Y:S01]  /*18ee0*/  @P4 STG.E.U8 desc[UR16][R80.64], R87 ;  /* 0x0000005750004986 */ /* 0x0005e2000c101110 */
[----:B------:R-:W-:-:S02]  /*18ef0*/  ULDC UR4, c[0x0][0x22c] ;  /* 0x00008b0000047ab9 */ /* 0x000fc40000000800 */
[----:B------:R-:W-:Y:S01]  /*18f00*/  ISETP.LT.AND P2, PT, R165, UR4, !P0 ;  /* 0x00000004a5007c0c */ /* 0x000fe2000c741270 */
[----:B------:R-:W-:Y:S01]  /*18f10*/  ULDC UR4, c[0x0][0x248] ;  /* 0x0000920000047ab9 */ /* 0x000fe20000000800 */
[C---:B------:R-:W-:Y:S01]  /*18f20*/  ISETP.LT.AND P6, PT, R85.reuse, UR5, !P0 ;  /* 0x0000000555007c0c */ /* 0x040fe2000c7c1270 */
[----:B------:R-:W-:Y:S01]  /*18f30*/  IMAD R85, R85, UR4, RZ ;  /* 0x0000000455557c24 */ /* 0x000fe2000f8e02ff */
[----:B------:R-:W-:Y:S01]  /*18f40*/  PRMT R105, R78, 0x7771, RZ ;  /* 0x000077714e697816 */ /* 0x000fe200000000ff */
[----:B------:R-:W3:Y:S01]  /*18f50*/  LDC R84, c[0x0][0x248] ;  /* 0x00009200ff547b82 */ /* 0x000ee20000000800 */
[----:B------:R-:W-:Y:S01]  /*18f60*/  PRMT R159, R79, 0x7771, RZ ;  /* 0x000077714f9f7816 */ /* 0x000fe200000000ff */
[----:B------:R-:W-:Y:S01]  /*18f70*/  ULDC UR4, c[0x0][0x22c] ;  /* 0x00008b0000047ab9 */ /* 0x000fe20000000800 */
[----:B--2---:R-:W-:Y:S01]  /*18f80*/  IADD3 R80, P3, R86, R171, RZ ;  /* 0x000000ab56507210 */ /* 0x004fe20007f7e0ff */
[----:B------:R-:W-:-:S04]  /*18f90*/  ULDC UR5, c[0x0][0x22c] ;  /* 0x00008b0000057ab9 */ /* 0x000fc80000000800 */
[----:B------:R-:W2:Y:S01]  /*18fa0*/  LDC R87, c[0x0][0x248] ;  /* 0x00009200ff577b82 */ /* 0x000ea20000000800 */
[----:B------:R-:W-:-:S05]  /*18fb0*/  LEA.HI.X.SX32 R81, R86, R174, 0x1, P3 ;  /* 0x000000ae56517211 */ /* 0x000fca00018f0eff */
[----:B------:R4:W-:Y:S01]  /*18fc0*/  @P1 STG.E.U8 desc[UR16][R80.64], R105 ;  /* 0x0000006950001986 */ /* 0x0009e2000c101110 */
[----:B0-----:R-:W-:Y:S02]  /*18fd0*/  IMAD R83, R83, 0x4, R86 ;  /* 0x0000000453537824 */ /* 0x001fe400078e0256 */
[----:B------:R-:W0:Y:S01]  /*18fe0*/  LDC R86, c[0x0][0x248] ;  /* 0x00009200ff567b82 */ /* 0x000e220000000800 */
[----:B----4-:R-:W-:-:S04]  /*18ff0*/  IADD3 R80, P1, R85, R171, RZ ;  /* 0x000000ab55507210 */ /* 0x010fc80007f3e0ff */
[----:B------:R-:W-:-:S03]  /*19000*/  LEA.HI.X.SX32 R81, R85, R174, 0x1, P1 ;  /* 0x000000ae55517211 */ /* 0x000fc600008f0eff */
[----:B------:R-:W4:Y:S01]  /*19010*/  LDC R85, c[0x0][0x248] ;  /* 0x00009200ff557b82 */ /* 0x000f220000000800 */
[----:B-1----:R-:W-:Y:S01]  /*19020*/  IMAD R104, R82, 0x2, R83 ;  /* 0x0000000252687824 */ /* 0x002fe200078e0253 */
[----:B------:R1:W-:Y:S03]  /*19030*/  @P6 STG.E.U8 desc[UR16][R80.64], R159 ;  /* 0x0000009f50006986 */ /* 0x0003e6000c101110 */
[----:B--2---:R-:W-:Y:S01]  /*19040*/  IMAD R87, R87, 0x2, R104 ;  /* 0x0000000257577824 */ /* 0x004fe200078e0268 */
[----:B------:R-:W-:Y:S02]  /*19050*/  PRMT R107, R76, 0x7772, RZ ;  /* 0x000077724c6b7816 */ /* 0x000fe400000000ff */
[----:B-1----:R-:W-:-:S04]  /*19060*/  IADD3 R80, P6, R83, R171, RZ ;  /* 0x000000ab53507210 */ /* 0x002fc80007fde0ff */
[----:B------:R-:W-:Y:S02]  /*19070*/  LEA.HI.X.SX32 R81, R83, R174, 0x1, P6 ;  /* 0x000000ae53517211 */ /* 0x000fe400030f0eff */
[----:B------:R-:W-:-:S04]  /*19080*/  IADD3 R82, P6, R104, R171, RZ ;  /* 0x000000ab68527210 */ /* 0x000fc80007fde0ff */
[----:B------:R-:W-:Y:S01]  /*19090*/  LEA.HI.X.SX32 R83, R104, R174, 0x1, P6 ;  /* 0x000000ae68537211 */ /* 0x000fe200030f0eff */
[----:B---3--:R-:W-:Y:S02]  /*190a0*/  IMAD R104, R84, 0x2, R87 ;  /* 0x0000000254687824 */ /* 0x008fe400078e0257 */
[----:B------:R-:W1:Y:S01]  /*190b0*/  LDC R84, c[0x0][0x248] ;  /* 0x00009200ff547b82 */ /* 0x000e620000000800 */
[----:B------:R-:W-:Y:S01]  /*190c0*/  PRMT R105, R77, 0x7772, RZ ;  /* 0x000077724d697816 */ /* 0x000fe200000000ff */
[----:B------:R2:W-:Y:S01]  /*190d0*/  @P5 STG.E.U8 desc[UR16][R80.64], R107 ;  /* 0x0000006b50005986 */ /* 0x0005e2000c101110 */
[----:B------:R-:W-:Y:S02]  /*190e0*/  ISETP.LT.AND P4, PT, R163, UR6, !P0 ;  /* 0x00000006a3007c0c */ /* 0x000fe4000c781270 */
[----:B------:R-:W-:Y:S01]  /*190f0*/  ISETP.LT.AND P1, PT, R164, UR4, !P0 ;  /* 0x00000004a4007c0c */ /* 0x000fe2000c721270 */
[----:B------:R3:W-:Y:S01]  /*19100*/  @P2 STG.E.U8 desc[UR16][R82.64], R105 ;  /* 0x0000006952002986 */ /* 0x0007e2000c101110 */
[----:B------:R-:W-:Y:S01]  /*19110*/  ULDC UR4, c[0x0][0x22c] ;  /* 0x00008b0000047ab9 */ /* 0x000fe20000000800 */
[----:B----4-:R-:W-:Y:S01]  /*19120*/  IMAD R85, R85, 0x2, R104 ;  /* 0x0000000255557824 */ /* 0x010fe200078e0268 */
[----:B--2---:R-:W-:Y:S01]  /*19130*/  IADD3 R80, P6, R87, R171, RZ ;  /* 0x000000ab57507210 */ /* 0x004fe20007fde0ff */
[----:B------:R-:W-:-:S03]  /*19140*/  ULDC UR6, c[0x0][0x22c] ;  /* 0x00008b0000067ab9 */ /* 0x000fc60000000800 */
[-C--:B------:R-:W-:Y:S02]  /*19150*/  LEA.HI.X.SX32 R81, R87, R174.reuse, 0x1, P6 ;  /* 0x000000ae57517211 */ /* 0x080fe400030f0eff */
[----:B---3--:R-:W-:Y:S02]  /*19160*/  IADD3 R82, P6, R104, R171, RZ ;  /* 0x000000ab68527210 */ /* 0x008fe40007fde0ff */
[----:B------:R-:W-:Y:S01]  /*19170*/  ISETP.LT.AND P5, PT, R157, UR4, !P0 ;  /* 0x000000049d007c0c */ /* 0x000fe2000c7a1270 */
[----:B0-----:R-:W-:Y:S01]  /*19180*/  IMAD R87, R86, 0x2, R85 ;  /* 0x0000000256577824 */ /* 0x001fe200078e0255 */
[----:B------:R-:W-:Y:S01]  /*19190*/  PRMT R157, R78, 0x7772, RZ ;  /* 0x000077724e9d7816 */ /* 0x000fe200000000ff */
[----:B------:R-:W0:Y:S01]  /*191a0*/  LDC R86, c[0x0][0x248] ;  /* 0x00009200ff567b82 */ /* 0x000e220000000800 */
[----:B------:R-:W-:Y:S01]  /*191b0*/  LEA.HI.X.SX32 R83, R104, R174, 0x1, P6 ;  /* 0x000000ae68537211 */ /* 0x000fe200030f0eff */
[----:B------:R-:W-:Y:S01]  /*191c0*/  ULDC UR4, c[0x0][0x22c] ;  /* 0x00008b0000047ab9 */ /* 0x000fe20000000800 */
[----:B------:R-:W-:-:S02]  /*191d0*/  PRMT R107, R79, 0x7772, RZ ;  /* 0x000077724f6b7816 */ /* 0x000fc400000000ff */
[----:B------:R-:W-:Y:S01]  /*191e0*/  ISETP.LT.AND P3, PT, R162, UR5, !P0 ;  /* 0x00000005a2007c0c */ /* 0x000fe2000c761270 */
[----:B------:R2:W-:Y:S01]  /*191f0*/  @P4 STG.E.U8 desc[UR16][R80.64], R157 ;  /* 0x0000009d50004986 */ /* 0x0005e2000c101110 */
[----:B------:R-:W-:Y:S01]  /*19200*/  ISETP.LT.AND P2, PT, R155, UR4, !P0 ;  /* 0x000000049b007c0c */ /* 0x000fe2000c741270 */
[----:B------:R-:W3:Y:S01]  /*19210*/  LDC R104, c[0x0][0x248] ;  /* 0x00009200ff687b82 */ /* 0x000ee20000000800 */
[----:B------:R-:W-:Y:S01]  /*19220*/  ULDC UR4, c[0x0][0x22c] ;  /* 0x00008b0000047ab9 */ /* 0x000fe20000000800 */
[----:B------:R4:W-:Y:S01]  /*19230*/  @P1 STG.E.U8 desc[UR16][R82.64], R107 ;  /* 0x0000006b52001986 */ /* 0x0009e2000c101110 */
[----:B------:R-:W-:Y:S01]  /*19240*/  ISETP.LT.AND P4, PT, R154, UR4, !P0 ;  /* 0x000000049a007c0c */ /* 0x000fe2000c781270 */
[----:B------:R-:W-:Y:S01]  /*19250*/  ULDC UR4, c[0x0][0x22c] ;  /* 0x00008b0000047ab9 */ /* 0x000fe20000000800 */
[----:B------:R-:W-:Y:S01]  /*19260*/  PRMT R105, R76, 0x7773, RZ ;  /* 0x000077734c697816 */ /* 0x000fe200000000ff */
[----:B------:R-:W-:Y:S01]  /*19270*/  ULDC UR5, c[0x0][0x22c] ;  /* 0x00008b0000057ab9 */ /* 0x000fe20000000800 */
[----:B--2---:R-:W-:-:S02]  /*19280*/  IADD3 R80, P6, R85, R171, RZ ;  /* 0x000000ab55507210 */ /* 0x004fc40007fde0ff */
[-C--:B----4-:R-:W-:Y:S01]  /*19290*/  IADD3 R82, P1, R87, R171.reuse, RZ ;  /* 0x000000ab57527210 */ /* 0x090fe20007f3e0ff */
[----:B------:R-:W2:Y:S01]  /*192a0*/  LDC R107, c[0x0][0x248] ;  /* 0x00009200ff6b7b82 */ /* 0x000ea20000000800 */
[-C--:B------:R-:W-:Y:S02]  /*192b0*/  LEA.HI.X.SX32 R81, R85, R174.reuse, 0x1, P6 ;  /* 0x000000ae55517211 */ /* 0x080fe400030f0eff */
[----:B------:R-:W-:Y:S01]  /*192c0*/  LEA.HI.X.SX32 R83, R87, R174, 0x1, P1 ;  /* 0x000000ae57537211 */ /* 0x000fe200008f0eff */
[----:B-1----:R-:W-:Y:S01]  /*192d0*/  IMAD R87, R84, 0x2, R87 ;  /* 0x0000000254577824 */ /* 0x002fe200078e0257 */
[----:B------:R-:W-:Y:S01]  /*192e0*/  PRMT R85, R77, 0x7773, RZ ;  /* 0x000077734d557816 */ /* 0x000fe200000000ff */
[----:B------:R-:W-:Y:S01]  /*192f0*/  VIADD R77, R0, 0x5e ;  /* 0x0000005e004d7836 */ /* 0x000fe20000000000 */
[----:B------:R-:W-:Y:S01]  /*19300*/  ISETP.LT.AND P1, PT, R156, UR4, !P0 ;  /* 0x000000049c007c0c */ /* 0x000fe2000c721270 */
[----:B------:R-:W1:Y:S01]  /*19310*/  LDC R84, c[0x0][0x248] ;  /* 0x00009200ff547b82 */ /* 0x000e620000000800 */
[----:B------:R-:W-:Y:S01]  /*19320*/  ULDC UR4, c[0x0][0x248] ;  /* 0x0000920000047ab9 */ /* 0x000fe20000000800 */
[----:B------:R4:W-:Y:S01]  /*19330*/  @P3 STG.E.U8 desc[UR16][R80.64], R105 ;  /* 0x0000006950003986 */ /* 0x0009e2000c101110 */
[----:B------:R-:W-:-:S02]  /*19340*/  IADD3 R76, P3, R87, R171, RZ ;  /* 0x000000ab574c7210 */ /* 0x000fc40007f7e0ff */
[C---:B------:R-:W-:Y:S01]  /*19350*/  ISETP.LT.AND P6, PT, R77.reuse, UR5, !P0 ;  /* 0x000000054d007c0c */ /* 0x040fe2000c7c1270 */
[----:B------:R0:W-:Y:S01]  /*19360*/  @P5 STG.E.U8 desc[UR16][R82.64], R85 ;  /* 0x0000005552005986 */ /* 0x0001e2000c101110 */
[----:B------:R-:W-:Y:S01]  /*19370*/  ULDC UR5, c[0x0][0x22c] ;  /* 0x00008b0000057ab9 */ /* 0x000fe20000000800 */
[----:B----4-:R-:W-:Y:S01]  /*19380*/  IMAD R81, R77, UR4, RZ ;  /* 0x000000044d517c24 */ /* 0x010fe2000f8e02ff */
[----:B------:R-:W4:Y:S01]  /*19390*/  LDC R80, c[0x0][0x248] ;  /* 0x00009200ff507b82 */ /* 0x000f220000000800 */
[-C--:B------:R-:W-:Y:S02]  /*193a0*/  LEA.HI.X.SX32 R77, R87, R174.reuse, 0x1, P3 ;  /* 0x000000ae574d7211 */ /* 0x080fe400018f0eff */
[----:B0-----:R-:W-:Y:S01]  /*193b0*/  PRMT R83, R78, 0x7773, RZ ;  /* 0x000077734e537816 */ /* 0x001fe200000000ff */
[----:B------:R-:W-:Y:S01]  /*193c0*/  ULDC UR4, c[0x0][0x22c] ;  /* 0x00008b0000047ab9 */ /* 0x000fe20000000800 */
[----:B------:R-:W-:Y:S02]  /*193d0*/  IADD3 R78, P3, R81, R171, RZ ;  /* 0x000000ab514e7210 */ /* 0x000fe40007f7e0ff */
[----:B------:R-:W-:Y:S01]  /*193e0*/  PRMT R85, R79, 0x7773, RZ ;  /* 0x000077734f557816 */ /* 0x000fe200000000ff */
[----:B------:R-:W-:Y:S01]  /*193f0*/  IMAD R87, R86, 0x4, R87 ;  /* 0x0000000456577824 */ /* 0x000fe200078e0257 */
[----:B------:R-:W-:Y:S01]  /*19400*/  LEA.HI.X.SX32 R79, R81, R174, 0x1, P3 ;  /* 0x000000ae514f7211 */ /* 0x000fe200018f0eff */
[----:B------:R-:W0:Y:S01]  /*19410*/  LDC R82, c[0x0][0x248] ;  /* 0x00009200ff527b82 */ /* 0x000e220000000800 */
[----:B------:R1:W-:Y:S01]  /*19420*/  @P2 STG.E.U8 desc[UR16][R76.64], R83 ;  /* 0x000000534c002986 */ /* 0x0003e2000c101110 */
[----:B---3--:R-:W-:-:S03]  /*19430*/  IMAD R81, R104, 0x2, R87 ;  /* 0x0000000268517824 */ /* 0x008fc600078e0257 */
[----:B------:R3:W-:Y:S01]  /*19440*/  @P6 STG.E.U8 desc[UR16][R78.64], R85 ;  /* 0x000000554e006986 */ /* 0x0007e2000c101110 */
[----:B------:R-:W-:Y:S02]  /*19450*/  PRMT R105, R72, 0x7770, RZ ;  /* 0x0000777048697816 */ /* 0x000fe400000000ff */
[----:B------:R-:W-:Y:S01]  /*19460*/  ISETP.LT.AND P3, PT, R151, UR5, !P0 ;  /* 0x0000000597007c0c */ /* 0x000fe2000c761270 */
[----:B------:R-:W0:Y:S01]  /*19470*/  LDC R86, c[0x0][0x248] ;  /* 0x00009200ff567b82 */ /* 0x000e220000000800 */
[----:B------:R-:W-:Y:S01]  /*19480*/  ISETP.LT.AND P5, PT, R153, UR6, !P0 ;  /* 0x0000000699007c0c */ /* 0x000fe2000c7a1270 */
[----:B------:R-:W-:Y:S01]  /*19490*/  ULDC UR5, c[0x0][0x22c] ;  /* 0x00008b0000057ab9 */ /* 0x000fe20000000800 */
[----:B------:R-:W-:Y:S01]  /*194a0*/  ISETP.LT.AND P2, PT, R152, UR4, !P0 ;  /* 0x0000000498007c0c */ /* 0x000fe2000c741270 */
[----:B-1----:R-:W-:Y:S01]  /*194b0*/  IMAD R83, R84, 0x2, R81 ;  /* 0x0000000254537824 */ /* 0x002fe200078e0251 */
[C---:B------:R-:W-:Y:S01]  /*194c0*/  IADD3 R76, P6, R87.reuse, R171, RZ ;  /* 0x000000ab574c7210 */ /* 0x040fe20007fde0ff */
[----:B------:R-:W-:Y:S01]  /*194d0*/  ULDC UR4, c[0x0][0x22c] ;  /* 0x00008b0000047ab9 */ /* 0x000fe20000000800 */
[----:B------:R-:W-:Y:S01]  /*194e0*/  ULDC UR6, c[0x0][0x22c] ;  /* 0x00008b0000067ab9 */ /* 0x000fe20000000800 */
[----:B------:R-:W1:Y:S01]  /*194f0*/  LDC R151, c[0x0][0x248] ;  /* 0x00009200ff977b82 */ /* 0x000e620000000800 */
[----:B------:R-:W-:-:S02]  /*19500*/  LEA.HI.X.SX32 R77, R87, R174, 0x1, P6 ;  /* 0x000000ae574d7211 */ /* 0x000fc400030f0eff */
[-C--:B---3--:R-:W-:Y:S01]  /*19510*/  IADD3 R78, P6, R81, R171.reuse, RZ ;  /* 0x000000ab514e7210 */ /* 0x088fe20007fde0ff */
[----:B----4-:R-:W-:Y:S01]  /*19520*/  IMAD R80, R80, 0x2, R83 ;  /* 0x0000000250507824 */ /* 0x010fe200078e0253 */
[----:B------:R-:W-:Y:S01]  /*19530*/  PRMT R87, R73, 0x7770, RZ ;  /* 0x0000777049577816 */ /* 0x000fe200000000ff */
[----:B------:R3:W-:Y:S01]  /*19540*/  @P4 STG.E.U8 desc[UR16][R76.64], R105 ;  /* 0x000000694c004986 */ /* 0x0007e2000c101110 */
[----:B------:R-:W-:Y:S01]  /*19550*/  LEA.HI.X.SX32 R79, R81, R174, 0x1, P6 ;  /* 0x000000ae514f7211 */ /* 0x000fe200030f0eff */
[----:B--2---:R-:W-:Y:S01]  /*19560*/  IMAD R81, R107, 0x2, R80 ;  /* 0x000000026b517824 */ /* 0x004fe200078e0250 */
[----:B------:R-:W-:Y:S01]  /*19570*/  ISETP.LT.AND P4, PT, R150, UR4, !P0 ;  /* 0x0000000496007c0c */ /* 0x000fe2000c781270 */
[----:B------:R-:W-:Y:S01]  /*19580*/  ULDC UR4, c[0x0][0x22c] ;  /* 0x00008b0000047ab9 */ /* 0x000fe20000000800 */
[----:B------:R-:W-:Y:S01]  /*19590*/  PRMT R85, R72, 0x7771, RZ ;  /* 0x0000777148557816 */ /* 0x000fe200000000ff */
[----:B------:R2:W-:Y:S01]  /*195a0*/  @P1 STG.E.U8 desc[UR16][R78.64], R87 ;  /* 0x000000574e001986 */ /* 0x0005e2000c101110 */
[----:B------:R-:W4:Y:S01]  /*195b0*/  LDC R84, c[0x0][0x248] ;  /* 0x00009200ff547b82 */ /* 0x000f220000000800 */
[----:B---3--:R-:W-:-:S07]  /*195c0*/  IADD3 R76, P6, R83, R171, RZ ;  /* 0x000000ab534c7210 */ /* 0x008fce0007fde0ff */
[----:B------:R-:W3:Y:S01]  /*195d0*/  LDC R105, c[0x0][0x248] ;  /* 0x00009200ff697b82 */ /* 0x000ee20000000800 */
[-C--:B------:R-:W-:Y:S02]  /*195e0*/  LEA.HI.X.SX32 R77, R83, R174.reuse, 0x1, P6 ;  /* 0x000000ae534d7211 */ /* 0x080fe400030f0eff */
[-C--:B--2---:R-:W-:Y:S02]  /*195f0*/  IADD3 R78, P6, R80, R171.reuse, RZ ;  /* 0x000000ab504e7210 */ /* 0x084fe40007fde0ff */
[----:B------:R-:W-:Y:S02]  /*19600*/  PRMT R83, R74, 0x7770, RZ ;  /* 0x000077704a537816 */ /* 0x000fe400000000ff */
[----:B------:R-:W-:Y:S01]  /*19610*/  LEA.HI.X.SX32 R79, R80, R174, 0x1, P6 ;  /* 0x000000ae504f7211 */ /* 0x000fe200030f0eff */
[----:B0-----:R-:W-:Y:S01]  /*19620*/  IMAD R80, R82, 0x2, R81 ;  /* 0x0000000252507824 */ /* 0x001fe200078e0251 */
[----:B------:R-:W0:Y:S01]  /*19630*/  LDC R107, c[0x0][0x248] ;  /* 0x00009200ff6b7b82 */ /* 0x000e220000000800 */
[----:B------:R-:W-:Y:S01]  /*19640*/  PRMT R87, R75, 0x7770, RZ ;  /* 0x000077704b577816 */ /* 0x000fe200000000ff */
[----:B------:R2:W-:Y:S06]  /*19650*/  @P5 STG.E.U8 desc[UR16][R76.64], R83 ;  /* 0x000000534c005986 */ /* 0x0005ec000c101110 */
[----:B------:R-:W4:Y:S01]  /*19660*/  LDC R82, c[0x0][0x248] ;  /* 0x00009200ff527b82 */ /* 0x000f220000000800 */
[----:B------:R1:W-:Y:S01]  /*19670*/  @P2 STG.E.U8 desc[UR16][R78.64], R87 ;  /* 0x000000574e002986 */ /* 0x0003e2000c101110 */
[----:B--2---:R-:W-:-:S02]  /*19680*/  IADD3 R76, P6, R81, R171, RZ ;  /* 0x000000ab514c7210 */ /* 0x004fc40007fde0ff */
[----:B------:R-:W-:Y:S01]  /*19690*/  ISETP.LT.AND P1, PT, R148, UR4, !P0 ;  /* 0x0000000494007c0c */ /* 0x000fe2000c721270 */
[----:B------:R-:W-:Y:S01]  /*196a0*/  ULDC UR4, c[0x0][0x22c] ;  /* 0x00008b0000047ab9 */ /* 0x000fe20000000800 */
[-C--:B------:R-:W-:Y:S01]  /*196b0*/  LEA.HI.X.SX32 R77, R81, R174.reuse, 0x1, P6 ;  /* 0x000000ae514d7211 */ /* 0x080fe200030f0eff */
[----:B-1----:R-:W-:Y:S01]  /*196c0*/  IMAD R81, R151, 0x2, R80 ;  /* 0x0000000297517824 */ /* 0x002fe200078e0250 */
[C---:B------:R-:W-:Y:S02]  /*196d0*/  IADD3 R78, P2, R80.reuse, R171, RZ ;  /* 0x000000ab504e7210 */ /* 0x040fe40007f5e0ff */
[----:B------:R-:W-:Y:S01]  /*196e0*/  PRMT R83, R73, 0x7771, RZ ;  /* 0x0000777149537816 */ /* 0x000fe200000000ff */
[----:B------:R1:W-:Y:S01]  /*196f0*/  @P3 STG.E.U8 desc[UR16][R76.64], R85 ;  /* 0x000000554c003986 */ /* 0x0003e2000c101110 */
[----:B------:R-:W-:Y:S01]  /*19700*/  LEA.HI.X.SX32 R79, R80, R174, 0x1, P2 ;  /* 0x000000ae504f7211 */ /* 0x000fe200010f0eff */
[----:B------:R-:W-:Y:S01]  /*19710*/  VIADD R80, R0, 0x6e ;  /* 0x0000006e00507836 */ /* 0x000fe20000000000 */
[----:B------:R-:W-:Y:S01]  /*19720*/  ISETP.LT.AND P5, PT, R144, UR4, !P0 ;  /* 0x0000000490007c0c */ /* 0x000fe2000c7a1270 */
[----:B------:R-:W-:-:S02]  /*19730*/  ULDC UR4, c[0x0][0x22c] ;  /* 0x00008b0000047ab9 */ /* 0x000fc40000000800 */
[----:B------:R-:W-:Y:S01]  /*19740*/  ISETP.LT.AND P2, PT, R149, UR4, !P0 ;  /* 0x0000000495007c0c */ /* 0x000fe2000c741270 */
[----:B------:R2:W-:Y:S01]  /*19750*/  @P4 STG.E.U8 desc[UR16][R78.64], R83 ;  /* 0x000000534e004986 */ /* 0x0005e2000c101110 */
[----:B------:R-:W-:Y:S01]  /*19760*/  ULDC UR4, c[0x0][0x248] ;  /* 0x0000920000047ab9 */ /* 0x000fe20000000800 */
[CC--:B-1----:R-:W-:Y:S02]  /*19770*/  IADD3 R76, P3, R81.reuse, R171.reuse, RZ ;  /* 0x000000ab514c7210 */ /* 0x0c2fe40007f7e0ff */
[C---:B------:R-:W-:Y:S01]  /*19780*/  ISETP.LT.AND P6, PT, R80.reuse, UR5, !P0 ;  /* 0x0000000550007c0c */ /* 0x040fe2000c7c1270 */
[----:B------:R-:W-:Y:S01]  /*19790*/  IMAD R80, R80, UR4, RZ ;  /* 0x0000000450507c24 */ /* 0x000fe2000f8e02ff */
[----:B------:R-:W-:Y:S02]  /*197a0*/  LEA.HI.X.SX32 R77, R81, R174, 0x1, P3 ;  /* 0x000000ae514d7211 */ /* 0x000fe400018f0eff */
[----:B--2---:R-:W-:Y:S01]  /*197b0*/  PRMT R79, R74, 0x7771, RZ ;  /* 0x000077714a4f7816 */ /* 0x004fe200000000ff */
[----:B----4-:R-:W-:Y:S01]  /*197c0*/  IMAD R81, R82, 0x4, R81 ;  /* 0x0000000452517824 */ /* 0x010fe200078e0251 */
[----:B------:R-:W-:Y:S01]  /*197d0*/  PRMT R83, R75, 0x7771, RZ ;  /* 0x000077714b537816 */ /* 0x000fe200000000ff */
[----:B------:R-:W1:Y:S01]  /*197e0*/  LDC R82, c[0x0][0x248] ;  /* 0x00009200ff527b82 */ /* 0x000e620000000800 */
[----:B------:R-:W-:Y:S01]  /*197f0*/  PRMT R87, R72, 0x7772, RZ ;  /* 0x0000777248577816 */ /* 0x000fe200000000ff */
[----:B------:R2:W-:Y:S01]  /*19800*/  @P1 STG.E.U8 desc[UR16][R76.64], R79 ;  /* 0x0000004f4c001986 */ /* 0x0005e2000c101110 */
[----:B------:R-:W-:Y:S01]  /*19810*/  ISETP.LT.AND P4, PT, R146, UR6, !P0 ;  /* 0x0000000692007c0c */ /* 0x000fe2000c781270 */
[----:B------:R-:W-:Y:S01]  /*19820*/  ULDC UR4, c[0x0][0x22c] ;  /* 0x00008b0000047ab9 */ /* 0x000fe20000000800 */
[----:B------:R-:W-:Y:S01]  /*19830*/  PRMT R85, R73, 0x7772, RZ ;  /* 0x0000777249557816 */ /* 0x000fe200000000ff */
[----:B------:R-:W-:Y:S01]  /*19840*/  ULDC UR5, c[0x0][0x22c] ;  /* 0x00008b0000057ab9 */ /* 0x000fe20000000800 */
[----:B------:R-:W-:Y:S01]  /*19850*/  ULDC UR6, c[0x0][0x22c] ;  /* 0x00008b0000067ab9 */ /* 0x000fe20000000800 */
[----:B--2---:R-:W-:-:S04]  /*19860*/  IADD3 R76, P1, R80, R171, RZ ;  /* 0x000000ab504c7210 */ /* 0x004fc80007f3e0ff */
[----:B------:R-:W-:Y:S01]  /*19870*/  LEA.HI.X.SX32 R77, R80, R174, 0x1, P1 ;  /* 0x000000ae504d7211 */ /* 0x000fe200008f0eff */
[----:B------:R-:W-:Y:S02]  /*19880*/  IMAD R79, R84, 0x2, R81 ;  /* 0x00000002544f7824 */ /* 0x000fe400078e0251 */
[----:B------:R-:W2:Y:S02]  /*19890*/  LDC R84, c[0x0][0x248] ;  /* 0x00009200ff547b82 */ /* 0x000ea40000000800 */
[----:B------:R4:W-:Y:S01]  /*198a0*/  @P6 STG.E.U8 desc[UR16][R76.64], R83 ;  /* 0x000000534c006986 */ /* 0x0009e2000c101110 */
[----:B------:R-:W-:Y:S01]  /*198b0*/  IMAD R80, R86, 0x2, R79 ;  /* 0x0000000256507824 */ /* 0x000fe200078e024f */
[----:B----4-:R-:W-:-:S04]  /*198c0*/  IADD3 R76, P6, R81, R171, RZ ;  /* 0x000000ab514c7210 */ /* 0x010fc80007fde0ff */
[-C--:B------:R-:W-:Y:S02]  /*198d0*/  LEA.HI.X.SX32 R77, R81, R174.reuse, 0x1, P6 ;  /* 0x000000ae514d7211 */ /* 0x080fe400030f0eff */
[----:B------:R-:W-:Y:S01]  /*198e0*/  IADD3 R78, P6, R79, R171, RZ ;  /* 0x000000ab4f4e7210 */ /* 0x000fe20007fde0ff */
[----:B---3--:R-:W-:Y:S02]  /*198f0*/  IMAD R81, R105, 0x2, R80 ;  /* 0x0000000269517824 */ /* 0x008fe400078e0250 */
[----:B------:R3:W-:Y:S01]  /*19900*/  @P5 STG.E.U8 desc[UR16][R76.64], R87 ;  /* 0x000000574c005986 */ /* 0x0007e2000c101110 */
[----:B------:R-:W-:Y:S02]  /*19910*/  LEA.HI.X.SX32 R79, R79, R174, 0x1, P6 ;  /* 0x000000ae4f4f7211 */ /* 0x000fe400030f0eff */
[----:B------:R-:W-:-:S03]  /*19920*/  PRMT R83, R74, 0x7772, RZ ;  /* 0x000077724a537816 */ /* 0x000fc600000000ff */
[----:B------:R4:W-:Y:S01]  /*19930*/  @P2 STG.E.U8 desc[UR16][R78.64], R85 ;  /* 0x000000554e002986 */ /* 0x0009e2000c101110 */
[----:B---3--:R-:W-:-:S04]  /*19940*/  IADD3 R76, P6, R80, R171, RZ ;  /* 0x000000ab504c7210 */ /* 0x008fc80007fde0ff */
[-C--:B------:R-:W-:Y:S01]  /*19950*/  LEA.HI.X.SX32 R77, R80, R174.reuse, 0x1, P6 ;  /* 0x000000ae504d7211 */ /* 0x080fe200030f0eff */
[----:B-1----:R-:W-:Y:S01]  /*19960*/  IMAD R80, R82, 0x2, R81 ;  /* 0x0000000252507824 */ /* 0x002fe200078e0251 */
[-C--:B----4-:R-:W-:Y:S01]  /*19970*/  IADD3 R78, P6, R81, R171.reuse, RZ ;  /* 0x000000ab514e7210 */ /* 0x090fe20007fde0ff */
[----:B------:R-:W1:Y:S01]  /*19980*/  LDC R82, c[0x0][0x248] ;  /* 0x00009200ff527b82 */ /* 0x000e620000000800 */
[----:B------:R-:W-:Y:S01]  /*19990*/  ISETP.LT.AND P1, PT, R147, UR4, !P0 ;  /* 0x0000000493007c0c */ /* 0x000fe2000c721270 */
[----:B------:R3:W-:Y:S01]  /*199a0*/  @P4 STG.E.U8 desc[UR16][R76.64], R83 ;  /* 0x000000534c004986 */ /* 0x0007e2000c101110 */
[----:B------:R-:W-:Y:S01]  /*199b0*/  LEA.HI.X.SX32 R79, R81, R174, 0x1, P6 ;  /* 0x000000ae514f7211 */ /* 0x000fe200030f0eff */
[----:B0-----:R-:W-:Y:S01]  /*199c0*/  IMAD R81, R107, 0x2, R80 ;  /* 0x000000026b517824 */ /* 0x001fe200078e0250 */
[----:B------:R-:W-:Y:S01]  /*199d0*/  PRMT R87, R75, 0x7772, RZ ;  /* 0x000077724b577816 */ /* 0x000fe200000000ff */
[----:B------:R-:W-:Y:S01]  /*199e0*/  ULDC UR4, c[0x0][0x22c] ;  /* 0x00008b0000047ab9 */ /* 0x000fe20000000800 */
[----:B------:R-:W-:Y:S01]  /*199f0*/  ISETP.LT.AND P3, PT, R145, UR5, !P0 ;  /* 0x0000000591007c0c */ /* 0x000fe2000c761270 */
[----:B------:R-:W-:Y:S01]  /*19a00*/  ULDC UR5, c[0x0][0x22c] ;  /* 0x00008b0000057ab9 */ /* 0x000fe20000000800 */
[----:B---3--:R-:W-:-:S04]  /*19a10*/  IADD3 R76, P6, R80, R171, RZ ;  /* 0x000000ab504c7210 */ /* 0x008fc80007fde0ff */
[----:B------:R-:W-:Y:S02]  /*19a20*/  LEA.HI.X.SX32 R77, R80, R174, 0x1, P6 ;  /* 0x000000ae504d7211 */ /* 0x000fe400030f0eff */
[----:B------:R-:W0:Y:S01]  /*19a30*/  LDC R80, c[0x0][0x248] ;  /* 0x00009200ff507b82 */ /* 0x000e220000000800 */
[----:B------:R-:W-:Y:S01]  /*19a40*/  ISETP.LT.AND P5, PT, R143, UR4, !P0 ;  /* 0x000000048f007c0c */ /* 0x000fe2000c7a1270 */
[----:B------:R-:W-:Y:S01]  /*19a50*/  ULDC UR4, c[0x0][0x22c] ;  /* 0x00008b0000047ab9 */ /* 0x000fe20000000800 */
[----:B------:R3:W-:Y:S01]  /*19a60*/  @P1 STG.E.U8 desc[UR16][R78.64], R87 ;  /* 0x000000574e001986 */ /* 0x0007e2000c101110 */
[----:B------:R-:W-:Y:S01]  /*19a70*/  ISETP.LT.AND P2, PT, R141, UR4, !P0 ;  /* 0x000000048d007c0c */ /* 0x000fe2000c741270 */
[----:B------:R-:W-:Y:S01]  /*19a80*/  ULDC UR4, c[0x0][0x22c] ;  /* 0x00008b0000047ab9 */ /* 0x000fe20000000800 */
[----:B------:R-:W-:Y:S02]  /*19a90*/  PRMT R85, R72, 0x7773, RZ ;  /* 0x0000777348557816 */ /* 0x000fe400000000ff */
[----:B------:R-:W-:Y:S01]  /*19aa0*/  ISETP.LT.AND P4, PT, R140, UR4, !P0 ;  /* 0x000000048c007c0c */ /* 0x000fe2000c781270 */
[----:B------:R-:W-:Y:S01]  /*19ab0*/  ULDC UR4, c[0x0][0x22c] ;  /* 0x00008b0000047ab9 */ /* 0x000fe20000000800 */
[----:B------:R-:W-:-:S02]  /*19ac0*/  PRMT R83, R73, 0x7773, RZ ;  /* 0x0000777349537816 */ /* 0x000fc400000000ff */
[CC--:B---3--:R-:W-:Y:S01]  /*19ad0*/  IADD3 R78, P1, R81.reuse, R171.reuse, RZ ;  /* 0x000000ab514e7210 */ /* 0x0c8fe20007f3e0ff */
[----:B------:R-:W3:Y:S01]  /*19ae0*/  LDC R87, c[0x0][0x248] ;  /* 0x00009200ff577b82 */ /* 0x000ee20000000800 */
[----:B------:R-:W-:Y:S02]  /*19af0*/  VIADD R73, R0, 0x7e ;  /* 0x0000007e00497836 */ /* 0x000fe40000000000 */
[----:B------:R-:W-:Y:S01]  /*19b00*/  LEA.HI.X.SX32 R79, R81, R174, 0x1, P1 ;  /* 0x000000ae514f7211 */ /* 0x000fe200008f0eff */
[----:B--2---:R-:W-:Y:S01]  /*19b10*/  IMAD R81, R84, 0x2, R81 ;  /* 0x0000000254517824 */ /* 0x004fe200078e0251 */
[----:B------:R-:W-:Y:S01]  /*19b20*/  ISETP.LT.AND P1, PT, R142, UR4, !P0 ;  /* 0x000000048e007c0c */ /* 0x000fe2000c721270 */
[----:B------:R-:W-:Y:S01]  /*19b30*/  ULDC UR4, c[0x0][0x248] ;  /* 0x0000920000047ab9 */ /* 0x000fe20000000800 */
[----:B------:R2:W-:Y:S01]  /*19b40*/  @P3 STG.E.U8 desc[UR16][R76.64], R85 ;  /* 0x000000554c003986 */ /* 0x0005e2000c101110 */
[----:B------:R-:W-:Y:S01]  /*19b50*/  ISETP.LT.AND P6, PT, R73, UR5, !P0 ;  /* 0x0000000549007c0c */ /* 0x000fe2000c7c1270 */
[----:B------:R-:W-:Y:S01]  /*19b60*/  ULDC UR5, c[0x0][0x22c] ;  /* 0x00008b0000057ab9 */ /* 0x000fe20000000800 */
[----:B------:R-:W-:Y:S01]  /*19b70*/  IADD3 R72, P3, R81, R171, RZ ;  /* 0x000000ab51487210 */ /* 0x000fe20007f7e0ff */
[----:B------:R4:W-:Y:S01]  /*19b80*/  @P5 STG.E.U8 desc[UR16][R78.64], R83 ;  /* 0x000000534e005986 */ /* 0x0009e2000c101110 */
[----:B--2---:R-:W-:-:S02]  /*19b90*/  IMAD R76, R73, UR4, RZ ;  /* 0x00000004494c7c24 */ /* 0x004fc4000f8e02ff */
[----:B------:R-:W-:Y:S01]  /*19ba0*/  LEA.HI.X.SX32 R73, R81, R174, 0x1, P3 ;  /* 0x000000ae51497211 */ /* 0x000fe200018f0eff */
[----:B------:R-:W2:Y:S01]  /*19bb0*/  LDC R85, c[0x0][0x248] ;  /* 0x00009200ff557b82 */ /* 0x000ea20000000800 */
[----:B------:R-:W-:Y:S01]  /*19bc0*/  PRMT R77, R74, 0x7773, RZ ;  /* 0x000077734a4d7816 */ /* 0x000fe200000000ff */
[----:B------:R-:W-:Y:S01]  /*19bd0*/  ULDC UR4, c[0x0][0x22c] ;  /* 0x00008b0000047ab9 */ /* 0x000fe20000000800 */
[----:B------:R-:W-:-:S05]  /*19be0*/  IADD3 R74, P3, R76, R171, RZ ;  /* 0x000000ab4c4a7210 */ /* 0x000fca0007f7e0ff */
[----:B----4-:R-:W4:Y:S01]  /*19bf0*/  LDC R78, c[0x0][0x248] ;  /* 0x00009200ff4e7b82 */ /* 0x010f220000000800 */
[----:B------:R-:W-:Y:S01]  /*19c00*/  PRMT R79, R75, 0x7773, RZ ;  /* 0x000077734b4f7816 */ /* 0x000fe200000000ff */
[----:B0-----:R-:W-:Y:S01]  /*19c10*/  IMAD R81, R80, 0x4, R81 ;  /* 0x0000000450517824 */ /* 0x001fe200078e0251 */
[----:B------:R-:W-:Y:S01]  /*19c20*/  LEA.HI.X.SX32 R75, R76, R174, 0x1, P3 ;  /* 0x000000ae4c4b7211 */ /* 0x000fe200018f0eff */
[----:B------:R0:W-:Y:S02]  /*19c30*/  @P2 STG.E.U8 desc[UR16][R72.64], R77 ;  /* 0x0000004d48002986 */ /* 0x0001e4000c101110 */
[----:B-1----:R-:W-:Y:S02]  /*19c40*/  IMAD R76, R82, 0x2, R81 ;  /* 0x00000002524c7824 */ /* 0x002fe400078e0251 */
[----:B------:R-:W1:Y:S01]  /*19c50*/  LDC R80, c[0x0][0x248] ;  /* 0x00009200ff507b82 */ /* 0x000e620000000800 */
[----:B------:R3:W-:Y:S01]  /*19c60*/  @P6 STG.E.U8 desc[UR16][R74.64], R79 ;  /* 0x0000004f4a006986 */ /* 0x0007e2000c101110 */
[----:B------:R-:W-:-:S02]  /*19c70*/  PRMT R83, R68, 0x7770, RZ ;  /* 0x0000777044537816 */ /* 0x000fc400000000ff */
[-C--:B0-----:R-:W-:Y:S01]  /*19c80*/  IADD3 R72, P6, R81, R171.reuse, RZ ;  /* 0x000000ab51487210 */ /* 0x081fe20007fde0ff */
[----:B---3--:R-:W-:Y:S01]  /*19c90*/  IMAD R77, R87, 0x2, R76 ;  /* 0x00000002574d7824 */ /* 0x008fe200078e024c */
[----:B------:R-:W-:Y:S02]  /*19ca0*/  ISETP.LT.AND P5, PT, R139, UR6, !P0 ;  /* 0x000000068b007c0c */ /* 0x000fe4000c7a1270 */
[----:B------:R-:W0:Y:S01]  /*19cb0*/  LDC R87, c[0x0][0x248] ;  /* 0x00009200ff577b82 */ /* 0x000e220000000800 */
[-C--:B------:R-:W-:Y:S01]  /*19cc0*/  LEA.HI.X.SX32 R73, R81, R174.reuse, 0x1, P6 ;  /* 0x000000ae51497211 */ /* 0x080fe200030f0eff */
[----:B------:R-:W-:Y:S01]  /*19cd0*/  ULDC UR6, c[0x0][0x22c] ;  /* 0x00008b0000067ab9 */ /* 0x000fe20000000800 */
[CC--:B------:R-:W-:Y:S02]  /*19ce0*/  IADD3 R74, P6, R76.reuse, R171.reuse, RZ ;  /* 0x000000ab4c4a7210 */ /* 0x0c0fe40007fde0ff */
[----:B------:R-:W-:Y:S01]  /*19cf0*/  PRMT R81, R69, 0x7770, RZ ;  /* 0x0000777045517816 */ /* 0x000fe200000000ff */
[----:B------:R3:W-:Y:S01]  /*19d00*/  @P4 STG.E.U8 desc[UR16][R72.64], R83 ;  /* 0x0000005348004986 */ /* 0x0007e2000c101110 */
[----:B------:R-:W-:Y:S01]  /*19d10*/  LEA.HI.X.SX32 R75, R76, R174, 0x1, P6 ;  /* 0x000000ae4c4b7211 */ /* 0x000fe200030f0eff */
[----:B----4-:R-:W-:Y:S01]  /*19d20*/  IMAD R76, R78, 0x2, R77 ;  /* 0x000000024e4c7824 */ /* 0x010fe200078e024d */
[----:B------:R-:W-:Y:S01]  /*19d30*/  ISETP.LT.AND P2, PT, R138, UR4, !P0 ;  /* 0x000000048a007c0c */ /* 0x000fe2000c741270 */
[----:B------:R-:W4:Y:S01]  /*19d40*/  LDC R78, c[0x0][0x248] ;  /* 0x00009200ff4e7b82 */ /* 0x000f220000000800 */
[----:B------:R-:W-:Y:S01]  /*19d50*/  PRMT R79, R70, 0x7770, RZ ;  /* 0x00007770464f7816 */ /* 0x000fe200000000ff */
[----:B------:R1:W-:Y:S01]  /*19d60*/  @P1 STG.E.U8 desc[UR16][R74.64], R81 ;  /* 0x000000514a001986 */ /* 0x0003e2000c101110 */
[----:B------:R-:W-:Y:S01]  /*19d70*/  ISETP.LT.AND P3, PT, R137, UR5, !P0 ;  /* 0x0000000589007c0c */ /* 0x000fe2000c761270 */
[----:B------:R-:W-:Y:S01]  /*19d80*/  ULDC UR4, c[0x0][0x22c] ;  /* 0x00008b0000047ab9 */ /* 0x000fe20000000800 */
[----:B------:R-:W-:Y:S01]  /*19d90*/  ULDC UR5, c[0x0][0x22c] ;  /* 0x00008b0000057ab9 */ /* 0x000fe20000000800 */
[----:B---3--:R-:W-:-:S02]  /*19da0*/  IADD3 R72, P6, R77, R171, RZ ;  /* 0x000000ab4d487210 */ /* 0x008fc40007fde0ff */
[----:B------:R-:W3:Y:S02]  /*19db0*/  LDC R82, c[0x0][0x248] ;  /* 0x00009200ff527b82 */ /* 0x000ee40000000800 */
[-C--:B------:R-:W-:Y:S01]  /*19dc0*/  LEA.HI.X.SX32 R73, R77, R174.reuse, 0x1, P6 ;  /* 0x000000ae4d497211 */ /* 0x080fe200030f0eff */
[----:B--2---:R-:W-:Y:S01]  /*19dd0*/  IMAD R77, R85, 0x2, R76 ;  /* 0x00000002554d7824 */ /* 0x004fe200078e024c */
[CC--:B-1----:R-:W-:Y:S02]  /*19de0*/  IADD3 R74, P6, R76.reuse, R171.reuse, RZ ;  /* 0x000000ab4c4a7210 */ /* 0x0c2fe40007fde0ff */
[----:B------:R-:W-:Y:S01]  /*19df0*/  PRMT R83, R71, 0x7770, RZ ;  /* 0x0000777047537816 */ /* 0x000fe200000000ff */
[----:B------:R1:W-:Y:S01]  /*19e00*/  @P5 STG.E.U8 desc[UR16][R72.64], R79 ;  /* 0x0000004f48005986 */ /* 0x0003e2000c101110 */
[----:B------:R-:W-:Y:S01]  /*19e10*/  LEA.HI.X.SX32 R75, R76, R174, 0x1, P6 ;  /* 0x000000ae4c4b7211 */ /* 0x000fe200030f0eff */
[----:B------:R-:W-:Y:S01]  /*19e20*/  IMAD R76, R80, 0x2, R77 ;  /* 0x00000002504c7824 */ /* 0x000fe200078e024d */
[----:B------:R-:W-:Y:S01]  /*19e30*/  ISETP.LT.AND P4, PT, R136, UR4, !P0 ;  /* 0x0000000488007c0c */ /* 0x000fe2000c781270 */
[----:B------:R-:W-:Y:S01]  /*19e40*/  ULDC UR4, c[0x0][0x22c] ;  /* 0x00008b0000047ab9 */ /* 0x000fe20000000800 */
[----:B------:R-:W-:Y:S01]  /*19e50*/  PRMT R81, R68, 0x7771, RZ ;  /* 0x0000777144517816 */ /* 0x000fe200000000ff */
[----:B------:R2:W-:Y:S01]  /*19e60*/  @P2 STG.E.U8 desc[UR16][R74.64], R83 ;  /* 0x000000534a002986 */ /* 0x0005e2000c101110 */
[----:B------:R-:W3:Y:S01]  /*19e70*/  LDC R85, c[0x0][0x248] ;  /* 0x00009200ff557b82 */ /* 0x000ee20000000800 */
[----:B-1----:R-:W-:-:S02]  /*19e80*/  IADD3 R72, P6, R77, R171, RZ ;  /* 0x000000ab4d487210 */ /* 0x002fc40007fde0ff */
[----:B------:R-:W-:-:S05]  /*19e90*/  ISETP.LT.AND P1, PT, R134, UR4, !P0 ;  /* 0x0000000486007c0c */ /* 0x000fca000c721270 */
[----:B------:R-:W1:Y:S01]  /*19ea0*/  LDC R80, c[0x0][0x248] ;  /* 0x00009200ff507b82 */ /* 0x000e620000000800 */
[-C--:B------:R-:W-:Y:S01]  /*19eb0*/  LEA.HI.X.SX32 R73, R77, R174.reuse, 0x1, P6 ;  /* 0x000000ae4d497211 */ /* 0x080fe200030f0eff */
[----:B0-----:R-:W-:Y:S01]  /*19ec0*/  IMAD R77, R87, 0x2, R76 ;  /* 0x00000002574d7824 */ /* 0x001fe200078e024c */
[CC--:B--2---:R-:W-:Y:S01]  /*19ed0*/  IADD3 R74, P2, R76.reuse, R171.reuse, RZ ;  /* 0x000000ab4c4a7210 */ /* 0x0c4fe20007f5e0ff */
[----:B------:R-:W-:Y:S01]  /*19ee0*/  ULDC UR4, c[0x0][0x22c] ;  /* 0x00008b0000047ab9 */ /* 0x000fe20000000800 */
[----:B------:R-:W-:Y:S01]  /*19ef0*/  PRMT R79, R69, 0x7771, RZ ;  /* 0x00007771454f7816 */ /* 0x000fe200000000ff */
[----:B------:R0:W-:Y:S01]  /*19f00*/  @P3 STG.E.U8 desc[UR16][R72.64], R81 ;  /* 0x0000005148003986 */ /* 0x0001e2000c101110 */
[----:B------:R-:W-:Y:S01]  /*19f10*/  LEA.HI.X.SX32 R75, R76, R174, 0x1, P2 ;  /* 0x000000ae4c4b7211 */ /* 0x000fe200010f0eff */
[----:B------:R-:W-:Y:S01]  /*19f20*/  VIADD R76, R0, 0x8e ;  /* 0x0000008e004c7836 */ /* 0x000fe20000000000 */
[----:B------:R-:W-:Y:S01]  /*19f30*/  ISETP.LT.AND P5, PT, R130, UR4, !P0 ;  /* 0x0000000482007c0c */ /* 0x000fe2000c7a1270 */
[----:B------:R-:W-:Y:S01]  /*19f40*/  ULDC UR4, c[0x0][0x22c] ;  /* 0x00008b0000047ab9 */ /* 0x000fe20000000800 */
[----:B------:R-:W2:Y:S01]  /*19f50*/  LDC R87, c[0x0][0x248] ;  /* 0x00009200ff577b82 */ /* 0x000ea20000000800 */
[----:B------:R-:W-:Y:S01]  /*19f60*/  ISETP.LT.AND P2, PT, R135, UR4, !P0 ;  /* 0x0000000487007c0c */ /* 0x000fe2000c741270 */
[----:B------:R4:W-:Y:S01]  /*19f70*/  @P4 STG.E.U8 desc[UR16][R74.64], R79 ;  /* 0x0000004f4a004986 */ /* 0x0009e2000c101110 */
[----:B------:R-:W-:Y:S01]  /*19f80*/  ULDC UR4, c[0x0][0x248] ;  /* 0x0000920000047ab9 */ /* 0x000fe20000000800 */
[----:B0-----:R-:W-:-:S02]  /*19f90*/  IADD3 R72, P3, R77, R171, RZ ;  /* 0x000000ab4d487210 */ /* 0x001fc40007f7e0ff */
[C---:B------:R-:W-:Y:S01]  /*19fa0*/  ISETP.LT.AND P6, PT, R76.reuse, UR5, !P0 ;  /* 0x000000054c007c0c */ /* 0x040fe2000c7c1270 */
[----:B------:R-:W-:Y:S01]  /*19fb0*/  IMAD R76, R76, UR4, RZ ;  /* 0x000000044c4c7c24 */ /* 0x000fe2000f8e02ff */
[----:B------:R-:W-:Y:S02]  /*19fc0*/  LEA.HI.X.SX32 R73, R77, R174, 0x1, P3 ;  /* 0x000000ae4d497211 */ /* 0x000fe400018f0eff */
[----:B----4-:R-:W-:Y:S01]  /*19fd0*/  PRMT R75, R70, 0x7771, RZ ;  /* 0x00007771464b7816 */ /* 0x010fe200000000ff */
[----:B------:R-:W-:Y:S01]  /*19fe0*/  IMAD R77, R78, 0x4, R77 ;  /* 0x000000044e4d7824 */ /* 0x000fe200078e024d */
[----:B------:R-:W-:Y:S01]  /*19ff0*/  PRMT R79, R71, 0x7771, RZ ;  /* 0x00007771474f7816 */ /* 0x000fe200000000ff */
[----:B------:R-:W0:Y:S01]  /*1a000*/  LDC R78, c[0x0][0x248] ;  /* 0x00009200ff4e7b82 */ /* 0x000e220000000800 */
[----:B------:R-:W-:Y:S01]  /*1a010*/  PRMT R83, R68, 0x7772, RZ ;  /* 0x0000777244537816 */ /* 0x000fe200000000ff */
[----:B------:R4:W-:Y:S01]  /*1a020*/  @P1 STG.E.U8 desc[UR16][R72.64], R75 ;  /* 0x0000004b48001986 */ /* 0x0009e2000c101110 */
[----:B------:R-:W-:Y:S01]  /*1a030*/  ISETP.LT.AND P4, PT, R132, UR6, !P0 ;  /* 0x0000000684007c0c */ /* 0x000fe2000c781270 */
[----:B------:R-:W-:Y:S01]  /*1a040*/  ULDC UR4, c[0x0][0x22c] ;  /* 0x00008b0000047ab9 */ /* 0x000fe20000000800 */
[----:B------:R-:W-:Y:S01]  /*1a050*/  PRMT R81, R69, 0x7772, RZ ;  /* 0x0000777245517816 */ /* 0x000fe200000000ff */
[----:B------:R-:W-:Y:S01]  /*1a060*/  ULDC UR5, c[0x0][0x22c] ;  /* 0x00008b0000057ab9 */ /* 0x000fe20000000800 */
[----:B------:R-:W-:Y:S01]  /*1a070*/  ULDC UR6, c[0x0][0x22c] ;  /* 0x00008b0000067ab9 */ /* 0x000fe20000000800 */
[----:B----4-:R-:W-:-:S04]  /*1a080*/  IADD3 R72, P1, R76, R171, RZ ;  /* 0x000000ab4c487210 */ /* 0x010fc80007f3e0ff */
[----:B------:R-:W-:Y:S01]  /*1a090*/  LEA.HI.X.SX32 R73, R76, R174, 0x1, P1 ;  /* 0x000000ae4c497211 */ /* 0x000fe200008f0eff */
[----:B-1----:R-:W-:Y:S02]  /*1a0a0*/  IMAD R75, R80, 0x2, R77 ;  /* 0x00000002504b7824 */ /* 0x002fe400078e024d */
[----:B------:R-:W1:Y:S02]  /*1a0b0*/  LDC R80, c[0x0][0x248] ;  /* 0x00009200ff507b82 */ /* 0x000e640000000800 */
[----:B------:R4:W-:Y:S01]  /*1a0c0*/  @P6 STG.E.U8 desc[UR16][R72.64], R79 ;  /* 0x0000004f48006986 */ /* 0x0009e2000c101110 */
[----:B---3--:R-:W-:Y:S01]  /*1a0d0*/  IMAD R76, R82, 0x2, R75 ;  /* 0x00000002524c7824 */ /* 0x008fe200078e024b */
[----:B----4-:R-:W-:-:S04]  /*1a0e0*/  IADD3 R72, P6, R77, R171, RZ ;  /* 0x000000ab4d487210 */ /* 0x010fc80007fde0ff */
[-C--:B------:R-:W-:Y:S02]  /*1a0f0*/  LEA.HI.X.SX32 R73, R77, R174.reuse, 0x1, P6 ;  /* 0x000000ae4d497211 */ /* 0x080fe400030f0eff */
[----:B------:R-:W-:Y:S01]  /*1a100*/  IADD3 R74, P6, R75, R171, RZ ;  /* 0x000000ab4b4a7210 */ /* 0x000fe20007fde0ff */
[----:B------:R-:W-:Y:S02]  /*1a110*/  IMAD R77, R85, 0x2, R76 ;  /* 0x00000002554d7824 */ /* 0x000fe400078e024c */
[----:B------:R3:W-:Y:S01]  /*1a120*/  @P5 STG.E.U8 desc[UR16][R72.64], R83 ;  /* 0x0000005348005986 */ /* 0x0007e2000c101110 */
[----:B------:R-:W-:Y:S02]  /*1a130*/  LEA.HI.X.SX32 R75, R75, R174, 0x1, P6 ;  /* 0x000000ae4b4b7211 */ /* 0x000fe400030f0eff */
[----:B------:R-:W-:-:S03]  /*1a140*/  PRMT R79, R70, 0x7772, RZ ;  /* 0x00007772464f7816 */ /* 0x000fc600000000ff */
[----:B------:R4:W-:Y:S01]  /*1a150*/  @P2 STG.E.U8 desc[UR16][R74.64], R81 ;  /* 0x000000514a002986 */ /* 0x0009e2000c101110 */
[----:B---3--:R-:W-:-:S04]  /*1a160*/  IADD3 R72, P6, R76, R171, RZ ;  /* 0x000000ab4c487210 */ /* 0x008fc80007fde0ff */
[-C--:B------:R-:W-:Y:S01]  /*1a170*/  LEA.HI.X.SX32 R73, R76, R174.reuse, 0x1, P6 ;  /* 0x000000ae4c497211 */ /* 0x080fe200030f0eff */
[----:B0-----:R-:W-:Y:S01]  /*1a180*/  IMAD R76, R78, 0x2, R77 ;  /* 0x000000024e4c7824 */ /* 0x001fe200078e024d */
[-C--:B----4-:R-:W-:Y:S01]  /*1a190*/  IADD3 R74, P6, R77, R171.reuse, RZ ;  /* 0x000000ab4d4a7210 */ /* 0x090fe20007fde0ff */
[----:B------:R-:W0:Y:S01]  /*1a1a0*/  LDC R78, c[0x0][0x248] ;  /* 0x00009200ff4e7b82 */ /* 0x000e220000000800 */
[----:B------:R-:W-:Y:S01]  /*1a1b0*/  ISETP.LT.AND P1, PT, R133, UR4, !P0 ;  /* 0x0000000485007c0c */ /* 0x000fe2000c721270 */
[----:B------:R3:W-:Y:S01]  /*1a1c0*/  @P4 STG.E.U8 desc[UR16][R72.64], R79 ;  /* 0x0000004f48004986 */ /* 0x0007e2000c101110 */
[----:B------:R-:W-:Y:S01]  /*1a1d0*/  LEA.HI.X.SX32 R75, R77, R174, 0x1, P6 ;  /* 0x000000ae4d4b7211 */ /* 0x000fe200030f0eff */
[----:B--2---:R-:W-:Y:S01]  /*1a1e0*/  IMAD R77, R87, 0x2, R76 ;  /* 0x00000002574d7824 */ /* 0x004fe200078e024c */
[----:B------:R-:W-:Y:S01]  /*1a1f0*/  PRMT R83, R71, 0x7772, RZ ;  /* 0x0000777247537816 */ /* 0x000fe200000000ff */
[----:B------:R-:W-:Y:S01]  /*1a200*/  ULDC UR4, c[0x0][0x22c] ;  /* 0x00008b0000047ab9 */ /* 0x000fe20000000800 */
[----:B------:R-:W-:Y:S01]  /*1a210*/  ISETP.LT.AND P3, PT, R131, UR5, !P0 ;  /* 0x0000000583007c0c */ /* 0x000fe2000c761270 */
[----:B------:R-:W-:Y:S01]  /*1a220*/  ULDC UR5, c[0x0][0x22c] ;  /* 0x00008b0000057ab9 */ /* 0x000fe20000000800 */
[----:B---3--:R-:W-:-:S04]  /*1a230*/  IADD3 R72, P6, R76, R171, RZ ;  /* 0x000000ab4c487210 */ /* 0x008fc80007fde0ff */
[----:B------:R-:W-:Y:S02]  /*1a240*/  LEA.HI.X.SX32 R73, R76, R174, 0x1, P6 ;  /* 0x000000ae4c497211 */ /* 0x000fe400030f0eff */
[----:B------:R-:W2:Y:S01]  /*1a250*/  LDC R76, c[0x0][0x248] ;  /* 0x00009200ff4c7b82 */ /* 0x000ea20000000800 */
        /* <DEDUP_REMOVED lines=13> */
[----:B-1----:R-:W-:Y:S01]  /*1a330*/  IMAD R77, R80, 0x2, R77 ;  /* 0x00000002504d7824 */ /* 0x002fe200078e024d */
[----:B------:R-:W-:Y:S01]  /*1a340*/  ISETP.LT.AND P1, PT, R128, UR4, !P0 ;  /* 0x0000000480007c0c */ /* 0x000fe2000c721270 */
[----:B------:R-:W-:Y:S01]  /*1a350*/  ULDC UR4, c[0x0][0x248] ;  /* 0x0000920000047ab9 */ /* 0x000fe20000000800 */
[----:B------:R1:W-:Y:S01]  /*1a360*/  @P3 STG.E.U8 desc[UR16][R72.64], R81 ;  /* 0x0000005148003986 */ /* 0x0003e2000c101110 */
[----:B------:R-:W-:Y:S01]  /*1a370*/  ISETP.LT.AND P6, PT, R69, UR5, !P0 ;  /* 0x0000000545007c0c */ /* 0x000fe2000c7c1270 */
[----:B------:R-:W-:Y:S01]  /*1a380*/  ULDC UR5, c[0x0][0x22c] ;  /* 0x00008b0000057ab9 */ /* 0x000fe20000000800 */
[----:B------:R-:W-:Y:S01]  /*1a390*/  IADD3 R68, P3, R77, R171, RZ ;  /* 0x000000ab4d447210 */ /* 0x000fe20007f7e0ff */
[----:B------:R4:W-:Y:S01]  /*1a3a0*/  @P5 STG.E.U8 desc[UR16][R74.64], R79 ;  /* 0x0000004f4a005986 */ /* 0x0009e2000c101110 */
[----:B-1----:R-:W-:-:S02]  /*1a3b0*/  IMAD R72, R69, UR4, RZ ;  /* 0x0000000445487c24 */ /* 0x002fc4000f8e02ff */
[----:B------:R-:W-:Y:S01]  /*1a3c0*/  LEA.HI.X.SX32 R69, R77, R174, 0x1, P3 ;  /* 0x000000ae4d457211 */ /* 0x000fe200018f0eff */
[----:B------:R-:W1:Y:S01]  /*1a3d0*/  LDC R81, c[0x0][0x248] ;  /* 0x00009200ff517b82 */ /* 0x000e620000000800 */
[----:B------:R-:W-:Y:S01]  /*1a3e0*/  PRMT R73, R70, 0x7773, RZ ;  /* 0x0000777346497816 */ /* 0x000fe200000000ff */
[----:B------:R-:W-:Y:S01]  /*1a3f0*/  ULDC UR4, c[0x0][0x22c] ;  /* 0x00008b0000047ab9 */ /* 0x000fe20000000800 */
[----:B------:R-:W-:-:S05]  /*1a400*/  IADD3 R70, P3, R72, R171, RZ ;  /* 0x000000ab48467210 */ /* 0x000fca0007f7e0ff */
[----:B----4-:R-:W4:Y:S01]  /*1a410*/  LDC R74, c[0x0][0x248] ;  /* 0x00009200ff4a7b82 */ /* 0x010f220000000800 */
[----:B------:R-:W-:Y:S01]  /*1a420*/  PRMT R75, R71, 0x7773, RZ ;  /* 0x00007773474b7816 */ /* 0x000fe200000000ff */
[----:B--2---:R-:W-:Y:S01]  /*1a430*/  IMAD R77, R76, 0x4, R77 ;  /* 0x000000044c4d7824 */ /* 0x004fe200078e024d */
[----:B------:R-:W-:Y:S01]  /*1a440*/  LEA.HI.X.SX32 R71, R72, R174, 0x1, P3 ;  /* 0x000000ae48477211 */ /* 0x000fe200018f0eff */
[----:B------:R2:W-:Y:S02]  /*1a450*/  @P2 STG.E.U8 desc[UR16][R68.64], R73 ;  /* 0x0000004944002986 */ /* 0x0005e4000c101110 */
[----:B0-----:R-:W-:Y:S02]  /*1a460*/  IMAD R72, R78, 0x2, R77 ;  /* 0x000000024e487824 */ /* 0x001fe400078e024d */
[----:B------:R-:W0:Y:S01]  /*1a470*/  LDC R76, c[0x0][0x248] ;  /* 0x00009200ff4c7b82 */ /* 0x000e220000000800 */
[----:B------:R3:W-:Y:S01]  /*1a480*/  @P6 STG.E.U8 desc[UR16][R70.64], R75 ;  /* 0x0000004b46006986 */ /* 0x0007e2000c101110 */
[----:B------:R-:W-:-:S02]  /*1a490*/  PRMT R79, R64, 0x7770, RZ ;  /* 0x00007770404f7816 */ /* 0x000fc400000000ff */
[-C--:B--2---:R-:W-:Y:S01]  /*1a4a0*/  IADD3 R68, P6, R77, R171.reuse, RZ ;  /* 0x000000ab4d447210 */ /* 0x084fe20007fde0ff */
[----:B---3--:R-:W-:Y:S01]  /*1a4b0*/  IMAD R73, R83, 0x2, R72 ;  /* 0x0000000253497824 */ /* 0x008fe200078e0248 */
[----:B------:R-:W-:Y:S02]  /*1a4c0*/  ISETP.LT.AND P5, PT, R125, UR6, !P0 ;  /* 0x000000067d007c0c */ /* 0x000fe4000c7a1270 */
[----:B------:R-:W2:Y:S01]  /*1a4d0*/  LDC R83, c[0x0][0x248] ;  /* 0x00009200ff537b82 */ /* 0x000ea20000000800 */
        /* <DEDUP_REMOVED lines=17> */
[----:B-1----:R-:W-:Y:S01]  /*1a5f0*/  IMAD R73, R81, 0x2, R72 ;  /* 0x0000000251497824 */ /* 0x002fe200078e0248 */
[CC--:B0-----:R-:W-:Y:S02]  /*1a600*/  IADD3 R70, P6, R72.reuse, R171.reuse, RZ ;  /* 0x000000ab48467210 */ /* 0x0c1fe40007fde0ff */
        /* <DEDUP_REMOVED lines=9> */
[----:B0-----:R-:W-:-:S02]  /*1a6a0*/  IADD3 R68, P6, R73, R171, RZ ;  /* 0x000000ab49447210 */ /* 0x001fc40007fde0ff */
[----:B------:R-:W-:-:S05]  /*1a6b0*/  ISETP.LT.AND P1, PT, R120, UR4, !P0 ;  /* 0x0000000478007c0c */ /* 0x000fca000c721270 */
[----:B------:R-:W0:Y:S01]  /*1a6c0*/  LDC R76, c[0x0][0x248] ;  /* 0x00009200ff4c7b82 */ /* 0x000e220000000800 */
[-C--:B------:R-:W-:Y:S01]  /*1a6d0*/  LEA.HI.X.SX32 R69, R73, R174.reuse, 0x1, P6 ;  /* 0x000000ae49457211 */ /* 0x080fe200030f0eff */
[----:B--2---:R-:W-:Y:S01]  /*1a6e0*/  IMAD R73, R83, 0x2, R72 ;  /* 0x0000000253497824 */ /* 0x004fe200078e0248 */
[CC--:B-1----:R-:W-:Y:S01]  /*1a6f0*/  IADD3 R70, P2, R72.reuse, R171.reuse, RZ ;  /* 0x000000ab48467210 */ /* 0x0c2fe20007f5e0ff */
        /* <DEDUP_REMOVED lines=11> */
[----:B-1----:R-:W-:-:S02]  /*1a7b0*/  IADD3 R68, P3, R73, R171, RZ ;  /* 0x000000ab49447210 */ /* 0x002fc40007f7e0ff */
[C---:B------:R-:W-:Y:S01]  /*1a7c0*/  ISETP.LT.AND P6, PT, R72.reuse, UR5, !P0 ;  /* 0x0000000548007c0c */ /* 0x040fe2000c7c1270 */
[----:B------:R-:W-:Y:S01]  /*1a7d0*/  IMAD R72, R72, UR4, RZ ;  /* 0x0000000448487c24 */ /* 0x000fe2000f8e02ff */
[----:B------:R-:W-:Y:S02]  /*1a7e0*/  LEA.HI.X.SX32 R69, R73, R174, 0x1, P3 ;  /* 0x000000ae49457211 */ /* 0x000fe400018f0eff */
[----:B----4-:R-:W-:Y:S01]  /*1a7f0*/  PRMT R71, R66, 0x7771, RZ ;  /* 0x0000777142477816 */ /* 0x010fe200000000ff */
[----:B------:R-:W-:Y:S01]  /*1a800*/  IMAD R73, R74, 0x4, R73 ;  /* 0x000000044a497824 */ /* 0x000fe200078e0249 */
        /* <DEDUP_REMOVED lines=11> */
[----:B0-----:R-:W-:Y:S02]  /*1a8c0*/  IMAD R71, R76, 0x2, R73 ;  /* 0x000000024c477824 */ /* 0x001fe400078e0249 */
[----:B------:R-:W0:Y:S02]  /*1a8d0*/  LDC R76, c[0x0][0x248] ;  /* 0x00009200ff4c7b82 */ /* 0x000e240000000800 */
[----:B------:R4:W-:Y:S01]  /*1a8e0*/  @P6 STG.E.U8 desc[UR16][R68.64], R75 ;  /* 0x0000004b44006986 */ /* 0x0009e2000c101110 */
[----:B---3--:R-:W-:Y:S01]  /*1a8f0*/  IMAD R72, R78, 0x2, R71 ;  /* 0x000000024e487824 */ /* 0x008fe200078e0247 */
[----:B----4-:R-:W-:-:S04]  /*1a900*/  IADD3 R68, P6, R73, R171, RZ ;  /* 0x000000ab49447210 */ /* 0x010fc80007fde0ff */
[-C--:B------:R-:W-:Y:S02]  /*1a910*/  LEA.HI.X.SX32 R69, R73, R174.reuse, 0x1, P6 ;  /* 0x000000ae49457211 */ /* 0x080fe400030f0eff */
[-C--:B------:R-:W-:Y:S01]  /*1a920*/  IADD3 R70, P6, R71, R171.reuse, RZ ;  /* 0x000000ab47467210 */ /* 0x080fe20007fde0ff */
[----:B------:R-:W-:Y:S02]  /*1a930*/  IMAD R73, R81, 0x2, R72 ;  /* 0x0000000251497824 */ /* 0x000fe400078e0248 */
[----:B------:R3:W-:Y:S01]  /*1a940*/  @P5 STG.E.U8 desc[UR16][R68.64], R79 ;  /* 0x0000004f44005986 */ /* 0x0007e2000c101110 */
[----:B------:R-:W-:Y:S02]  /*1a950*/  LEA.HI.X.SX32 R71, R71, R174, 0x1, P6 ;  /* 0x000000ae47477211 */ /* 0x000fe400030f0eff */
[----:B------:R-:W-:Y:S01]  /*1a960*/  ISETP.LT.AND P1, PT, R119, UR4, !P0 ;  /* 0x0000000477007c0c */ /* 0x000fe2000c721270 */
[----:B------:R-:W-:Y:S01]  /*1a970*/  ULDC UR4, c[0x0][0x22c] ;  /* 0x00008b0000047ab9 */ /* 0x000fe20000000800 */
[----:B------:R-:W-:Y:S01]  /*1a980*/  PRMT R75, R66, 0x7772, RZ ;  /* 0x00007772424b7816 */ /* 0x000fe200000000ff */
[----:B------:R4:W-:Y:S01]  /*1a990*/  @P2 STG.E.U8 desc[UR16][R70.64], R77 ;  /* 0x0000004d46002986 */ /* 0x0009e2000c101110 */
[----:B---3--:R-:W-:-:S04]  /*1a9a0*/  IADD3 R68, P6, R72, R171, RZ ;  /* 0x000000ab48447210 */ /* 0x008fc80007fde0ff */
[-C--:B------:R-:W-:Y:S01]  /*1a9b0*/  LEA.HI.X.SX32 R69, R72, R174.reuse, 0x1, P6 ;  /* 0x000000ae48457211 */ /* 0x080fe200030f0eff */
[----:B-1----:R-:W-:Y:S01]  /*1a9c0*/  IMAD R72, R74, 0x2, R73 ;  /* 0x000000024a487824 */ /* 0x002fe200078e0249 */
[C---:B----4-:R-:W-:Y:S01]  /*1a9d0*/  IADD3 R70, P6, R73.reuse, R171, RZ ;  /* 0x000000ab49467210 */ /* 0x050fe20007fde0ff */
[----:B------:R-:W1:Y:S02]  /*1a9e0*/  LDC R74, c[0x0][0x248] ;  /* 0x00009200ff4a7b82 */ /* 0x000e640000000800 */
[----:B------:R3:W-:Y:S01]  /*1a9f0*/  @P4 STG.E.U8 desc[UR16][R68.64], R75 ;  /* 0x0000004b44004986 */ /* 0x0007e2000c101110 */
[----:B------:R-:W-:Y:S01]  /*1aa00*/  LEA.HI.X.SX32 R71, R73, R174, 0x1, P6 ;  /* 0x000000ae49477211 */ /* 0x000fe200030f0eff */
[----:B--2---:R-:W-:Y:S01]  /*1aa10*/  IMAD R73, R83, 0x2, R72 ;  /* 0x0000000253497824 */ /* 0x004fe200078e0248 */
[----:B------:R-:W-:Y:S02]  /*1aa20*/  PRMT R79, R67, 0x7772, RZ ;  /* 0x00007772434f7816 */ /* 0x000fe400000000ff */
[----:B------:R-:W-:Y:S01]  /*1aa30*/  ISETP.LT.AND P3, PT, R117, UR5, !P0 ;  /* 0x0000000575007c0c */ /* 0x000fe2000c761270 */
[----:B------:R-:W-:Y:S01]  /*1aa40*/  ULDC UR5, c[0x0][0x22c] ;  /* 0x00008b0000057ab9 */ /* 0x000fe20000000800 */
[----:B------:R-:W-:-:S02]  /*1aa50*/  ISETP.LT.AND P5, PT, R115, UR4, !P0 ;  /* 0x0000000473007c0c */ /* 0x000fc4000c7a1270 */
[-C--:B---3--:R-:W-:Y:S01]  /*1aa60*/  IADD3 R68, P6, R72, R171.reuse, RZ ;  /* 0x000000ab48447210 */ /* 0x088fe20007fde0ff */
[----:B------:R2:W-:Y:S01]  /*1aa70*/  @P1 STG.E.U8 desc[UR16][R70.64], R79 ;  /* 0x0000004f46001986 */ /* 0x0005e2000c101110 */
[----:B------:R-:W-:Y:S01]  /*1aa80*/  PRMT R77, R64, 0x7773, RZ ;  /* 0x00007773404d7816 */ /* 0x000fe200000000ff */
[----:B------:R-:W-:Y:S01]  /*1aa90*/  ULDC UR4, c[0x0][0x22c] ;  /* 0x00008b0000047ab9 */ /* 0x000fe20000000800 */
[----:B------:R-:W-:Y:S02]  /*1aaa0*/  LEA.HI.X.SX32 R69, R72, R174, 0x1, P6 ;  /* 0x000000ae48457211 */ /* 0x000fe400030f0eff */
[----:B------:R-:W3:Y:S01]  /*1aab0*/  LDC R72, c[0x0][0x248] ;  /* 0x00009200ff487b82 */ /* 0x000ee20000000800 */
[----:B------:R-:W-:Y:S02]  /*1aac0*/  PRMT R75, R65, 0x7773, RZ ;  /* 0x00007773414b7816 */ /* 0x000fe400000000ff */
[----:B--2---:R-:W-:-:S05]  /*1aad0*/  IADD3 R70, P1, R73, R171, RZ ;  /* 0x000000ab49467210 */ /* 0x004fca0007f3e0ff */
[----:B------:R-:W2:Y:S01]  /*1aae0*/  LDC R79, c[0x0][0x248] ;  /* 0x00009200ff4f7b82 */ /* 0x000ea20000000800 */
[----:B------:R-:W-:Y:S01]  /*1aaf0*/  ISETP.LT.AND P2, PT, R113, UR4, !P0 ;  /* 0x0000000471007c0c */ /* 0x000fe2000c741270 */
[----:B------:R-:W-:Y:S01]  /*1ab00*/  ULDC UR4, c[0x0][0x22c] ;  /* 0x00008b0000047ab9 */ /* 0x000fe20000000800 */
[----:B------:R-:W-:Y:S01]  /*1ab10*/  LEA.HI.X.SX32 R71, R73, R174, 0x1, P1 ;  /* 0x000000ae49477211 */ /* 0x000fe200008f0eff */
[----:B0-----:R-:W-:Y:S01]  /*1ab20*/  IMAD R73, R76, 0x2, R73 ;  /* 0x000000024c497824 */ /* 0x001fe200078e0249 */
[----:B------:R0:W-:Y:S03]  /*1ab30*/  @P3 STG.E.U8 desc[UR16][R68.64], R77 ;  /* 0x0000004d44003986 */ /* 0x0001e6000c101110 */
[----:B------:R-:W4:Y:S01]  /*1ab40*/  LDC R76, c[0x0][0x248] ;  /* 0x00009200ff4c7b82 */ /* 0x000f220000000800 */
[----:B------:R-:W-:Y:S01]  /*1ab50*/  ISETP.LT.AND P4, PT, R112, UR4, !P0 ;  /* 0x0000000470007c0c */ /* 0x000fe2000c781270 */
[----:B------:R1:W-:Y:S01]  /*1ab60*/  @P5 STG.E.U8 desc[UR16][R70.64], R75 ;  /* 0x0000004b46005986 */ /* 0x0003e2000c101110 */
[----:B------:R-:W-:Y:S01]  /*1ab70*/  ULDC UR4, c[0x0][0x22c] ;  /* 0x00008b0000047ab9 */ /* 0x000fe20000000800 */
[----:B------:R-:W-:Y:S01]  /*1ab80*/  VIADD R65, R0, 0xbe ;  /* 0x000000be00417836 */ /* 0x000fe20000000000 */
[----:B------:R-:W-:Y:S01]  /*1ab90*/  ISETP.LT.AND P1, PT, R114, UR4, !P0 ;  /* 0x0000000472007c0c */ /* 0x000fe2000c721270 */
[----:B------:R-:W-:Y:S01]  /*1aba0*/  ULDC UR4, c[0x0][0x248] ;  /* 0x0000920000047ab9 */ /* 0x000fe20000000800 */
[----:B------:R-:W-:Y:S01]  /*1abb0*/  IADD3 R64, P3, R73, R171, RZ ;  /* 0x000000ab49407210 */ /* 0x000fe20007f7e0ff */
[C---:B0-----:R-:W-:Y:S01]  /*1abc0*/  IMAD R68, R65.reuse, UR4, RZ ;  /* 0x0000000441447c24 */ /* 0x041fe2000f8e02ff */
[----:B------:R-:W0:Y:S01]  /*1abd0*/  LDC R77, c[0x0][0x248] ;  /* 0x00009200ff4d7b82 */ /* 0x000e220000000800 */
[----:B------:R-:W-:Y:S01]  /*1abe0*/  ISETP.LT.AND P6, PT, R65, UR5, !P0 ;  /* 0x0000000541007c0c */ /* 0x000fe2000c7c1270 */
[----:B------:R-:W-:-:S06]  /*1abf0*/  ULDC UR5, c[0x0][0x22c] ;  /* 0x00008b0000057ab9 */ /* 0x000fcc0000000800 */
[----:B-1----:R-:W1:Y:S01]  /*1ac00*/  LDC R75, c[0x0][0x248] ;  /* 0x00009200ff4b7b82 */ /* 0x002e620000000800 */
[-C--:B------:R-:W-:Y:S02]  /*1ac10*/  LEA.HI.X.SX32 R65, R73, R174.reuse, 0x1, P3 ;  /* 0x000000ae49417211 */ /* 0x080fe400018f0eff */
[----:B------:R-:W-:Y:S01]  /*1ac20*/  PRMT R71, R66, 0x7773, RZ ;  /* 0x0000777342477816 */ /* 0x000fe200000000ff */
[----:B------:R-:W-:Y:S01]  /*1ac30*/  ULDC UR4, c[0x0][0x22c] ;  /* 0x00008b0000047ab9 */ /* 0x000fe20000000800 */
[-C--:B------:R-:W-:Y:S01]  /*1ac40*/  IADD3 R66, P3, R68, R171.reuse, RZ ;  /* 0x000000ab44427210 */ /* 0x080fe20007f7e0ff */
[----:B---3--:R-:W-:Y:S01]  /*1ac50*/  IMAD R73, R72, 0x4, R73 ;  /* 0x0000000448497824 */ /* 0x008fe200078e0249 */
[----:B------:R-:W-:Y:S02]  /*1ac60*/  PRMT R69, R67, 0x7773, RZ ;  /* 0x0000777343457816 */ /* 0x000fe400000000ff */
[-C--:B------:R-:W-:Y:S02]  /*1ac70*/  LEA.HI.X.SX32 R67, R68, R174.reuse, 0x1, P3 ;  /* 0x000000ae44437211 */ /* 0x080fe400018f0eff */
[----:B------:R-:W-:Y:S01]  /*1ac80*/  ISETP.LT.AND P3, PT, R45, UR5, !P0 ;  /* 0x000000052d007c0c */ /* 0x000fe2000c761270 */
[----:B------:R-:W-:Y:S01]  /*1ac90*/  IMAD R45, R74, 0x2, R73 ;  /* 0x000000024a2d7824 */ /* 0x000fe200078e0249 */
[----:B------:R3:W-:Y:S01]  /*1aca0*/  @P2 STG.E.U8 desc[UR16][R64.64], R71 ;  /* 0x0000004740002986 */ /* 0x0007e2000c101110 */
[----:B------:R-:W-:Y:S01]  /*1acb0*/  ISETP.LT.AND P2, PT, R46, UR4, !P0 ;  /* 0x000000042e007c0c */ /* 0x000fe2000c741270 */
[----:B------:R-:W-:Y:S01]  /*1acc0*/  ULDC UR4, c[0x0][0x22c] ;  /* 0x00008b0000047ab9 */ /* 0x000fe20000000800 */
[----:B----4-:R-:W-:Y:S01]  /*1acd0*/  IMAD R68, R76, 0x2, R45 ;  /* 0x000000024c447824 */ /* 0x010fe200078e022d */
[----:B------:R1:W-:Y:S01]  /*1ace0*/  @P6 STG.E.U8 desc[UR16][R66.64], R69 ;  /* 0x0000004542006986 */ /* 0x0003e2000c101110 */
[----:B------:R-:W-:Y:S01]  /*1acf0*/  IADD3 R46, P6, R73, R171, RZ ;  /* 0x000000ab492e7210 */ /* 0x000fe20007fde0ff */
[----:B------:R-:W-:Y:S01]  /*1ad00*/  ULDC UR5, c[0x0][0x22c] ;  /* 0x00008b0000057ab9 */ /* 0x000fe20000000800 */
[----:B------:R-:W-:Y:S01]  /*1ad10*/  ISETP.LT.AND P5, PT, R47, UR6, !P0 ;  /* 0x000000062f007c0c */ /* 0x000fe2000c7a1270 */
[----:B------:R-:W-:Y:S01]  /*1ad20*/  ULDC UR6, c[0x0][0x22c] ;  /* 0x00008b0000067ab9 */ /* 0x000fe20000000800 */
[----:B------:R-:W-:-:S02]  /*1ad30*/  LEA.HI.X.SX32 R47, R73, R174, 0x1, P6 ;  /* 0x000000ae492f7211 */ /* 0x000fc400030f0eff */
[----:B------:R-:W-:Y:S02]  /*1ad40*/  PRMT R73, R60, 0x7770, RZ ;  /* 0x000077703c497816 */ /* 0x000fe400000000ff */
[----:B---3--:R-:W-:Y:S01]  /*1ad50*/  IADD3 R64, P6, R45, R171, RZ ;  /* 0x000000ab2d407210 */ /* 0x008fe20007fde0ff */
[----:B-1----:R-:W-:Y:S02]  /*1ad60*/  IMAD R66, R75, 0x2, R68 ;  /* 0x000000024b427824 */ /* 0x002fe400078e0244 */
[----:B------:R-:W1:Y:S01]  /*1ad70*/  LDC R75, c[0x0][0x248] ;  /* 0x00009200ff4b7b82 */ /* 0x000e620000000800 */
[----:B------:R3:W-:Y:S01]  /*1ad80*/  @P4 STG.E.U8 desc[UR16][R46.64], R73 ;  /* 0x000000492e004986 */ /* 0x0007e2000c101110 */
[----:B------:R-:W-:Y:S02]  /*1ad90*/  LEA.HI.X.SX32 R65, R45, R174, 0x1, P6 ;  /* 0x000000ae2d417211 */ /* 0x000fe400030f0eff */
[----:B------:R-:W-:Y:S01]  /*1ada0*/  ISETP.LT.AND P4, PT, R44, UR4, !P0 ;  /* 0x000000042c007c0c */ /* 0x000fe2000c781270 */
[----:B------:R-:W-:Y:S01]  /*1adb0*/  ULDC UR4, c[0x0][0x22c] ;  /* 0x00008b0000047ab9 */ /* 0x000fe20000000800 */
[----:B------:R-:W-:-:S02]  /*1adc0*/  PRMT R71, R61, 0x7770, RZ ;  /* 0x000077703d477816 */ /* 0x000fc400000000ff */
[-C--:B------:R-:W-:Y:S02]  /*1add0*/  IADD3 R44, P6, R68, R171.reuse, RZ ;  /* 0x000000ab442c7210 */ /* 0x080fe40007fde0ff */
[----:B------:R-:W-:Y:S01]  /*1ade0*/  PRMT R67, R62, 0x7770, RZ ;  /* 0x000077703e437816 */ /* 0x000fe200000000ff */
[----:B------:R4:W-:Y:S01]  /*1adf0*/  @P1 STG.E.U8 desc[UR16][R64.64], R71 ;  /* 0x0000004740001986 */ /* 0x0009e2000c101110 */
[----:B------:R-:W-:Y:S02]  /*1ae00*/  LEA.HI.X.SX32 R45, R68, R174, 0x1, P6 ;  /* 0x000000ae442d7211 */ /* 0x000fe400030f0eff */
[----:B------:R-:W-:Y:S01]  /*1ae10*/  ISETP.LT.AND P1, PT, R42, UR4, !P0 ;  /* 0x000000042a007c0c */ /* 0x000fe2000c721270 */
[----:B0-----:R-:W-:Y:S01]  /*1ae20*/  IMAD R42, R77, 0x2, R66 ;  /* 0x000000024d2a7824 */ /* 0x001fe200078e0242 */
[----:B---3--:R-:W-:Y:S01]  /*1ae30*/  IADD3 R46, P6, R66, R171, RZ ;  /* 0x000000ab422e7210 */ /* 0x008fe20007fde0ff */
[----:B------:R-:W-:Y:S01]  /*1ae40*/  ULDC UR4, c[0x0][0x22c] ;  /* 0x00008b0000047ab9 */ /* 0x000fe20000000800 */
[----:B------:R0:W-:Y:S01]  /*1ae50*/  @P5 STG.E.U8 desc[UR16][R44.64], R67 ;  /* 0x000000432c005986 */ /* 0x0001e2000c101110 */
[----:B------:R-:W-:-:S02]  /*1ae60*/  PRMT R69, R63, 0x7770, RZ ;  /* 0x000077703f457816 */ /* 0x000fc400000000ff */
[----:B------:R-:W-:Y:S02]  /*1ae70*/  LEA.HI.X.SX32 R47, R66, R174, 0x1, P6 ;  /* 0x000000ae422f7211 */ /* 0x000fe400030f0eff */
[----:B------:R-:W-:Y:S01]  /*1ae80*/  ISETP.LT.AND P5, PT, R38, UR4, !P0 ;  /* 0x0000000426007c0c */ /* 0x000fe2000c7a1270 */
[----:B--2---:R-:W-:Y:S01]  /*1ae90*/  IMAD R38, R79, 0x2, R42 ;  /* 0x000000024f267824 */ /* 0x004fe200078e022a */
[----:B----4-:R-:W2:Y:S01]  /*1aea0*/  LDC R71, c[0x0][0x248] ;  /* 0x00009200ff477b82 */ /* 0x010ea20000000800 */
[----:B------:R3:W-:Y:S01]  /*1aeb0*/  @P2 STG.E.U8 desc[UR16][R46.64], R69 ;  /* 0x000000452e002986 */ /* 0x0007e2000c101110 */
[----:B------:R-:W-:Y:S01]  /*1aec0*/  ULDC UR4, c[0x0][0x22c] ;  /* 0x00008b0000047ab9 */ /* 0x000fe20000000800 */
[----:B0-----:R-:W-:Y:S01]  /*1aed0*/  IADD3 R44, P6, R42, R171, RZ ;  /* 0x000000ab2a2c7210 */ /* 0x001fe20007fde0ff */
[----:B-1----:R-:W-:Y:S01]  /*1aee0*/  IMAD R64, R75, 0x2, R38 ;  /* 0x000000024b407824 */ /* 0x002fe200078e0226 */
[----:B------:R-:W-:-:S03]  /*1aef0*/  PRMT R67, R60, 0x7771, RZ ;  /* 0x000077713c437816 */ /* 0x000fc600000000ff */
[----:B------:R-:W0:Y:S01]  /*1af00*/  LDC R66, c[0x0][0x248] ;  /* 0x00009200ff427b82 */ /* 0x000e220000000800 */
[----:B------:R-:W-:Y:S02]  /*1af10*/  LEA.HI.X.SX32 R45, R42, R174, 0x1, P6 ;  /* 0x000000ae2a2d7211 */ /* 0x000fe400030f0eff */
[----:B---3--:R-:W-:-:S03]  /*1af20*/  IADD3 R46, P2, R38, R171, RZ ;  /* 0x000000ab262e7210 */ /* 0x008fc60007f5e0ff */
[----:B------:R1:W-:Y:S02]  /*1af30*/  @P3 STG.E.U8 desc[UR16][R44.64], R67 ;  /* 0x000000432c003986 */ /* 0x0003e4000c101110 */
[----:B------:R-:W3:Y:S01]  /*1af40*/  LDC R69, c[0x0][0x248] ;  /* 0x00009200ff457b82 */ /* 0x000ee20000000800 */
[-C--:B------:R-:W-:Y:S01]  /*1af50*/  LEA.HI.X.SX32 R47, R38, R174.reuse, 0x1, P2 ;  /* 0x000000ae262f7211 */ /* 0x080fe200010f0eff */
[----:B------:R-:W-:Y:S01]  /*1af60*/  VIADD R38, R0, 0xce ;  /* 0x000000ce00267836 */ /* 0x000fe20000000000 */
[----:B------:R-:W-:Y:S02]  /*1af70*/  IADD3 R42, P3, R64, R171, RZ ;  /* 0x000000ab402a7210 */ /* 0x000fe40007f7e0ff */
[----:B------:R-:W-:Y:S01]  /*1af80*/  ISETP.LT.AND P2, PT, R43, UR4, !P0 ;  /* 0x000000042b007c0c */ /* 0x000fe2000c741270 */
[----:B------:R-:W-:Y:S01]  /*1af90*/  ULDC UR4, c[0x0][0x248] ;  /* 0x0000920000047ab9 */ /* 0x000fe20000000800 */
[----:B------:R-:W-:Y:S01]  /*1afa0*/  PRMT R65, R61, 0x7771, RZ ;  /* 0x000077713d417816 */ /* 0x000fe200000000ff */
[----:B-1----:R-:W1:Y:S01]  /*1afb0*/  LDC R44, c[0x0][0x248] ;  /* 0x00009200ff2c7b82 */ /* 0x002e620000000800 */
[C---:B------:R-:W-:Y:S01]  /*1afc0*/  ISETP.LT.AND P6, PT, R38.reuse, UR5, !P0 ;  /* 0x0000000526007c0c */ /* 0x040fe2000c7c1270 */
[----:B------:R-:W-:Y:S01]  /*1afd0*/  IMAD R38, R38, UR4, RZ ;  /* 0x0000000426267c24 */ /* 0x000fe2000f8e02ff */
[----:B------:R-:W-:-:S02]  /*1afe0*/  LEA.HI.X.SX32 R43, R64, R174, 0x1, P3 ;  /* 0x000000ae402b7211 */ /* 0x000fc400018f0eff */
[----:B------:R-:W-:Y:S01]  /*1aff0*/  PRMT R45, R62, 0x7771, RZ ;  /* 0x000077713e2d7816 */ /* 0x000fe200000000ff */
[----:B------:R4:W-:Y:S01]  /*1b000*/  @P4 STG.E.U8 desc[UR16][R46.64], R65 ;  /* 0x000000412e004986 */ /* 0x0009e2000c101110 */
[----:B------:R-:W-:Y:S01]  /*1b010*/  ULDC UR4, c[0x0][0x22c] ;  /* 0x00008b0000047ab9 */ /* 0x000fe20000000800 */
[----:B------:R-:W0:Y:S01]  /*1b020*/  LDC R67, c[0x0][0x248] ;  /* 0x00009200ff437b82 */ /* 0x000e220000000800 */
[----:B------:R-:W-:Y:S01]  /*1b030*/  ULDC UR5, c[0x0][0x22c] ;  /* 0x00008b0000057ab9 */ /* 0x000fe20000000800 */
[----:B------:R4:W-:Y:S01]  /*1b040*/  @P1 STG.E.U8 desc[UR16][R42.64], R45 ;  /* 0x0000002d2a001986 */ /* 0x0009e2000c101110 */
[----:B--2---:R-:W-:Y:S01]  /*1b050*/  IMAD R64, R71, 0x4, R64 ;  /* 0x0000000447407824 */ /* 0x004fe200078e0240 */
[----:B----4-:R-:W-:-:S04]  /*1b060*/  PRMT R65, R63, 0x7771, RZ ;  /* 0x000077713f417816 */ /* 0x010fc800000000ff */
[----:B------:R-:W2:Y:S01]  /*1b070*/  LDC R46, c[0x0][0x248] ;  /* 0x00009200ff2e7b82 */ /* 0x000ea20000000800 */
[----:B------:R-:W-:-:S04]  /*1b080*/  IADD3 R42, P1, R38, R171, RZ ;  /* 0x000000ab262a7210 */ /* 0x000fc80007f3e0ff */
[-C--:B------:R-:W-:Y:S02]  /*1b090*/  LEA.HI.X.SX32 R43, R38, R174.reuse, 0x1, P1 ;  /* 0x000000ae262b7211 */ /* 0x080fe400008f0eff */
[----:B------:R-:W-:Y:S01]  /*1b0a0*/  ISETP.LT.AND P1, PT, R41, UR4, !P0 ;  /* 0x0000000429007c0c */ /* 0x000fe2000c721270 */
[----:B---3--:R-:W-:Y:S01]  /*1b0b0*/  IMAD R41, R69, 0x2, R64 ;  /* 0x0000000245297824 */ /* 0x008fe200078e0240 */
[----:B------:R-:W-:Y:S01]  /*1b0c0*/  ISETP.LT.AND P3, PT, R39, UR5, !P0 ;  /* 0x0000000527007c0c */ /* 0x000fe2000c761270 */
[----:B------:R3:W-:Y:S01]  /*1b0d0*/  @P6 STG.E.U8 desc[UR16][R42.64], R65 ;  /* 0x000000412a006986 */ /* 0x0007e2000c101110 */
[-C--:B------:R-:W-:Y:S02]  /*1b0e0*/  IADD3 R38, P6, R64, R171.reuse, RZ ;  /* 0x000000ab40267210 */ /* 0x080fe40007fde0ff */
[----:B------:R-:W-:Y:S01]  /*1b0f0*/  PRMT R47, R60, 0x7772, RZ ;  /* 0x000077723c2f7816 */ /* 0x000fe200000000ff */
[----:B-1----:R-:W-:Y:S01]  /*1b100*/  IMAD R44, R44, 0x2, R41 ;  /* 0x000000022c2c7824 */ /* 0x002fe200078e0229 */
[-C--:B------:R-:W-:Y:S01]  /*1b110*/  LEA.HI.X.SX32 R39, R64, R174.reuse, 0x1, P6 ;  /* 0x000000ae40277211 */ /* 0x080fe200030f0eff */
[----:B------:R-:W-:Y:S01]  /*1b120*/  ULDC UR4, c[0x0][0x22c] ;  /* 0x00008b0000047ab9 */ /* 0x000fe20000000800 */
[----:B------:R-:W-:Y:S01]  /*1b130*/  ISETP.LT.AND P4, PT, R40, UR6, !P0 ;  /* 0x0000000628007c0c */ /* 0x000fe2000c781270 */
[----:B------:R-:W-:Y:S01]  /*1b140*/  ULDC UR5, c[0x0][0x22c] ;  /* 0x00008b0000057ab9 */ /* 0x000fe20000000800 */
[----:B------:R-:W-:Y:S01]  /*1b150*/  IADD3 R40, P6, R41, R171, RZ ;  /* 0x000000ab29287210 */ /* 0x000fe20007fde0ff */
[----:B---3--:R-:W1:Y:S01]  /*1b160*/  LDC R42, c[0x0][0x248] ;  /* 0x00009200ff2a7b82 */ /* 0x008e620000000800 */
[----:B------:R3:W-:Y:S01]  /*1b170*/  @P5 STG.E.U8 desc[UR16][R38.64], R47 ;  /* 0x0000002f26005986 */ /* 0x0007e2000c101110 */
[----:B------:R-:W-:Y:S01]  /*1b180*/  PRMT R45, R61, 0x7772, RZ ;  /* 0x000077723d2d7816 */ /* 0x000fe200000000ff */
[----:B------:R-:W-:Y:S01]  /*1b190*/  ULDC UR6, c[0x0][0x22c] ;  /* 0x00008b0000067ab9 */ /* 0x000fe20000000800 */
[----:B------:R-:W-:-:S02]  /*1b1a0*/  LEA.HI.X.SX32 R41, R41, R174, 0x1, P6 ;  /* 0x000000ae29297211 */ /* 0x000fc400030f0eff */
[----:B------:R-:W-:Y:S01]  /*1b1b0*/  ISETP.LT.AND P5, PT, R37, UR4, !P0 ;  /* 0x0000000425007c0c */ /* 0x000fe2000c7a1270 */
[----:B0-----:R-:W-:Y:S01]  /*1b1c0*/  IMAD R37, R67, 0x2, R44 ;  /* 0x0000000243257824 */ /* 0x001fe200078e022c */
[----:B------:R-:W-:Y:S01]  /*1b1d0*/  ULDC UR4, c[0x0][0x22c] ;  /* 0x00008b0000047ab9 */ /* 0x000fe20000000800 */
[----:B------:R0:W-:Y:S01]  /*1b1e0*/  @P2 STG.E.U8 desc[UR16][R40.64], R45 ;  /* 0x0000002d28002986 */ /* 0x0001e2000c101110 */
[----:B---3--:R-:W-:Y:S01]  /*1b1f0*/  IADD3 R38, P6, R44, R171, RZ ;  /* 0x000000ab2c267210 */ /* 0x008fe20007fde0ff */
[----:B------:R-:W3:Y:S01]  /*1b200*/  LDC R47, c[0x0][0x248] ;  /* 0x00009200ff2f7b82 */ /* 0x000ee20000000800 */
[----:B------:R-:W-:Y:S02]  /*1b210*/  PRMT R43, R62, 0x7772, RZ ;  /* 0x000077723e2b7816 */ /* 0x000fe400000000ff */
[----:B------:R-:W-:Y:S02]  /*1b220*/  LEA.HI.X.SX32 R39, R44, R174, 0x1, P6 ;  /* 0x000000ae2c277211 */ /* 0x000fe400030f0eff */
[----:B------:R-:W-:-:S02]  /*1b230*/  ISETP.LT.AND P2, PT, R35, UR4, !P0 ;  /* 0x0000000423007c0c */ /* 0x000fc4000c741270 */
[-C--:B0-----:R-:W-:Y:S01]  /*1b240*/  IADD3 R40, P6, R37, R171.reuse, RZ ;  /* 0x000000ab25287210 */ /* 0x081fe20007fde0ff */
[----:B--2---:R-:W-:Y:S01]  /*1b250*/  IMAD R35, R46, 0x2, R37 ;  /* 0x000000022e237824 */ /* 0x004fe200078e0225 */
[----:B------:R-:W-:Y:S01]  /*1b260*/  PRMT R45, R63, 0x7772, RZ ;  /* 0x000077723f2d7816 */ /* 0x000fe200000000ff */
[----:B------:R-:W-:Y:S01]  /*1b270*/  ULDC UR4, c[0x0][0x22c] ;  /* 0x00008b0000047ab9 */ /* 0x000fe20000000800 */
[----:B------:R-:W-:Y:S01]  /*1b280*/  LEA.HI.X.SX32 R41, R37, R174, 0x1, P6 ;  /* 0x000000ae25297211 */ /* 0x000fe200030f0eff */
[----:B------:R0:W-:Y:S01]  /*1b290*/  @P4 STG.E.U8 desc[UR16][R38.64], R43 ;  /* 0x0000002b26004986 */ /* 0x0001e2000c101110 */
[----:B------:R-:W-:Y:S01]  /*1b2a0*/  ISETP.LT.AND P4, PT, R34, UR4, !P0 ;  /* 0x0000000422007c0c */ /* 0x000fe2000c781270 */
[----:B------:R-:W-:Y:S01]  /*1b2b0*/  IMAD R37, R66, 0x2, R35 ;  /* 0x0000000242257824 */ /* 0x000fe200078e0223 */
[----:B------:R-:W-:Y:S01]  /*1b2c0*/  IADD3 R34, P6, R35, R171, RZ ;  /* 0x000000ab23227210 */ /* 0x000fe20007fde0ff */
[----:B------:R2:W-:Y:S01]  /*1b2d0*/  @P1 STG.E.U8 desc[UR16][R40.64], R45 ;  /* 0x0000002d28001986 */ /* 0x0005e2000c101110 */
[----:B------:R-:W-:-:S02]  /*1b2e0*/  ULDC UR4, c[0x0][0x22c] ;  /* 0x00008b0000047ab9 */ /* 0x000fc40000000800 */
[-C--:B------:R-:W-:Y:S02]  /*1b2f0*/  LEA.HI.X.SX32 R35, R35, R174.reuse, 0x1, P6 ;  /* 0x000000ae23237211 */ /* 0x080fe400030f0eff */
[----:B0-----:R-:W-:Y:S01]  /*1b300*/  PRMT R43, R60, 0x7773, RZ ;  /* 0x000077733c2b7816 */ /* 0x001fe200000000ff */
[----:B--2---:R-:W0:Y:S01]  /*1b310*/  LDC R41, c[0x0][0x248] ;  /* 0x00009200ff297b82 */ /* 0x004e220000000800 */
[C---:B------:R-:W-:Y:S01]  /*1b320*/  IADD3 R38, P1, R37.reuse, R171, RZ ;  /* 0x000000ab25267210 */ /* 0x040fe20007f3e0ff */
[----:B-1----:R-:W-:Y:S02]  /*1b330*/  IMAD R40, R42, 0x2, R37 ;  /* 0x000000022a287824 */ /* 0x002fe400078e0225 */
[----:B------:R1:W-:Y:S01]  /*1b340*/  @P3 STG.E.U8 desc[UR16][R34.64], R43 ;  /* 0x0000002b22003986 */ /* 0x0003e2000c101110 */
[----:B------:R-:W-:-:S03]  /*1b350*/  LEA.HI.X.SX32 R39, R37, R174, 0x1, P1 ;  /* 0x000000ae25277211 */ /* 0x000fc600008f0eff */
[----:B------:R-:W2:Y:S01]  /*1b360*/  LDC R42, c[0x0][0x248] ;  /* 0x00009200ff2a7b82 */ /* 0x000ea20000000800 */
[----:B------:R-:W-:Y:S01]  /*1b370*/  ISETP.LT.AND P1, PT, R36, UR4, !P0 ;  /* 0x0000000424007c0c */ /* 0x000fe2000c721270 */
[----:B------:R-:W-:Y:S01]  /*1b380*/  VIADD R36, R0, 0xde ;  /* 0x000000de00247836 */ /* 0x000fe20000000000 */
[----:B------:R-:W-:-:S05]  /*1b390*/  ULDC UR4, c[0x0][0x248] ;  /* 0x0000920000047ab9 */ /* 0x000fca0000000800 */
[----:B-1----:R-:W1:Y:S01]  /*1b3a0*/  LDC R43, c[0x0][0x248] ;  /* 0x00009200ff2b7b82 */ /* 0x002e620000000800 */
[-C--:B------:R-:W-:Y:S01]  /*1b3b0*/  IADD3 R34, P3, R40, R171.reuse, RZ ;  /* 0x000000ab28227210 */ /* 0x080fe20007f7e0ff */
[C---:B------:R-:W-:Y:S01]  /*1b3c0*/  IMAD R37, R36.reuse, UR4, RZ ;  /* 0x0000000424257c24 */ /* 0x040fe2000f8e02ff */
[----:B------:R-:W-:Y:S01]  /*1b3d0*/  ISETP.LT.AND P6, PT, R36, UR5, !P0 ;  /* 0x0000000524007c0c */ /* 0x000fe2000c7c1270 */
[----:B------:R-:W-:Y:S01]  /*1b3e0*/  ULDC UR5, c[0x0][0x22c] ;  /* 0x00008b0000057ab9 */ /* 0x000fe20000000800 */
[----:B------:R-:W-:Y:S01]  /*1b3f0*/  PRMT R61, R61, 0x7773, RZ ;  /* 0x000077733d3d7816 */ /* 0x000fe200000000ff */
[----:B------:R-:W-:Y:S01]  /*1b400*/  ULDC UR4, c[0x0][0x22c] ;  /* 0x00008b0000047ab9 */ /* 0x000fe20000000800 */
[----:B------:R-:W-:Y:S01]  /*1b410*/  LEA.HI.X.SX32 R35, R40, R174, 0x1, P3 ;  /* 0x000000ae28237211 */ /* 0x000fe200018f0eff */
[----:B------:R-:W4:Y:S01]  /*1b420*/  LDC R45, c[0x0][0x248] ;  /* 0x00009200ff2d7b82 */ /* 0x000f220000000800 */
[----:B------:R-:W-:Y:S01]  /*1b430*/  IADD3 R36, P3, R37, R171, RZ ;  /* 0x000000ab25247210 */ /* 0x000fe20007f7e0ff */
[----:B---3--:R-:W-:Y:S01]  /*1b440*/  IMAD R40, R47, 0x4, R40 ;  /* 0x000000042f287824 */ /* 0x008fe200078e0228 */
[----:B------:R3:W-:Y:S01]  /*1b450*/  @P5 STG.E.U8 desc[UR16][R38.64], R61 ;  /* 0x0000003d26005986 */ /* 0x0007e2000c101110 */
[----:B------:R-:W-:-:S02]  /*1b460*/  PRMT R63, R63, 0x7773, RZ ;  /* 0x000077733f3f7816 */ /* 0x000fc400000000ff */
[----:B------:R-:W-:Y:S02]  /*1b470*/  LEA.HI.X.SX32 R37, R37, R174, 0x1, P3 ;  /* 0x000000ae25257211 */ /* 0x000fe400018f0eff */
[----:B------:R-:W-:Y:S01]  /*1b480*/  ISETP.LT.AND P3, PT, R31, UR5, !P0 ;  /* 0x000000051f007c0c */ /* 0x000fe2000c761270 */
[----:B0-----:R-:W-:Y:S01]  /*1b490*/  IMAD R31, R41, 0x2, R40 ;  /* 0x00000002291f7824 */ /* 0x001fe200078e0228 */
[----:B------:R-:W0:Y:S01]  /*1b4a0*/  LDC R47, c[0x0][0x248] ;  /* 0x00009200ff2f7b82 */ /* 0x000e220000000800 */
[----:B---3--:R-:W-:Y:S02]  /*1b4b0*/  PRMT R39, R62, 0x7773, RZ ;  /* 0x000077733e277816 */ /* 0x008fe400000000ff */
[----:B--2---:R-:W-:Y:S01]  /*1b4c0*/  IMAD R38, R42, 0x2, R31 ;  /* 0x000000022a267824 */ /* 0x004fe200078e021f */
[----:B------:R-:W-:Y:S01]  /*1b4d0*/  ISETP.LT.AND P5, PT, R33, UR6, !P0 ;  /* 0x0000000621007c0c */ /* 0x000fe2000c7a1270 */
[----:B------:R-:W-:Y:S01]  /*1b4e0*/  ULDC UR5, c[0x0][0x22c] ;  /* 0x00008b0000057ab9 */ /* 0x000fe20000000800 */
[----:B------:R-:W-:Y:S01]  /*1b4f0*/  PRMT R41, R56, 0x7770, RZ ;  /* 0x0000777038297816 */ /* 0x000fe200000000ff */
[----:B------:R2:W-:Y:S01]  /*1b500*/  @P2 STG.E.U8 desc[UR16][R34.64], R39 ;  /* 0x0000002722002986 */ /* 0x0005e2000c101110 */
[----:B------:R-:W-:Y:S01]  /*1b510*/  ISETP.LT.AND P2, PT, R32, UR4, !P0 ;  /* 0x0000000420007c0c */ /* 0x000fe2000c741270 */
[----:B------:R-:W-:Y:S01]  /*1b520*/  ULDC UR4, c[0x0][0x22c] ;  /* 0x00008b0000047ab9 */ /* 0x000fe20000000800 */
[----:B------:R-:W-:Y:S01]  /*1b530*/  ULDC UR6, c[0x0][0x22c] ;  /* 0x00008b0000067ab9 */ /* 0x000fe20000000800 */
[----:B------:R1:W-:Y:S01]  /*1b540*/  @P6 STG.E.U8 desc[UR16][R36.64], R63 ;  /* 0x0000003f24006986 */ /* 0x0003e2000c101110 */
[----:B------:R-:W-:-:S04]  /*1b550*/  IADD3 R32, P6, R40, R171, RZ ;  /* 0x000000ab28207210 */ /* 0x000fc80007fde0ff */
[-C--:B------:R-:W-:Y:S02]  /*1b560*/  LEA.HI.X.SX32 R33, R40, R174.reuse, 0x1, P6 ;  /* 0x000000ae28217211 */ /* 0x080fe400030f0eff */
[----:B--2---:R-:W-:Y:S01]  /*1b570*/  IADD3 R34, P6, R31, R171, RZ ;  /* 0x000000ab1f227210 */ /* 0x004fe20007fde0ff */
        /* <DEDUP_REMOVED lines=10> */
[-C--:B------:R-:W-:Y:S01]  /*1b620*/  LEA.HI.X.SX32 R31, R38, R174.reuse, 0x1, P6 ;  /* 0x000000ae261f7211 */ /* 0x080fe200030f0eff */
[----:B--2---:R-:W2:Y:S01]  /*1b630*/  LDC R41, c[0x0][0x248] ;  /* 0x00009200ff297b82 */ /* 0x004ea20000000800 */
[----:B------:R-:W-:Y:S01]  /*1b640*/  ISETP.LT.AND P1, PT, R28, UR4, !P0 ;  /* 0x000000041c007c0c */ /* 0x000fe2000c721270 */
[----:B----4-:R-:W-:Y:S01]  /*1b650*/  IMAD R28, R45, 0x2, R36 ;  /* 0x000000022d1c7824 */ /* 0x010fe200078e0224 */
[-C--:B------:R-:W-:Y:S01]  /*1b660*/  IADD3 R32, P6, R36, R171.reuse, RZ ;  /* 0x000000ab24207210 */ /* 0x080fe20007fde0ff */
[----:B------:R-:W-:Y:S01]  /*1b670*/  ULDC UR4, c[0x0][0x22c] ;  /* 0x00008b0000047ab9 */ /* 0x000fe20000000800 */
[----:B------:R4:W-:Y:S01]  /*1b680*/  @P5 STG.E.U8 desc[UR16][R30.64], R37 ;  /* 0x000000251e005986 */ /* 0x0009e2000c101110 */
[----:B------:R-:W-:Y:S01]  /*1b690*/  ISETP.LT.AND P5, PT, R24, UR4, !P0 ;  /* 0x0000000418007c0c */ /* 0x000fe2000c7a1270 */
[----:B0-----:R-:W-:Y:S01]  /*1b6a0*/  IMAD R24, R47, 0x2, R28 ;  /* 0x000000022f187824 */ /* 0x001fe200078e021c */
[----:B------:R-:W-:Y:S01]  /*1b6b0*/  LEA.HI.X.SX32 R33, R36, R174, 0x1, P6 ;  /* 0x000000ae24217211 */ /* 0x000fe200030f0eff */
[----:B------:R-:W-:Y:S01]  /*1b6c0*/  ULDC UR4, c[0x0][0x22c] ;  /* 0x00008b0000047ab9 */ /* 0x000fe20000000800 */
[----:B---3--:R-:W-:Y:S01]  /*1b6d0*/  PRMT R39, R59, 0x7770, RZ ;  /* 0x000077703b277816 */ /* 0x008fe200000000ff */
[----:B-1----:R-:W-:Y:S01]  /*1b6e0*/  IMAD R34, R43, 0x2, R24 ;  /* 0x000000022b227824 */ /* 0x002fe200078e0218 */
[----:B------:R-:W-:Y:S01]  /*1b6f0*/  PRMT R35, R57, 0x7771, RZ ;  /* 0x0000777139237816 */ /* 0x000fe200000000ff */
[----:B------:R-:W0:Y:S01]  /*1b700*/  LDC R36, c[0x0][0x248] ;  /* 0x00009200ff247b82 */ /* 0x000e220000000800 */
[----:B----4-:R-:W-:Y:S01]  /*1b710*/  IADD3 R30, P6, R28, R171, RZ ;  /* 0x000000ab1c1e7210 */ /* 0x010fe20007fde0ff */
[----:B------:R1:W-:Y:S01]  /*1b720*/  @P2 STG.E.U8 desc[UR16][R32.64], R39 ;  /* 0x0000002720002986 */ /* 0x0003e2000c101110 */
[----:B------:R-:W-:-:S02]  /*1b730*/  PRMT R37, R56, 0x7771, RZ ;  /* 0x0000777138257816 */ /* 0x000fc400000000ff */
[-C--:B------:R-:W-:Y:S02]  /*1b740*/  LEA.HI.X.SX32 R31, R28, R174.reuse, 0x1, P6 ;  /* 0x000000ae1c1f7211 */ /* 0x080fe400030f0eff */
[CC--:B-1----:R-:W-:Y:S01]  /*1b750*/  IADD3 R32, P2, R24.reuse, R171.reuse, RZ ;  /* 0x000000ab18207210 */ /* 0x0c2fe20007f5e0ff */
[----:B------:R-:W1:Y:S02]  /*1b760*/  LDC R39, c[0x0][0x248] ;  /* 0x00009200ff277b82 */ /* 0x000e640000000800 */
[----:B------:R3:W-:Y:S01]  /*1b770*/  @P3 STG.E.U8 desc[UR16][R30.64], R37 ;  /* 0x000000251e003986 */ /* 0x0007e2000c101110 */
[-C--:B------:R-:W-:Y:S01]  /*1b780*/  LEA.HI.X.SX32 R33, R24, R174.reuse, 0x1, P2 ;  /* 0x000000ae18217211 */ /* 0x080fe200010f0eff */
[----:B------:R-:W-:Y:S01]  /*1b790*/  VIADD R24, R0, 0xee ;  /* 0x000000ee00187836 */ /* 0x000fe20000000000 */
[----:B------:R-:W-:Y:S02]  /*1b7a0*/  IADD3 R28, P3, R34, R171, RZ ;  /* 0x000000ab221c7210 */ /* 0x000fe40007f7e0ff */
[----:B------:R-:W-:Y:S01]  /*1b7b0*/  ISETP.LT.AND P2, PT, R29, UR4, !P0 ;  /* 0x000000041d007c0c */ /* 0x000fe2000c741270 */
[----:B------:R-:W-:Y:S01]  /*1b7c0*/  ULDC UR4, c[0x0][0x248] ;  /* 0x0000920000047ab9 */ /* 0x000fe20000000800 */
[C---:B------:R-:W-:Y:S01]  /*1b7d0*/  ISETP.LT.AND P6, PT, R24.reuse, UR5, !P0 ;  /* 0x0000000518007c0c */ /* 0x040fe2000c7c1270 */
[----:B------:R-:W-:Y:S01]  /*1b7e0*/  IMAD R24, R24, UR4, RZ ;  /* 0x0000000418187c24 */ /* 0x000fe2000f8e02ff */
[----:B------:R-:W-:Y:S01]  /*1b7f0*/  LEA.HI.X.SX32 R29, R34, R174, 0x1, P3 ;  /* 0x000000ae221d7211 */ /* 0x000fe200018f0eff */
[----:B---3--:R-:W3:Y:S01]  /*1b800*/  LDC R30, c[0x0][0x248] ;  /* 0x00009200ff1e7b82 */ /* 0x008ee20000000800 */
[----:B------:R-:W-:Y:S01]  /*1b810*/  PRMT R31, R58, 0x7771, RZ ;  /* 0x000077713a1f7816 */ /* 0x000fe200000000ff */
[----:B------:R4:W-:Y:S01]  /*1b820*/  @P4 STG.E.U8 desc[UR16][R32.64], R35 ;  /* 0x0000002320004986 */ /* 0x0009e2000c101110 */
[----:B------:R-:W-:Y:S01]  /*1b830*/  ULDC UR4, c[0x0][0x22c] ;  /* 0x00008b0000047ab9 */ /* 0x000fe20000000800 */
[----:B------:R-:W-:-:S02]  /*1b840*/  ULDC UR5, c[0x0][0x22c] ;  /* 0x00008b0000057ab9 */ /* 0x000fc40000000800 */
[----:B------:R0:W-:Y:S02]  /*1b850*/  @P1 STG.E.U8 desc[UR16][R28.64], R31 ;  /* 0x0000001f1c001986 */ /* 0x0001e4000c101110 */
[----:B------:R-:W3:Y:S01]  /*1b860*/  LDC R37, c[0x0][0x248] ;  /* 0x00009200ff257b82 */ /* 0x000ee20000000800 */
[----:B--2---:R-:W-:Y:S01]  /*1b870*/  IMAD R34, R41, 0x4, R34 ;  /* 0x0000000429227824 */ /* 0x004fe200078e0222 */
[----:B----4-:R-:W-:-:S06]  /*1b880*/  PRMT R35, R59, 0x7771, RZ ;  /* 0x000077713b237816 */ /* 0x010fcc00000000ff */
[----:B------:R-:W2:Y:S01]  /*1b890*/  LDC R32, c[0x0][0x248] ;  /* 0x00009200ff207b82 */ /* 0x000ea20000000800 */
[----:B0-----:R-:W-:-:S04]  /*1b8a0*/  IADD3 R28, P1, R24, R171, RZ ;  /* 0x000000ab181c7210 */ /* 0x001fc80007f3e0ff */
[-C--:B------:R-:W-:Y:S02]  /*1b8b0*/  LEA.HI.X.SX32 R29, R24, R174.reuse, 0x1, P1 ;  /* 0x000000ae181d7211 */ /* 0x080fe400008f0eff */
[----:B------:R-:W-:Y:S01]  /*1b8c0*/  ISETP.LT.AND P1, PT, R27, UR4, !P0 ;  /* 0x000000041b007c0c */ /* 0x000fe2000c721270 */
[----:B-1----:R-:W-:Y:S01]  /*1b8d0*/  IMAD R27, R39, 0x2, R34 ;  /* 0x00000002271b7824 */ /* 0x002fe200078e0222 */
[----:B------:R-:W-:Y:S01]  /*1b8e0*/  ISETP.LT.AND P3, PT, R25, UR5, !P0 ;  /* 0x0000000519007c0c */ /* 0x000fe2000c761270 */
[----:B------:R0:W-:Y:S01]  /*1b8f0*/  @P6 STG.E.U8 desc[UR16][R28.64], R35 ;  /* 0x000000231c006986 */ /* 0x0001e2000c101110 */
[-C--:B------:R-:W-:Y:S02]  /*1b900*/  IADD3 R24, P6, R34, R171.reuse, RZ ;  /* 0x000000ab22187210 */ /* 0x080fe40007fde0ff */
[----:B------:R-:W-:Y:S01]  /*1b910*/  PRMT R33, R56, 0x7772, RZ ;  /* 0x0000777238217816 */ /* 0x000fe200000000ff */
[----:B---3--:R-:W-:Y:S01]  /*1b920*/  IMAD R30, R30, 0x2, R27 ;  /* 0x000000021e1e7824 */ /* 0x008fe200078e021b */
[-C--:B------:R-:W-:Y:S01]  /*1b930*/  LEA.HI.X.SX32 R25, R34, R174.reuse, 0x1, P6 ;  /* 0x000000ae22197211 */ /* 0x080fe200030f0eff */
[----:B------:R-:W-:Y:S01]  /*1b940*/  ULDC UR4, c[0x0][0x22c] ;  /* 0x00008b0000047ab9 */ /* 0x000fe20000000800 */
[----:B------:R-:W-:Y:S01]  /*1b950*/  ISETP.LT.AND P4, PT, R26, UR6, !P0 ;  /* 0x000000061a007c0c */ /* 0x000fe2000c781270 */
[----:B------:R-:W-:Y:S01]  /*1b960*/  ULDC UR5, c[0x0][0x22c] ;  /* 0x00008b0000057ab9 */ /* 0x000fe20000000800 */
[----:B------:R-:W-:Y:S01]  /*1b970*/  IADD3 R26, P6, R27, R171, RZ ;  /* 0x000000ab1b1a7210 */ /* 0x000fe20007fde0ff */
[----:B0-----:R-:W0:Y:S01]  /*1b980*/  LDC R28, c[0x0][0x248] ;  /* 0x00009200ff1c7b82 */ /* 0x001e220000000800 */
[----:B------:R1:W-:Y:S01]  /*1b990*/  @P5 STG.E.U8 desc[UR16][R24.64], R33 ;  /* 0x0000002118005986 */ /* 0x0003e2000c101110 */
[----:B------:R-:W-:Y:S01]  /*1b9a0*/  PRMT R31, R57, 0x7772, RZ ;  /* 0x00007772391f7816 */ /* 0x000fe200000000ff */
[----:B------:R-:W-:Y:S01]  /*1b9b0*/  ULDC UR6, c[0x0][0x22c] ;  /* 0x00008b0000067ab9 */ /* 0x000fe20000000800 */
[----:B------:R-:W-:-:S02]  /*1b9c0*/  LEA.HI.X.SX32 R27, R27, R174, 0x1, P6 ;  /* 0x000000ae1b1b7211 */ /* 0x000fc400030f0eff */
[----:B------:R-:W-:Y:S01]  /*1b9d0*/  ISETP.LT.AND P5, PT, R23, UR4, !P0 ;  /* 0x0000000417007c0c */ /* 0x000fe2000c7a1270 */
[----:B------:R-:W-:Y:S01]  /*1b9e0*/  IMAD R23, R37, 0x2, R30 ;  /* 0x0000000225177824 */ /* 0x000fe200078e021e */
[----:B------:R-:W-:Y:S01]  /*1b9f0*/  ULDC UR4, c[0x0][0x22c] ;  /* 0x00008b0000047ab9 */ /* 0x000fe20000000800 */
[----:B------:R3:W-:Y:S01]  /*1ba00*/  @P2 STG.E.U8 desc[UR16][R26.64], R31 ;  /* 0x0000001f1a002986 */ /* 0x0007e2000c101110 */
[CC--:B-1----:R-:W-:Y:S01]  /*1ba10*/  IADD3 R24, P6, R30.reuse, R171.reuse, RZ ;  /* 0x000000ab1e187210 */ /* 0x0c2fe20007fde0ff */
[----:B------:R-:W1:Y:S03]  /*1ba20*/  LDC R33, c[0x0][0x248] ;  /* 0x00009200ff217b82 */ /* 0x000e660000000800 */
[----:B------:R-:W-:Y:S02]  /*1ba30*/  LEA.HI.X.SX32 R25, R30, R174, 0x1, P6 ;  /* 0x000000ae1e197211 */ /* 0x000fe400030f0eff */
[----:B---3--:R-:W-:-:S03]  /*1ba40*/  IADD3 R26, P6, R23, R171, RZ ;  /* 0x000000ab171a7210 */ /* 0x008fc60007fde0ff */
[----:B------:R-:W3:Y:S01]  /*1ba50*/  LDC R30, c[0x0][0x248] ;  /* 0x00009200ff1e7b82 */ /* 0x000ee20000000800 */
[----:B------:R-:W-:Y:S02]  /*1ba60*/  PRMT R29, R58, 0x7772, RZ ;  /* 0x000077723a1d7816 */ /* 0x000fe400000000ff */
[----:B------:R-:W-:Y:S01]  /*1ba70*/  ISETP.LT.AND P2, PT, R21, UR4, !P0 ;  /* 0x0000000415007c0c */ /* 0x000fe2000c741270 */
[----:B--2---:R-:W-:Y:S01]  /*1ba80*/  IMAD R21, R32, 0x2, R23 ;  /* 0x0000000220157824 */ /* 0x004fe200078e0217 */
[----:B------:R-:W-:Y:S02]  /*1ba90*/  LEA.HI.X.SX32 R27, R23, R174, 0x1, P6 ;  /* 0x000000ae171b7211 */ /* 0x000fe400030f0eff */
[----:B------:R-:W-:Y:S01]  /*1baa0*/  PRMT R31, R59, 0x7772, RZ ;  /* 0x000077723b1f7816 */ /* 0x000fe200000000ff */
[----:B------:R2:W-:Y:S01]  /*1bab0*/  @P4 STG.E.U8 desc[UR16][R24.64], R29 ;  /* 0x0000001d18004986 */ /* 0x0005e2000c101110 */
[----:B------:R-:W-:Y:S01]  /*1bac0*/  IMAD R23, R36, 0x2, R21 ;  /* 0x0000000224177824 */ /* 0x000fe200078e0215 */
[----:B------:R-:W-:-:S02]  /*1bad0*/  ULDC UR4, c[0x0][0x22c] ;  /* 0x00008b0000047ab9 */ /* 0x000fc40000000800 */
[----:B------:R4:W-:Y:S01]  /*1bae0*/  @P1 STG.E.U8 desc[UR16][R26.64], R31 ;  /* 0x0000001f1a001986 */ /* 0x0009e2000c101110 */
[----:B------:R-:W-:Y:S01]  /*1baf0*/  ISETP.LT.AND P4, PT, R20, UR4, !P0 ;  /* 0x0000000414007c0c */ /* 0x000fe2000c781270 */
[----:B------:R-:W-:Y:S01]  /*1bb00*/  ULDC UR4, c[0x0][0x22c] ;  /* 0x00008b0000047ab9 */ /* 0x000fe20000000800 */
[-C--:B------:R-:W-:Y:S02]  /*1bb10*/  IADD3 R20, P6, R21, R171.reuse, RZ ;  /* 0x000000ab15147210 */ /* 0x080fe40007fde0ff */
[----:B--2---:R-:W-:Y:S01]  /*1bb20*/  IADD3 R24, P1, R23, R171, RZ ;  /* 0x000000ab17187210 */ /* 0x004fe20007f3e0ff */
[----:B----4-:R-:W2:Y:S01]  /*1bb30*/  LDC R27, c[0x0][0x248] ;  /* 0x00009200ff1b7b82 */ /* 0x010ea20000000800 */
[----:B0-----:R-:W-:Y:S01]  /*1bb40*/  IMAD R26, R28, 0x2, R23 ;  /* 0x000000021c1a7824 */ /* 0x001fe200078e0217 */
[----:B------:R-:W-:Y:S02]  /*1bb50*/  LEA.HI.X.SX32 R21, R21, R174, 0x1, P6 ;  /* 0x000000ae15157211 */ /* 0x000fe400030f0eff */
[----:B------:R-:W-:-:S04]  /*1bb60*/  PRMT R29, R56, 0x7773, RZ ;  /* 0x00007773381d7816 */ /* 0x000fc800000000ff */
[----:B------:R-:W0:Y:S01]  /*1bb70*/  LDC R28, c[0x0][0x248] ;  /* 0x00009200ff1c7b82 */ /* 0x000e220000000800 */
[----:B------:R-:W-:Y:S02]  /*1bb80*/  LEA.HI.X.SX32 R25, R23, R174, 0x1, P1 ;  /* 0x000000ae17197211 */ /* 0x000fe400008f0eff */
[----:B------:R-:W-:Y:S01]  /*1bb90*/  ISETP.LT.AND P1, PT, R22, UR4, !P0 ;  /* 0x0000000416007c0c */ /* 0x000fe2000c721270 */
[----:B------:R-:W-:Y:S01]  /*1bba0*/  VIADD R22, R0, 0xfe ;  /* 0x000000fe00167836 */ /* 0x000fe20000000000 */
[----:B------:R-:W-:-:S03]  /*1bbb0*/  ULDC UR4, c[0x0][0x248] ;  /* 0x0000920000047ab9 */ /* 0x000fc60000000800 */
[----:B------:R-:W4:Y:S01]  /*1bbc0*/  LDC R31, c[0x0][0x248] ;  /* 0x00009200ff1f7b82 */ /* 0x000f220000000800 */
[----:B------:R1:W-:Y:S01]  /*1bbd0*/  @P3 STG.E.U8 desc[UR16][R20.64], R29 ;  /* 0x0000001d14003986 */ /* 0x0003e2000c101110 */
[C---:B------:R-:W-:Y:S01]  /*1bbe0*/  IMAD R23, R22.reuse, UR4, RZ ;  /* 0x0000000416177c24 */ /* 0x040fe2000f8e02ff */
[----:B------:R-:W-:Y:S01]  /*1bbf0*/  ISETP.LT.AND P6, PT, R22, UR5, !P0 ;  /* 0x0000000516007c0c */ /* 0x000fe2000c7c1270 */
[----:B------:R-:W-:Y:S01]  /*1bc00*/  ULDC UR5, c[0x0][0x22c] ;  /* 0x00008b0000057ab9 */ /* 0x000fe20000000800 */
[----:B------:R-:W-:Y:S01]  /*1bc10*/  PRMT R57, R57, 0x7773, RZ ;  /* 0x0000777339397816 */ /* 0x000fe200000000ff */
[----:B------:R-:W-:Y:S01]  /*1bc20*/  ULDC UR4, c[0x0][0x22c] ;  /* 0x00008b0000047ab9 */ /* 0x000fe20000000800 */
[----:B-1----:R-:W-:-:S04]  /*1bc30*/  IADD3 R20, P3, R26, R171, RZ ;  /* 0x000000ab1a147210 */ /* 0x002fc80007f7e0ff */
[-C--:B------:R-:W-:Y:S02]  /*1bc40*/  LEA.HI.X.SX32 R21, R26, R174.reuse, 0x1, P3 ;  /* 0x000000ae1a157211 */ /* 0x080fe400018f0eff */
[----:B------:R-:W-:Y:S01]  /*1bc50*/  IADD3 R22, P3, R23, R171, RZ ;  /* 0x000000ab17167210 */ /* 0x000fe20007f7e0ff */
[----:B------:R-:W-:Y:S01]  /*1bc60*/  IMAD R26, R33, 0x4, R26 ;  /* 0x00000004211a7824 */ /* 0x000fe200078e021a */
[----:B------:R1:W-:Y:S01]  /*1bc70*/  @P5 STG.E.U8 desc[UR16][R24.64], R57 ;  /* 0x0000003918005986 */ /* 0x0003e2000c101110 */
[----:B------:R-:W-:Y:S01]  /*1bc80*/  PRMT R59, R59, 0x7773, RZ ;  /* 0x000077733b3b7816 */ /* 0x000fe200000000ff */
[----:B------:R-:W3:Y:S01]  /*1bc90*/  LDC R33, c[0x0][0x248] ;  /* 0x00009200ff217b82 */ /* 0x000ee20000000800 */
[----:B------:R-:W-:Y:S02]  /*1bca0*/  LEA.HI.X.SX32 R23, R23, R174, 0x1, P3 ;  /* 0x000000ae17177211 */ /* 0x000fe400018f0eff */
[----:B------:R-:W-:Y:S01]  /*1bcb0*/  ISETP.LT.AND P3, PT, R17, UR5, !P0 ;  /* 0x0000000511007c0c */ /* 0x000fe2000c761270 */
[----:B--2---:R-:W-:Y:S01]  /*1bcc0*/  IMAD R17, R27, 0x2, R26 ;  /* 0x000000021b117824 */ /* 0x004fe200078e021a */
[----:B-1----:R-:W-:-:S03]  /*1bcd0*/  PRMT R25, R58, 0x7773, RZ ;  /* 0x000077733a197816 */ /* 0x002fc600000000ff */
[----:B0-----:R-:W-:Y:S01]  /*1bce0*/  IMAD R24, R28, 0x2, R17 ;  /* 0x000000021c187824 */ /* 0x001fe200078e0211 */
[----:B------:R-:W-:Y:S01]  /*1bcf0*/  ISETP.LT.AND P5, PT, R19, UR6, !P0 ;  /* 0x0000000613007c0c */ /* 0x000fe2000c7a1270 */
[----:B------:R-:W-:Y:S01]  /*1bd00*/  ULDC UR5, c[0x0][0x22c] ;  /* 0x00008b0000057ab9 */ /* 0x000fe20000000800 */
[----:B------:R-:W-:Y:S01]  /*1bd10*/  PRMT R29, R52, 0x7770, RZ ;  /* 0x00007770341d7816 */ /* 0x000fe200000000ff */
[----:B------:R0:W-:Y:S01]  /*1bd20*/  @P2 STG.E.U8 desc[UR16][R20.64], R25 ;  /* 0x0000001914002986 */ /* 0x0001e2000c101110 */
[----:B------:R-:W-:Y:S01]  /*1bd30*/  ISETP.LT.AND P2, PT, R18, UR4, !P0 ;  /* 0x0000000412007c0c */ /* 0x000fe2000c741270 */
[----:B------:R-:W-:Y:S01]  /*1bd40*/  ULDC UR4, c[0x0][0x22c] ;  /* 0x00008b0000047ab9 */ /* 0x000fe20000000800 */
[----:B------:R-:W-:Y:S01]  /*1bd50*/  PRMT R27, R53, 0x7770, RZ ;  /* 0x00007770351b7816 */ /* 0x000fe200000000ff */
[----:B------:R4:W-:Y:S01]  /*1bd60*/  @P6 STG.E.U8 desc[UR16][R22.64], R59 ;  /* 0x0000003b16006986 */ /* 0x0009e2000c101110 */
[----:B------:R-:W-:Y:S01]  /*1bd70*/  IADD3 R18, P6, R26, R171, RZ ;  /* 0x000000ab1a127210 */ /* 0x000fe20007fde0ff */
[----:B------:R-:W-:-:S03]  /*1bd80*/  ULDC UR6, c[0x0][0x22c] ;  /* 0x00008b0000067ab9 */ /* 0x000fc60000000800 */
[----:B------:R-:W-:Y:S02]  /*1bd90*/  LEA.HI.X.SX32 R19, R26, R174, 0x1, P6 ;  /* 0x000000ae1a137211 */ /* 0x000fe400030f0eff */
[----:B------:R-:W1:Y:S01]  /*1bda0*/  LDC R26, c[0x0][0x248] ;  /* 0x00009200ff1a7b82 */ /* 0x000e620000000800 */
[----:B0-----:R-:W-:Y:S01]  /*1bdb0*/  IADD3 R20, P6, R17, R171, RZ ;  /* 0x000000ab11147210 */ /* 0x001fe20007fde0ff */
[----:B----4-:R-:W-:-:S06]  /*1bdc0*/  IMAD R23, R31, 0x2, R24 ;  /* 0x000000021f177824 */ /* 0x010fcc00078e0218 */
[----:B------:R-:W0:Y:S01]  /*1bdd0*/  LDC R31, c[0x0][0x248] ;  /* 0x00009200ff1f7b82 */ /* 0x000e220000000800 */
[----:B------:R2:W-:Y:S01]  /*1bde0*/  @P4 STG.E.U8 desc[UR16][R18.64], R29 ;  /* 0x0000001d12004986 */ /* 0x0005e2000c101110 */
[-C--:B------:R-:W-:Y:S02]  /*1bdf0*/  LEA.HI.X.SX32 R21, R17, R174.reuse, 0x1, P6 ;  /* 0x000000ae11157211 */ /* 0x080fe400030f0eff */
[----:B------:R-:W-:Y:S01]  /*1be00*/  ISETP.LT.AND P4, PT, R16, UR4, !P0 ;  /* 0x0000000410007c0c */ /* 0x000fe2000c781270 */
[----:B------:R-:W-:Y:S01]  /*1be10*/  ULDC UR4, c[0x0][0x22c] ;  /* 0x00008b0000047ab9 */ /* 0x000fe20000000800 */
[----:B------:R-:W-:Y:S01]  /*1be20*/  IADD3 R16, P6, R24, R171, RZ ;  /* 0x000000ab18107210 */ /* 0x000fe20007fde0ff */
[----:B------:R4:W-:Y:S01]  /*1be30*/  @P1 STG.E.U8 desc[UR16][R20.64], R27 ;  /* 0x0000001b14001986 */ /* 0x0009e2000c101110 */
[----:B------:R-:W-:Y:S02]  /*1be40*/  PRMT R25, R54, 0x7770, RZ ;  /* 0x0000777036197816 */ /* 0x000fe400000000ff */
[----:B------:R-:W-:-:S02]  /*1be50*/  LEA.HI.X.SX32 R17, R24, R174, 0x1, P6 ;  /* 0x000000ae18117211 */ /* 0x000fc400030f0eff */
[----:B------:R-:W-:Y:S01]  /*1be60*/  ISETP.LT.AND P1, PT, R14, UR4, !P0 ;  /* 0x000000040e007c0c */ /* 0x000fe2000c721270 */
[----:B---3--:R-:W-:Y:S01]  /*1be70*/  IMAD R14, R30, 0x2, R23 ;  /* 0x000000021e0e7824 */ /* 0x008fe200078e0217 */
[-C--:B------:R-:W-:Y:S01]  /*1be80*/  IADD3 R22, P6, R23, R171.reuse, RZ ;  /* 0x000000ab17167210 */ /* 0x080fe20007fde0ff */
[----:B------:R-:W-:Y:S01]  /*1be90*/  ULDC UR4, c[0x0][0x22c] ;  /* 0x00008b0000047ab9 */ /* 0x000fe20000000800 */
[----:B------:R3:W-:Y:S01]  /*1bea0*/  @P5 STG.E.U8 desc[UR16][R16.64], R25 ;  /* 0x0000001910005986 */ /* 0x0007e2000c101110 */
[----:B------:R-:W-:Y:S01]  /*1beb0*/  ISETP.LT.AND P5, PT, R10, UR4, !P0 ;  /* 0x000000040a007c0c */ /* 0x000fe2000c7a1270 */
[----:B------:R-:W-:Y:S01]  /*1bec0*/  IMAD R10, R33, 0x2, R14 ;  /* 0x00000002210a7824 */ /* 0x000fe200078e020e */
[----:B------:R-:W-:Y:S01]  /*1bed0*/  LEA.HI.X.SX32 R23, R23, R174, 0x1, P6 ;  /* 0x000000ae17177211 */ /* 0x000fe200030f0eff */
[----:B--2---:R-:W2:Y:S01]  /*1bee0*/  LDC R29, c[0x0][0x248] ;  /* 0x00009200ff1d7b82 */ /* 0x004ea20000000800 */
[----:B----4-:R-:W-:Y:S01]  /*1bef0*/  PRMT R27, R55, 0x7770, RZ ;  /* 0x00007770371b7816 */ /* 0x010fe200000000ff */
[----:B------:R-:W-:Y:S01]  /*1bf00*/  ULDC UR4, c[0x0][0x22c] ;  /* 0x00008b0000047ab9 */ /* 0x000fe20000000800 */
[----:B------:R-:W-:-:S03]  /*1bf10*/  IADD3 R18, P6, R14, R171, RZ ;  /* 0x000000ab0e127210 */ /* 0x000fc60007fde0ff */
[----:B------:R0:W-:Y:S01]  /*1bf20*/  @P2 STG.E.U8 desc[UR16][R22.64], R27 ;  /* 0x0000001b16002986 */ /* 0x0001e2000c101110 */
[----:B------:R-:W-:Y:S01]  /*1bf30*/  IADD3 R20, P2, R10, R171, RZ ;  /* 0x000000ab0a147210 */ /* 0x000fe20007f5e0ff */
[----:B------:R-:W4:Y:S01]  /*1bf40*/  LDC R24, c[0x0][0x248] ;  /* 0x00009200ff187b82 */ /* 0x000f220000000800 */
[-C--:B------:R-:W-:Y:S02]  /*1bf50*/  LEA.HI.X.SX32 R19, R14, R174.reuse, 0x1, P6 ;  /* 0x000000ae0e137211 */ /* 0x080fe400030f0eff */
[----:B---3--:R-:W-:Y:S02]  /*1bf60*/  PRMT R25, R52, 0x7771, RZ ;  /* 0x0000777134197816 */ /* 0x008fe400000000ff */
[----:B------:R-:W-:Y:S01]  /*1bf70*/  LEA.HI.X.SX32 R21, R10, R174, 0x1, P2 ;  /* 0x000000ae0a157211 */ /* 0x000fe200010f0eff */
[----:B0-----:R-:W-:Y:S02]  /*1bf80*/  IMAD R22, R31, 0x2, R10 ;  /* 0x000000021f167824 */ /* 0x001fe400078e020a */
[----:B------:R-:W0:Y:S01]  /*1bf90*/  LDC R23, c[0x0][0x248] ;  /* 0x00009200ff177b82 */ /* 0x000e220000000800 */
[----:B------:R3:W-:Y:S01]  /*1bfa0*/  @P3 STG.E.U8 desc[UR16][R18.64], R25 ;  /* 0x0000001912003986 */ /* 0x0007e2000c101110 */
[----:B------:R-:W-:Y:S01]  /*1bfb0*/  VIADD R10, R0, 0x10e ;  /* 0x0000010e000a7836 */ /* 0x000fe20000000000 */
[----:B------:R-:W-:-:S02]  /*1bfc0*/  PRMT R17, R53, 0x7771, RZ ;  /* 0x0000777135117816 */ /* 0x000fc400000000ff */
[----:B------:R-:W-:Y:S02]  /*1bfd0*/  IADD3 R14, P3, R22, R171, RZ ;  /* 0x000000ab160e7210 */ /* 0x000fe40007f7e0ff */
[----:B------:R-:W-:Y:S01]  /*1bfe0*/  ISETP.LT.AND P2, PT, R15, UR4, !P0 ;  /* 0x000000040f007c0c */ /* 0x000fe2000c741270 */
[----:B------:R-:W-:Y:S01]  /*1bff0*/  ULDC UR4, c[0x0][0x248] ;  /* 0x0000920000047ab9 */ /* 0x000fe20000000800 */
[C---:B------:R-:W-:Y:S01]  /*1c000*/  ISETP.LT.AND P6, PT, R10.reuse, UR5, !P0 ;  /* 0x000000050a007c0c */ /* 0x040fe2000c7c1270 */
[----:B------:R-:W-:Y:S01]  /*1c010*/  IMAD R10, R10, UR4, RZ ;  /* 0x000000040a0a7c24 */ /* 0x000fe2000f8e02ff */
[----:B------:R-:W-:Y:S01]  /*1c020*/  LEA.HI.X.SX32 R15, R22, R174, 0x1, P3 ;  /* 0x000000ae160f7211 */ /* 0x000fe200018f0eff */
[----:B------:R-:W1:Y:S01]  /*1c030*/  LDC R27, c[0x0][0x248] ;  /* 0x00009200ff1b7b82 */ /* 0x000e620000000800 */
[----:B---3--:R-:W-:Y:S01]  /*1c040*/  PRMT R19, R54, 0x7771, RZ ;  /* 0x0000777136137816 */ /* 0x008fe200000000ff */
[----:B------:R3:W-:Y:S01]  /*1c050*/  @P4 STG.E.U8 desc[UR16][R20.64], R17 ;  /* 0x0000001114004986 */ /* 0x0007e2000c101110 */
[----:B------:R-:W-:Y:S01]  /*1c060*/  ULDC UR4, c[0x0][0x22c] ;  /* 0x00008b0000047ab9 */ /* 0x000fe20000000800 */
[----:B------:R-:W-:-:S04]  /*1c070*/  ULDC UR5, c[0x0][0x22c] ;  /* 0x00008b0000057ab9 */ /* 0x000fc80000000800 */
[----:B------:R-:W4:Y:S01]  /*1c080*/  LDC R18, c[0x0][0x248] ;  /* 0x00009200ff127b82 */ /* 0x000f220000000800 */
[----:B------:R4:W-:Y:S01]  /*1c090*/  @P1 STG.E.U8 desc[UR16][R14.64], R19 ;  /* 0x000000130e001986 */ /* 0x0009e2000c101110 */
[----:B------:R-:W-:-:S06]  /*1c0a0*/  IADD3 R16, P1, R10, R171, RZ ;  /* 0x000000ab0a107210 */ /* 0x000fcc0007f3e0ff */
[----:B---3--:R-:W3:Y:S01]  /*1c0b0*/  LDC R20, c[0x0][0x248] ;  /* 0x00009200ff147b82 */ /* 0x008ee20000000800 */
[-C--:B------:R-:W-:Y:S01]  /*1c0c0*/  LEA.HI.X.SX32 R17, R10, R174.reuse, 0x1, P1 ;  /* 0x000000ae0a117211 */ /* 0x080fe200008f0eff */
[----:B--2---:R-:W-:Y:S01]  /*1c0d0*/  IMAD R22, R29, 0x4, R22 ;  /* 0x000000041d167824 */ /* 0x004fe200078e0216 */
[----:B------:R-:W-:Y:S02]  /*1c0e0*/  PRMT R21, R55, 0x7771, RZ ;  /* 0x0000777137157816 */ /* 0x000fe400000000ff */
[----:B------:R-:W-:Y:S01]  /*1c0f0*/  ISETP.LT.AND P1, PT, R13, UR4, !P0 ;  /* 0x000000040d007c0c */ /* 0x000fe2000c721270 */
[----:B0-----:R-:W-:Y:S02]  /*1c100*/  IMAD R13, R23, 0x2, R22 ;  /* 0x00000002170d7824 */ /* 0x001fe400078e0216 */
[----:B------:R0:W-:Y:S01]  /*1c110*/  @P6 STG.E.U8 desc[UR16][R16.64], R21 ;  /* 0x0000001510006986 */ /* 0x0001e2000c101110 */
[CC--:B------:R-:W-:Y:S01]  /*1c120*/  IADD3 R10, P6, R22.reuse, R171.reuse, RZ ;  /* 0x000000ab160a7210 */ /* 0x0c0fe20007fde0ff */
[----:B------:R-:W-:Y:S01]  /*1c130*/  ULDC UR4, c[0x0][0x22c] ;  /* 0x00008b0000047ab9 */ /* 0x000fe20000000800 */
[----:B------:R-:W-:Y:S01]  /*1c140*/  ISETP.LT.AND P3, PT, R11, UR5, !P0 ;  /* 0x000000050b007c0c */ /* 0x000fe2000c761270 */
[----:B------:R-:W-:Y:S01]  /*1c150*/  ULDC UR5, c[0x0][0x22c] ;  /* 0x00008b0000057ab9 */ /* 0x000fe20000000800 */
[-C--:B------:R-:W-:Y:S01]  /*1c160*/  LEA.HI.X.SX32 R11, R22, R174.reuse, 0x1, P6 ;  /* 0x000000ae160b7211 */ /* 0x080fe200030f0eff */
[----:B------:R-:W2:Y:S01]  /*1c170*/  LDC R25, c[0x0][0x248] ;  /* 0x00009200ff197b82 */ /* 0x000ea20000000800 */
[----:B------:R-:W-:Y:S01]  /*1c180*/  PRMT R23, R52, 0x7772, RZ ;  /* 0x0000777234177816 */ /* 0x000fe200000000ff */
[----:B----4-:R-:W-:Y:S01]  /*1c190*/  IMAD R15, R18, 0x2, R13 ;  /* 0x00000002120f7824 */ /* 0x010fe200078e020d */
[----:B------:R-:W-:Y:S01]  /*1c1a0*/  ISETP.LT.AND P4, PT, R12, UR6, !P0 ;  /* 0x000000060c007c0c */ /* 0x000fe2000c781270 */
[----:B------:R-:W-:Y:S01]  /*1c1b0*/  ULDC UR6, c[0x0][0x22c] ;  /* 0x00008b0000067ab9 */ /* 0x000fe20000000800 */
[-C--:B------:R-:W-:Y:S01]  /*1c1c0*/  IADD3 R12, P6, R13, R171.reuse, RZ ;  /* 0x000000ab0d0c7210 */ /* 0x080fe20007fde0ff */
[----:B------:R4:W-:Y:S01]  /*1c1d0*/  @P5 STG.E.U8 desc[UR16][R10.64], R23 ;  /* 0x000000170a005986 */ /* 0x0009e2000c101110 */
[----:B------:R-:W-:Y:S01]  /*1c1e0*/  ISETP.LT.AND P5, PT, R9, UR4, !P0 ;  /* 0x0000000409007c0c */ /* 0x000fe2000c7a1270 */
[----:B------:R-:W2:Y:S01]  /*1c1f0*/  LDC R18, c[0x0][0x248] ;  /* 0x00009200ff127b82 */ /* 0x000ea20000000800 */
[----:B------:R-:W-:Y:S01]  /*1c200*/  LEA.HI.X.SX32 R13, R13, R174, 0x1, P6 ;  /* 0x000000ae0d0d7211 */ /* 0x000fe200030f0eff */
[----:B---3--:R-:W-:Y:S01]  /*1c210*/  IMAD R9, R20, 0x2, R15 ;  /* 0x0000000214097824 */ /* 0x008fe200078e020f */
[----:B------:R-:W-:Y:S01]  /*1c220*/  IADD3 R14, P6, R15, R171, RZ ;  /* 0x000000ab0f0e7210 */ /* 0x000fe20007fde0ff */
[----:B------:R-:W-:Y:S01]  /*1c230*/  ULDC UR4, c[0x0][0x22c] ;  /* 0x00008b0000047ab9 */ /* 0x000fe20000000800 */
[----:B------:R-:W-:-:S02]  /*1c240*/  PRMT R19, R53, 0x7772, RZ ;  /* 0x0000777235137816 */ /* 0x000fc400000000ff */
[-C--:B------:R-:W-:Y:S01]  /*1c250*/  LEA.HI.X.SX32 R15, R15, R174.reuse, 0x1, P6 ;  /* 0x000000ae0f0f7211 */ /* 0x080fe200030f0eff */
[----:B------:R-:W3:Y:S01]  /*1c260*/  LDC R29, c[0x0][0x248] ;  /* 0x00009200ff1d7b82 */ /* 0x000ee20000000800 */
[----:B0-----:R-:W-:Y:S02]  /*1c270*/  PRMT R21, R54, 0x7772, RZ ;  /* 0x0000777236157816 */ /* 0x001fe400000000ff */
[----:B------:R-:W-:Y:S01]  /*1c280*/  IADD3 R16, P6, R9, R171, RZ ;  /* 0x000000ab09107210 */ /* 0x000fe20007fde0ff */
[----:B------:R0:W-:Y:S01]  /*1c290*/  @P2 STG.E.U8 desc[UR16][R12.64], R19 ;  /* 0x000000130c002986 */ /* 0x0001e2000c101110 */
[----:B------:R-:W-:Y:S01]  /*1c2a0*/  ISETP.LT.AND P2, PT, R7, UR4, !P0 ;  /* 0x0000000407007c0c */ /* 0x000fe2000c741270 */
[----:B------:R-:W-:Y:S01]  /*1c2b0*/  IMAD R7, R24, 0x2, R9 ;  /* 0x0000000218077824 */ /* 0x000fe200078e0209 */
[----:B------:R-:W-:Y:S01]  /*1c2c0*/  LEA.HI.X.SX32 R17, R9, R174, 0x1, P6 ;  /* 0x000000ae09117211 */ /* 0x000fe200030f0eff */
[----:B------:R0:W-:Y:S01]  /*1c2d0*/  @P4 STG.E.U8 desc[UR16][R14.64], R21 ;  /* 0x000000150e004986 */ /* 0x0001e2000c101110 */
[----:B------:R-:W-:Y:S01]  /*1c2e0*/  ULDC UR4, c[0x0][0x22c] ;  /* 0x00008b0000047ab9 */ /* 0x000fe20000000800 */
[----:B-1----:R-:W-:Y:S01]  /*1c2f0*/  IMAD R9, R26, 0x2, R7 ;  /* 0x000000021a097824 */ /* 0x002fe200078e0207 */
[----:B----4-:R-:W1:Y:S01]  /*1c300*/  LDC R23, c[0x0][0x248] ;  /* 0x00009200ff177b82 */ /* 0x010e620000000800 */
[----:B0-----:R-:W-:-:S07]  /*1c310*/  PRMT R19, R55, 0x7772, RZ ;  /* 0x0000777237137816 */ /* 0x001fce00000000ff */
[----:B------:R-:W0:Y:S01]  /*1c320*/  LDC R15, c[0x0][0x248] ;  /* 0x00009200ff0f7b82 */ /* 0x000e220000000800 */
[----:B------:R4:W-:Y:S01]  /*1c330*/  @P1 STG.E.U8 desc[UR16][R16.64], R19 ;  /* 0x0000001310001986 */ /* 0x0009e2000c101110 */
[----:B------:R-:W-:Y:S01]  /*1c340*/  ISETP.LT.AND P4, PT, R6, UR4, !P0 ;  /* 0x0000000406007c0c */ /* 0x000fe2000c781270 */
[----:B------:R-:W-:Y:S01]  /*1c350*/  ULDC UR4, c[0x0][0x22c] ;  /* 0x00008b0000047ab9 */ /* 0x000fe20000000800 */
[-C--:B------:R-:W-:Y:S02]  /*1c360*/  IADD3 R6, P6, R7, R171.reuse, RZ ;  /* 0x000000ab07067210 */ /* 0x080fe40007fde0ff */
[----:B------:R-:W-:Y:S02]  /*1c370*/  IADD3 R10, P1, R9, R171, RZ ;  /* 0x000000ab090a7210 */ /* 0x000fe40007f3e0ff */
[----:B------:R-:W3:Y:S01]  /*1c380*/  LDC R14, c[0x0][0x248] ;  /* 0x00009200ff0e7b82 */ /* 0x000ee20000000800 */
[----:B------:R-:W-:-:S07]  /*1c390*/  LEA.HI.X.SX32 R7, R7, R174, 0x1, P6 ;  /* 0x000000ae07077211 */ /* 0x000fce00030f0eff */
[----:B----4-:R-:W4:Y:S01]  /*1c3a0*/  LDC R17, c[0x0][0x248] ;  /* 0x00009200ff117b82 */ /* 0x010f220000000800 */
[----:B------:R-:W-:Y:S01]  /*1c3b0*/  PRMT R13, R52, 0x7773, RZ ;  /* 0x00007773340d7816 */ /* 0x000fe200000000ff */
[----:B--2---:R-:W-:Y:S01]  /*1c3c0*/  IMAD R12, R18, 0x2, R9 ;  /* 0x00000002120c7824 */ /* 0x004fe200078e0209 */
[----:B------:R-:W-:Y:S01]  /*1c3d0*/  LEA.HI.X.SX32 R11, R9, R174, 0x1, P1 ;  /* 0x000000ae090b7211 */ /* 0x000fe200008f0eff */
[----:B------:R-:W-:Y:S01]  /*1c3e0*/  VIADD R9, R0, 0x11e ;  /* 0x0000011e00097836 */ /* 0x000fe20000000000 */
[----:B------:R-:W-:Y:S01]  /*1c3f0*/  ISETP.LT.AND P1, PT, R8, UR4, !P0 ;  /* 0x0000000408007c0c */ /* 0x000fe2000c721270 */
[----:B------:R-:W-:Y:S01]  /*1c400*/  ULDC UR4, c[0x0][0x248] ;  /* 0x0000920000047ab9 */ /* 0x000fe20000000800 */
[----:B------:R2:W-:Y:S01]  /*1c410*/  @P3 STG.E.U8 desc[UR16][R6.64], R13 ;  /* 0x0000000d06003986 */ /* 0x0005e2000c101110 */
[----:B------:R-:W-:Y:S01]  /*1c420*/  IADD3 R8, P3, R12, R171, RZ ;  /* 0x000000ab0c087210 */ /* 0x000fe20007f7e0ff */
[----:B------:R-:W1:Y:S01]  /*1c430*/  LDC R21, c[0x0][0x248] ;  /* 0x00009200ff157b82 */ /* 0x000e620000000800 */
[----:B------:R-:W-:Y:S01]  /*1c440*/  ISETP.LT.AND P6, PT, R9, UR5, !P0 ;  /* 0x0000000509007c0c */ /* 0x000fe2000c7c1270 */
[----:B------:R-:W-:Y:S01]  /*1c450*/  ULDC UR5, c[0x0][0x22c] ;  /* 0x00008b0000057ab9 */ /* 0x000fe20000000800 */
[----:B------:R-:W-:-:S02]  /*1c460*/  PRMT R53, R53, 0x7773, RZ ;  /* 0x0000777335357816 */ /* 0x000fc400000000ff */
[----:B------:R-:W-:-:S03]  /*1c470*/  PRMT R55, R55, 0x7773, RZ ;  /* 0x0000777337377816 */ /* 0x000fc600000000ff */
[----:B------:R-:W1:Y:S01]  /*1c480*/  LDC R16, c[0x0][0x248] ;  /* 0x00009200ff107b82 */ /* 0x000e620000000800 */
[----:B--2---:R-:W-:Y:S01]  /*1c490*/  IMAD R7, R9, UR4, RZ ;  /* 0x0000000409077c24 */ /* 0x004fe2000f8e02ff */
[-C--:B------:R-:W-:Y:S02]  /*1c4a0*/  LEA.HI.X.SX32 R9, R12, R174.reuse, 0x1, P3 ;  /* 0x000000ae0c097211 */ /* 0x080fe400018f0eff */
[----:B------:R-:W-:Y:S01]  /*1c4b0*/  PRMT R13, R54, 0x7773, RZ ;  /* 0x00007773360d7816 */ /* 0x000fe200000000ff */
[----:B------:R2:W-:Y:S01]  /*1c4c0*/  @P5 STG.E.U8 desc[UR16][R10.64], R53 ;  /* 0x000000350a005986 */ /* 0x0005e2000c101110 */
[-C--:B------:R-:W-:Y:S01]  /*1c4d0*/  IADD3 R6, P3, R7, R171.reuse, RZ ;  /* 0x000000ab07067210 */ /* 0x080fe20007f7e0ff */
[----:B0-----:R-:W-:Y:S01]  /*1c4e0*/  IMAD R12, R15, 0x4, R12 ;  /* 0x000000040f0c7824 */ /* 0x001fe200078e020c */
[----:B------:R-:W-:Y:S01]  /*1c4f0*/  ULDC UR4, c[0x0][0x22c] ;  /* 0x00008b0000047ab9 */ /* 0x000fe20000000800 */
[----:B------:R0:W-:Y:S01]  /*1c500*/  @P2 STG.E.U8 desc[UR16][R8.64], R13 ;  /* 0x0000000d08002986 */ /* 0x0001e2000c101110 */
[-C--:B------:R-:W-:Y:S01]  /*1c510*/  LEA.HI.X.SX32 R7, R7, R174.reuse, 0x1, P3 ;  /* 0x000000ae07077211 */ /* 0x080fe200018f0eff */
[----:B------:R-:W1:Y:S01]  /*1c520*/  LDC R18, c[0x0][0x248] ;  /* 0x00009200ff127b82 */ /* 0x000e620000000800 */
[----:B------:R-:W-:Y:S01]  /*1c530*/  ISETP.LT.AND P2, PT, R3, UR4, !P0 ;  /* 0x0000000403007c0c */ /* 0x000fe2000c741270 */
[----:B----4-:R-:W-:Y:S01]  /*1c540*/  IMAD R3, R17, 0x2, R12 ;  /* 0x0000000211037824 */ /* 0x010fe200078e020c */
[----:B------:R-:W-:Y:S01]  /*1c550*/  ISETP.LT.AND P5, PT, R4, UR6, !P0 ;  /* 0x0000000604007c0c */ /* 0x000fe2000c7a1270 */
[----:B------:R4:W-:Y:S01]  /*1c560*/  @P6 STG.E.U8 desc[UR16][R6.64], R55 ;  /* 0x0000003706006986 */ /* 0x0009e2000c101110 */
[----:B------:R-:W-:Y:S01]  /*1c570*/  PRMT R19, R48, 0x7770, RZ ;  /* 0x0000777030137816 */ /* 0x000fe200000000ff */
[----:B---3--:R-:W-:Y:S01]  /*1c580*/  IMAD R4, R14, 0x2, R3 ;  /* 0x000000020e047824 */ /* 0x008fe200078e0203 */
[CC--:B--2---:R-:W-:Y:S01]  /*1c590*/  IADD3 R10, P6, R12.reuse, R171.reuse, RZ ;  /* 0x000000ab0c0a7210 */ /* 0x0c4fe20007fde0ff */
[----:B------:R-:W2:Y:S01]  /*1c5a0*/  LDC R14, c[0x0][0x248] ;  /* 0x00009200ff0e7b82 */ /* 0x000ea20000000800 */
[----:B------:R-:W-:Y:S01]  /*1c5b0*/  PRMT R17, R49, 0x7770, RZ ;  /* 0x0000777031117816 */ /* 0x000fe200000000ff */
[----:B------:R-:W-:Y:S01]  /*1c5c0*/  ULDC UR4, c[0x0][0x22c] ;  /* 0x00008b0000047ab9 */ /* 0x000fe20000000800 */
[----:B------:R-:W-:Y:S01]  /*1c5d0*/  LEA.HI.X.SX32 R11, R12, R174, 0x1, P6 ;  /* 0x000000ae0c0b7211 */ /* 0x000fe200030f0eff */
[----:B------:R-:W-:Y:S01]  /*1c5e0*/  ULDC UR6, c[0x0][0x22c] ;  /* 0x00008b0000067ab9 */ /* 0x000fe20000000800 */
[----:B0-----:R-:W-:-:S04]  /*1c5f0*/  IADD3 R8, P6, R3, R171, RZ ;  /* 0x000000ab03087210 */ /* 0x001fc80007fde0ff */
[-C--:B------:R-:W-:Y:S01]  /*1c600*/  LEA.HI.X.SX32 R9, R3, R174.reuse, 0x1, P6 ;  /* 0x000000ae03097211 */ /* 0x080fe200030f0eff */
[----:B-1----:R-:W-:Y:S01]  /*1c610*/  IMAD R3, R21, 0x2, R4 ;  /* 0x0000000215037824 */ /* 0x002fe200078e0204 */
[CC--:B----4-:R-:W-:Y:S01]  /*1c620*/  IADD3 R6, P6, R4.reuse, R171.reuse, RZ ;  /* 0x000000ab04067210 */ /* 0x0d0fe20007fde0ff */
[----:B------:R0:W-:Y:S01]  /*1c630*/  @P4 STG.E.U8 desc[UR16][R10.64], R19 ;  /* 0x000000130a004986 */ /* 0x0001e2000c101110 */
[----:B------:R-:W-:Y:S01]  /*1c640*/  ISETP.LT.AND P3, PT, R167, UR5, !P0 ;  /* 0x00000005a7007c0c */ /* 0x000fe2000c761270 */
[----:B------:R-:W1:Y:S01]  /*1c650*/  LDC R21, c[0x0][0x248] ;  /* 0x00009200ff157b82 */ /* 0x000e620000000800 */
[-C--:B------:R-:W-:Y:S01]  /*1c660*/  LEA.HI.X.SX32 R7, R4, R174.reuse, 0x1, P6 ;  /* 0x000000ae04077211 */ /* 0x080fe200030f0eff */
[----:B------:R-:W-:Y:S01]  /*1c670*/  IMAD R4, R16, 0x2, R3 ;  /* 0x0000000210047824 */ /* 0x000fe200078e0203 */
[C---:B------:R-:W-:Y:S02]  /*1c680*/  IADD3 R12, P6, R3.reuse, R171, RZ ;  /* 0x000000ab030c7210 */ /* 0x040fe40007fde0ff */
[----:B------:R-:W-:Y:S01]  /*1c690*/  PRMT R15, R50, 0x7770, RZ ;  /* 0x00007770320f7816 */ /* 0x000fe200000000ff */
[----:B------:R3:W-:Y:S01]  /*1c6a0*/  @P1 STG.E.U8 desc[UR16][R8.64], R17 ;  /* 0x0000001108001986 */ /* 0x0007e2000c101110 */
[----:B------:R-:W-:Y:S01]  /*1c6b0*/  LEA.HI.X.SX32 R13, R3, R174, 0x1, P6 ;  /* 0x000000ae030d7211 */ /* 0x000fe200030f0eff */
[----:B------:R-:W-:Y:S01]  /*1c6c0*/  IMAD R3, R23, 0x2, R4 ;  /* 0x0000000217037824 */ /* 0x000fe200078e0204 */
[----:B0-----:R-:W-:-:S02]  /*1c6d0*/  PRMT R19, R51, 0x7770, RZ ;  /* 0x0000777033137816 */ /* 0x001fc400000000ff */
[----:B------:R-:W-:Y:S01]  /*1c6e0*/  ISETP.LT.AND P4, PT, R169, UR4, !P0 ;  /* 0x00000004a9007c0c */ /* 0x000fe2000c781270 */
[----:B------:R0:W-:Y:S01]  /*1c6f0*/  @P5 STG.E.U8 desc[UR16][R6.64], R15 ;  /* 0x0000000f06005986 */ /* 0x0001e2000c101110 */
[----:B------:R-:W-:Y:S01]  /*1c700*/  ULDC UR4, c[0x0][0x22c] ;  /* 0x00008b0000047ab9 */ /* 0x000fe20000000800 */
[----:B------:R-:W-:Y:S01]  /*1c710*/  ULDC UR5, c[0x0][0x22c] ;  /* 0x00008b0000057ab9 */ /* 0x000fe20000000800 */
[----:B------:R-:W4:Y:S01]  /*1c720*/  LDC R16, c[0x0][0x248] ;  /* 0x00009200ff107b82 */ /* 0x000f220000000800 */
[CC--:B---3--:R-:W-:Y:S01]  /*1c730*/  IADD3 R8, P6, R4.reuse, R171.reuse, RZ ;  /* 0x000000ab04087210 */ /* 0x0c8fe20007fde0ff */
[----:B------:R3:W-:Y:S01]  /*1c740*/  @P2 STG.E.U8 desc[UR16][R12.64], R19 ;  /* 0x000000130c002986 */ /* 0x0007e2000c101110 */
[----:B------:R-:W-:Y:S02]  /*1c750*/  IADD3 R10, P2, R3, R171, RZ ;  /* 0x000000ab030a7210 */ /* 0x000fe40007f5e0ff */
[-C--:B------:R-:W-:Y:S01]  /*1c760*/  LEA.HI.X.SX32 R9, R4, R174.reuse, 0x1, P6 ;  /* 0x000000ae04097211 */ /* 0x080fe200030f0eff */
[----:B--2---:R-:W-:Y:S01]  /*1c770*/  IMAD R4, R14, 0x2, R3 ;  /* 0x000000020e047824 */ /* 0x004fe200078e0203 */
[----:B------:R-:W-:Y:S01]  /*1c780*/  PRMT R17, R48, 0x7771, RZ ;  /* 0x0000777130117816 */ /* 0x000fe200000000ff */
[----:B------:R-:W2:Y:S01]  /*1c790*/  LDC R14, c[0x0][0x248] ;  /* 0x00009200ff0e7b82 */ /* 0x000ea20000000800 */
[----:B------:R-:W-:Y:S01]  /*1c7a0*/  ISETP.LT.AND P1, PT, R175, UR4, !P0 ;  /* 0x00000004af007c0c */ /* 0x000fe2000c721270 */
[----:B------:R-:W-:Y:S01]  /*1c7b0*/  ULDC UR4, c[0x0][0x22c] ;  /* 0x00008b0000047ab9 */ /* 0x000fe20000000800 */
[----:B------:R-:W-:Y:S01]  /*1c7c0*/  LEA.HI.X.SX32 R11, R3, R174, 0x1, P2 ;  /* 0x000000ae030b7211 */ /* 0x000fe200010f0eff */
[----:B------:R-:W-:Y:S01]  /*1c7d0*/  @P3 STG.E.U8 desc[UR16][R8.64], R17 ;  /* 0x0000001108003986 */ /* 0x000fe2000c101110 */
[----:B0-----:R-:W-:-:S03]  /*1c7e0*/  PRMT R15, R49, 0x7771, RZ ;  /* 0x00007771310f7816 */ /* 0x001fc600000000ff */
[----:B---3--:R-:W0:Y:S01]  /*1c7f0*/  LDC R19, c[0x0][0x248] ;  /* 0x00009200ff137b82 */ /* 0x008e220000000800 */
[----:B------:R-:W-:Y:S01]  /*1c800*/  ISETP.LT.AND P5, PT, R177, UR4, !P0 ;  /* 0x00000004b1007c0c */ /* 0x000fe2000c7a1270 */
[----:B------:R-:W-:Y:S01]  /*1c810*/  VIADD R3, R0, 0x12e ;  /* 0x0000012e00037836 */ /* 0x000fe20000000000 */
[----:B------:R-:W-:Y:S01]  /*1c820*/  ULDC UR4, c[0x0][0x22c] ;  /* 0x00008b0000047ab9 */ /* 0x000fe20000000800 */
[C---:B------:R-:W-:Y:S01]  /*1c830*/  IADD3 R6, P3, R4.reuse, R171, RZ ;  /* 0x000000ab04067210 */ /* 0x040fe20007f7e0ff */
[----:B------:R3:W-:Y:S01]  /*1c840*/  @P4 STG.E.U8 desc[UR16][R10.64], R15 ;  /* 0x0000000f0a004986 */ /* 0x0007e2000c101110 */
[----:B------:R-:W-:Y:S01]  /*1c850*/  ISETP.LT.AND P2, PT, R179, UR4, !P0 ;  /* 0x00000004b3007c0c */ /* 0x000fe2000c741270 */
[----:B------:R-:W-:Y:S01]  /*1c860*/  ULDC UR4, c[0x0][0x248] ;  /* 0x0000920000047ab9 */ /* 0x000fe20000000800 */
[----:B------:R-:W4:Y:S01]  /*1c870*/  LDC R12, c[0x0][0x248] ;  /* 0x00009200ff0c7b82 */ /* 0x000f220000000800 */
[C---:B------:R-:W-:Y:S01]  /*1c880*/  ISETP.LT.AND P6, PT, R3.reuse, UR5, !P0 ;  /* 0x0000000503007c0c */ /* 0x040fe2000c7c1270 */
[----:B------:R-:W-:Y:S01]  /*1c890*/  IMAD R3, R3, UR4, RZ ;  /* 0x0000000403037c24 */ /* 0x000fe2000f8e02ff */
[----:B------:R-:W-:-:S05]  /*1c8a0*/  LEA.HI.X.SX32 R7, R4, R174, 0x1, P3 ;  /* 0x000000ae04077211 */ /* 0x000fca00018f0eff */
[----:B------:R-:W2:Y:S01]  /*1c8b0*/  LDC R23, c[0x0][0x248] ;  /* 0x00009200ff177b82 */ /* 0x000ea20000000800 */
[----:B---3--:R-:W-:Y:S01]  /*1c8c0*/  PRMT R11, R50, 0x7771, RZ ;  /* 0x00007771320b7816 */ /* 0x008fe200000000ff */
[----:B------:R-:W-:-:S06]  /*1c8d0*/  ULDC UR4, c[0x0][0x22c] ;  /* 0x00008b0000047ab9 */ /* 0x000fcc0000000800 */
[----:B------:R-:W3:Y:S01]  /*1c8e0*/  LDC R15, c[0x0][0x248] ;  /* 0x00009200ff0f7b82 */ /* 0x000ee20000000800 */
[----:B------:R0:W-:Y:S01]  /*1c8f0*/  @P1 STG.E.U8 desc[UR16][R6.64], R11 ;  /* 0x0000000b06001986 */ /* 0x0001e2000c101110 */
[-C--:B------:R-:W-:Y:S01]  /*1c900*/  IADD3 R8, P1, R3, R171.reuse, RZ ;  /* 0x000000ab03087210 */ /* 0x080fe20007f3e0ff */
[----:B-1----:R-:W-:Y:S01]  /*1c910*/  IMAD R4, R21, 0x4, R4 ;  /* 0x0000000415047824 */ /* 0x002fe200078e0204 */
[----:B------:R-:W-:Y:S01]  /*1c920*/  PRMT R13, R51, 0x7771, RZ ;  /* 0x00007771330d7816 */ /* 0x000fe200000000ff */
[----:B------:R-:W-:Y:S01]  /*1c930*/  ULDC UR5, c[0x0][0x22c] ;  /* 0x00008b0000057ab9 */ /* 0x000fe20000000800 */
[----:B------:R-:W-:Y:S02]  /*1c940*/  LEA.HI.X.SX32 R9, R3, R174, 0x1, P1 ;  /* 0x000000ae03097211 */ /* 0x000fe400008f0eff */
[----:B------:R-:W1:Y:S01]  /*1c950*/  LDC R21, c[0x0][0x248] ;  /* 0x00009200ff157b82 */ /* 0x000e620000000800 */
[----:B0-----:R-:W-:Y:S02]  /*1c960*/  IMAD R3, R19, 0x2, R4 ;  /* 0x0000000213037824 */ /* 0x001fe400078e0204 */
[----:B------:R0:W-:Y:S01]  /*1c970*/  @P6 STG.E.U8 desc[UR16][R8.64], R13 ;  /* 0x0000000d08006986 */ /* 0x0001e2000c101110 */
[----:B------:R-:W-:-:S04]  /*1c980*/  IADD3 R6, P6, R4, R171, RZ ;  /* 0x000000ab04067210 */ /* 0x000fc80007fde0ff */
[-C--:B------:R-:W-:Y:S01]  /*1c990*/  LEA.HI.X.SX32 R7, R4, R174.reuse, 0x1, P6 ;  /* 0x000000ae04077211 */ /* 0x080fe200030f0eff */
[----:B----4-:R-:W-:Y:S01]  /*1c9a0*/  IMAD R4, R12, 0x2, R3 ;  /* 0x000000020c047824 */ /* 0x010fe200078e0203 */
[CC--:B------:R-:W-:Y:S02]  /*1c9b0*/  IADD3 R10, P6, R3.reuse, R171.reuse, RZ ;  /* 0x000000ab030a7210 */ /* 0x0c0fe40007fde0ff */
[----:B------:R-:W-:Y:S01]  /*1c9c0*/  ISETP.LT.AND P4, PT, R180, UR6, !P0 ;  /* 0x00000006b4007c0c */ /* 0x000fe2000c781270 */
[----:B------:R-:W-:Y:S01]  /*1c9d0*/  ULDC UR6, c[0x0][0x22c] ;  /* 0x00008b0000067ab9 */ /* 0x000fe20000000800 */
[----:B------:R-:W-:Y:S01]  /*1c9e0*/  LEA.HI.X.SX32 R11, R3, R174, 0x1, P6 ;  /* 0x000000ae030b7211 */ /* 0x000fe200030f0eff */
[----:B---3--:R-:W-:Y:S01]  /*1c9f0*/  IMAD R3, R15, 0x2, R4 ;  /* 0x000000020f037824 */ /* 0x008fe200078e0204 */
[----:B0-----:R-:W-:Y:S02]  /*1ca00*/  IADD3 R8, P6, R4, R171, RZ ;  /* 0x000000ab04087210 */ /* 0x001fe40007fde0ff */
[----:B------:R-:W-:Y:S01]  /*1ca10*/  ISETP.LT.AND P1, PT, R181, UR4, !P0 ;  /* 0x00000004b5007c0c */ /* 0x000fe2000c721270 */
[----:B------:R-:W-:Y:S01]  /*1ca20*/  ULDC UR4, c[0x0][0x22c] ;  /* 0x00008b0000047ab9 */ /* 0x000fe20000000800 */
[----:B------:R-:W-:-:S02]  /*1ca30*/  PRMT R19, R48, 0x7772, RZ ;  /* 0x0000777230137816 */ /* 0x000fc400000000ff */
[----:B------:R-:W-:Y:S02]  /*1ca40*/  PRMT R17, R49, 0x7772, RZ ;  /* 0x0000777231117816 */ /* 0x000fe400000000ff */
[-C--:B------:R-:W-:Y:S01]  /*1ca50*/  LEA.HI.X.SX32 R9, R4, R174.reuse, 0x1, P6 ;  /* 0x000000ae04097211 */ /* 0x080fe200030f0eff */
[----:B--2---:R-:W-:Y:S01]  /*1ca60*/  IMAD R4, R14, 0x2, R3 ;  /* 0x000000020e047824 */ /* 0x004fe200078e0203 */
[C---:B------:R-:W-:Y:S01]  /*1ca70*/  IADD3 R12, P6, R3.reuse, R171, RZ ;  /* 0x000000ab030c7210 */ /* 0x040fe20007fde0ff */
[----:B------:R0:W-:Y:S01]  /*1ca80*/  @P5 STG.E.U8 desc[UR16][R6.64], R19 ;  /* 0x0000001306005986 */ /* 0x0001e2000c101110 */
[----:B------:R-:W-:Y:S01]  /*1ca90*/  PRMT R15, R50, 0x7772, RZ ;  /* 0x00007772320f7816 */ /* 0x000fe200000000ff */
[----:B------:R-:W2:Y:S01]  /*1caa0*/  LDC R14, c[0x0][0x248] ;  /* 0x00009200ff0e7b82 */ /* 0x000ea20000000800 */
[----:B------:R-:W-:Y:S01]  /*1cab0*/  LEA.HI.X.SX32 R13, R3, R174, 0x1, P6 ;  /* 0x000000ae030d7211 */ /* 0x000fe200030f0eff */
[----:B------:R3:W-:Y:S01]  /*1cac0*/  @P2 STG.E.U8 desc[UR16][R10.64], R17 ;  /* 0x000000110a002986 */ /* 0x0007e2000c101110 */
[----:B-1----:R-:W-:Y:S01]  /*1cad0*/  IMAD R3, R21, 0x2, R4 ;  /* 0x0000000215037824 */ /* 0x002fe200078e0204 */
[----:B------:R-:W-:Y:S01]  /*1cae0*/  ISETP.LT.AND P3, PT, R184, UR5, !P0 ;  /* 0x00000005b8007c0c */ /* 0x000fe2000c761270 */
[----:B------:R-:W-:Y:S01]  /*1caf0*/  ULDC UR5, c[0x0][0x22c] ;  /* 0x00008b0000057ab9 */ /* 0x000fe20000000800 */
[----:B------:R1:W-:Y:S01]  /*1cb00*/  @P4 STG.E.U8 desc[UR16][R8.64], R15 ;  /* 0x0000000f08004986 */ /* 0x0003e2000c101110 */
[----:B------:R-:W-:Y:S01]  /*1cb10*/  ISETP.LT.AND P5, PT, R186, UR4, !P0 ;  /* 0x00000004ba007c0c */ /* 0x000fe2000c7a1270 */
[----:B------:R-:W-:Y:S01]  /*1cb20*/  ULDC UR4, c[0x0][0x22c] ;  /* 0x00008b0000047ab9 */ /* 0x000fe20000000800 */
[----:B------:R-:W-:Y:S01]  /*1cb30*/  PRMT R49, R49, 0x7773, RZ ;  /* 0x0000777331317816 */ /* 0x000fe200000000ff */
[----:B0-----:R-:W0:Y:S01]  /*1cb40*/  LDC R19, c[0x0][0x248] ;  /* 0x00009200ff137b82 */ /* 0x001e220000000800 */
[----:B---3--:R-:W-:-:S02]  /*1cb50*/  PRMT R17, R51, 0x7772, RZ ;  /* 0x0000777233117816 */ /* 0x008fc400000000ff */
[----:B------:R-:W-:-:S05]  /*1cb60*/  IADD3 R6, P6, R4, R171, RZ ;  /* 0x000000ab04067210 */ /* 0x000fca0007fde0ff */
[----:B------:R-:W3:Y:S01]  /*1cb70*/  LDC R21, c[0x0][0x248] ;  /* 0x00009200ff157b82 */ /* 0x000ee20000000800 */
[----:B------:R4:W-:Y:S01]  /*1cb80*/  @P1 STG.E.U8 desc[UR16][R12.64], R17 ;  /* 0x000000110c001986 */ /* 0x0009e2000c101110 */
[CC--:B------:R-:W-:Y:S02]  /*1cb90*/  IADD3 R10, P1, R3.reuse, R171.reuse, RZ ;  /* 0x000000ab030a7210 */ /* 0x0c0fe40007f3e0ff */
[----:B------:R-:W-:Y:S01]  /*1cba0*/  ISETP.LT.AND P2, PT, R188, UR4, !P0 ;  /* 0x00000004bc007c0c */ /* 0x000fe2000c741270 */
[----:B------:R-:W-:Y:S01]  /*1cbb0*/  ULDC UR4, c[0x0][0x22c] ;  /* 0x00008b0000047ab9 */ /* 0x000fe20000000800 */
[-C--:B------:R-:W-:Y:S01]  /*1cbc0*/  LEA.HI.X.SX32 R7, R4, R174.reuse, 0x1, P6 ;  /* 0x000000ae04077211 */ /* 0x080fe200030f0eff */
[----:B------:R-:W-:Y:S01]  /*1cbd0*/  IMAD R4, R16, 0x2, R3 ;  /* 0x0000000210047824 */ /* 0x000fe200078e0203 */
[-C--:B------:R-:W-:Y:S01]  /*1cbe0*/  LEA.HI.X.SX32 R11, R3, R174.reuse, 0x1, P1 ;  /* 0x000000ae030b7211 */ /* 0x080fe200008f0eff */
[----:B------:R-:W-:Y:S01]  /*1cbf0*/  VIADD R3, R0, 0x13e ;  /* 0x0000013e00037836 */ /* 0x000fe20000000000 */
[----:B------:R-:W-:Y:S01]  /*1cc00*/  ISETP.LT.AND P4, PT, R189, UR4, !P0 ;  /* 0x00000004bd007c0c */ /* 0x000fe2000c781270 */
[----:B------:R-:W-:Y:S01]  /*1cc10*/  ULDC UR4, c[0x0][0x22c] ;  /* 0x00008b0000047ab9 */ /* 0x000fe20000000800 */
[----:B-1----:R-:W-:Y:S01]  /*1cc20*/  PRMT R15, R48, 0x7773, RZ ;  /* 0x00007773300f7816 */ /* 0x002fe200000000ff */
[----:B----4-:R-:W1:Y:S01]  /*1cc30*/  LDC R17, c[0x0][0x248] ;  /* 0x00009200ff117b82 */ /* 0x010e620000000800 */
[----:B------:R-:W-:Y:S01]  /*1cc40*/  ISETP.LT.AND P1, PT, R192, UR4, !P0 ;  /* 0x00000004c0007c0c */ /* 0x000fe2000c721270 */
[----:B------:R-:W-:Y:S01]  /*1cc50*/  ULDC UR4, c[0x0][0x248] ;  /* 0x0000920000047ab9 */ /* 0x000fe20000000800 */
[C---:B------:R-:W-:Y:S01]  /*1cc60*/  ISETP.LT.AND P6, PT, R3.reuse, UR5, !P0 ;  /* 0x0000000503007c0c */ /* 0x040fe2000c7c1270 */
[----:B------:R4:W-:Y:S04]  /*1cc70*/  @P3 STG.E.U8 desc[UR16][R6.64], R15 ;  /* 0x0000000f06003986 */ /* 0x0009e8000c101110 */
[----:B------:R-:W2:Y:S01]  /*1cc80*/  LDC R12, c[0x0][0x248] ;  /* 0x00009200ff0c7b82 */ /* 0x000ea20000000800 */
[----:B------:R-:W-:Y:S01]  /*1cc90*/  IADD3 R8, P3, R4, R171, RZ ;  /* 0x000000ab04087210 */ /* 0x000fe20007f7e0ff */
[----:B------:R-:W-:Y:S01]  /*1cca0*/  IMAD R3, R3, UR4, RZ ;  /* 0x0000000403037c24 */ /* 0x000fe2000f8e02ff */
[----:B------:R-:W-:Y:S01]  /*1ccb0*/  PRMT R13, R50, 0x7773, RZ ;  /* 0x00007773320d7816 */ /* 0x000fe200000000ff */
[----:B------:R-:W-:Y:S01]  /*1ccc0*/  ULDC UR5, c[0x0][0x22c] ;  /* 0x00008b0000057ab9 */ /* 0x000fe20000000800 */
[----:B------:R-:W-:-:S03]  /*1ccd0*/  LEA.HI.X.SX32 R9, R4, R174, 0x1, P3 ;  /* 0x000000ae04097211 */ /* 0x000fc600018f0eff */
[----:B----4-:R-:W4:Y:S01]  /*1cce0*/  LDC R15, c[0x0][0x248] ;  /* 0x00009200ff0f7b82 */ /* 0x010f220000000800 */
[-C--:B------:R-:W-:Y:S01]  /*1ccf0*/  IADD3 R6, P3, R3, R171.reuse, RZ ;  /* 0x000000ab03067210 */ /* 0x080fe20007f7e0ff */
[----:B0-----:R-:W-:Y:S01]  /*1cd00*/  IMAD R4, R19, 0x4, R4 ;  /* 0x0000000413047824 */ /* 0x001fe200078e0204 */
[----:B------:R-:W-:Y:S01]  /*1cd10*/  PRMT R51, R51, 0x7773, RZ ;  /* 0x0000777333337816 */ /* 0x000fe200000000ff */
[----:B------:R0:W-:Y:S01]  /*1cd20*/  @P5 STG.E.U8 desc[UR16][R10.64], R49 ;  /* 0x000000310a005986 */ /* 0x0001e2000c101110 */
[----:B------:R-:W-:Y:S01]  /*1cd30*/  LEA.HI.X.SX32 R7, R3, R174, 0x1, P3 ;  /* 0x000000ae03077211 */ /* 0x000fe200018f0eff */
[----:B------:R-:W-:Y:S02]  /*1cd40*/  ULDC UR4, c[0x0][0x22c] ;  /* 0x00008b0000047ab9 */ /* 0x000fe40000000800 */
[----:B------:R3:W-:Y:S01]  /*1cd50*/  @P2 STG.E.U8 desc[UR16][R8.64], R13 ;  /* 0x0000000d08002986 */ /* 0x0007e2000c101110 */
[----:B-1----:R-:W-:Y:S01]  /*1cd60*/  IMAD R3, R17, 0x2, R4 ;  /* 0x0000000211037824 */ /* 0x002fe200078e0204 */
[----:B------:R-:W1:Y:S02]  /*1cd70*/  LDC R16, c[0x0][0x248] ;  /* 0x00009200ff107b82 */ /* 0x000e640000000800 */
[----:B------:R4:W-:Y:S01]  /*1cd80*/  @P6 STG.E.U8 desc[UR16][R6.64], R51 ;  /* 0x0000003306006986 */ /* 0x0009e2000c101110 */
[----:B0-----:R-:W-:-:S04]  /*1cd90*/  IADD3 R10, P6, R4, R171, RZ ;  /* 0x000000ab040a7210 */ /* 0x001fc80007fde0ff */
[-C--:B------:R-:W-:Y:S01]  /*1cda0*/  LEA.HI.X.SX32 R11, R4, R174.reuse, 0x1, P6 ;  /* 0x000000ae040b7211 */ /* 0x080fe200030f0eff */
[----:B--2---:R-:W-:Y:S01]  /*1cdb0*/  IMAD R4, R12, 0x2, R3 ;  /* 0x000000020c047824 */ /* 0x004fe200078e0203 */
[-C--:B---3--:R-:W-:Y:S02]  /*1cdc0*/  IADD3 R8, P6, R3, R171.reuse, RZ ;  /* 0x000000ab03087210 */ /* 0x088fe40007fde0ff */
[----:B------:R-:W-:Y:S01]  /*1cdd0*/  ISETP.LT.AND P5, PT, R217, UR6, !P0 ;  /* 0x00000006d9007c0c */ /* 0x000fe2000c7a1270 */
[----:B------:R-:W-:Y:S01]  /*1cde0*/  ULDC UR6, c[0x0][0x22c] ;  /* 0x00008b0000067ab9 */ /* 0x000fe20000000800 */
[----:B------:R-:W-:Y:S01]  /*1cdf0*/  LEA.HI.X.SX32 R9, R3, R174, 0x1, P6 ;  /* 0x000000ae03097211 */ /* 0x000fe200030f0eff */
[----:B----4-:R-:W-:Y:S01]  /*1ce00*/  IMAD R3, R15, 0x2, R4 ;  /* 0x000000020f037824 */ /* 0x010fe200078e0204 */
[----:B------:R-:W-:Y:S02]  /*1ce10*/  IADD3 R6, P6, R4, R171, RZ ;  /* 0x000000ab04067210 */ /* 0x000fe40007fde0ff */
[----:B------:R-:W-:Y:S01]  /*1ce20*/  ISETP.LT.AND P2, PT, R218, UR4, !P0 ;  /* 0x00000004da007c0c */ /* 0x000fe2000c741270 */
[----:B------:R-:W-:Y:S01]  /*1ce30*/  ULDC UR4, c[0x0][0x22c] ;  /* 0x00008b0000047ab9 */ /* 0x000fe20000000800 */
[----:B------:R-:W-:-:S02]  /*1ce40*/  PRMT R19, R88, 0x7770, RZ ;  /* 0x0000777058137816 */ /* 0x000fc400000000ff */
[-C--:B------:R-:W-:Y:S01]  /*1ce50*/  LEA.HI.X.SX32 R7, R4, R174.reuse, 0x1, P6 ;  /* 0x000000ae04077211 */ /* 0x080fe200030f0eff */
[----:B------:R-:W-:Y:S01]  /*1ce60*/  IMAD R4, R14, 0x2, R3 ;  /* 0x000000020e047824 */ /* 0x000fe200078e0203 */
[----:B------:R-:W-:Y:S01]  /*1ce70*/  PRMT R17, R89, 0x7770, RZ ;  /* 0x0000777059117816 */ /* 0x000fe200000000ff */
[----:B------:R0:W-:Y:S01]  /*1ce80*/  @P4 STG.E.U8 desc[UR16][R10.64], R19 ;  /* 0x000000130a004986 */ /* 0x0001e2000c101110 */
[-C--:B------:R-:W-:Y:S01]  /*1ce90*/  IADD3 R12, P6, R3, R171.reuse, RZ ;  /* 0x000000ab030c7210 */ /* 0x080fe20007fde0ff */
[----:B------:R-:W2:Y:S01]  /*1cea0*/  LDC R14, c[0x0][0x248] ;  /* 0x00009200ff0e7b82 */ /* 0x000ea20000000800 */
[----:B------:R-:W-:Y:S02]  /*1ceb0*/  ISETP.LT.AND P3, PT, R219, UR5, !P0 ;  /* 0x00000005db007c0c */ /* 0x000fe4000c761270 */
[----:B------:R-:W-:Y:S01]  /*1cec0*/  PRMT R15, R90, 0x7770, RZ ;  /* 0x000077705a0f7816 */ /* 0x000fe200000000ff */
[----:B------:R3:W-:Y:S01]  /*1ced0*/  @P1 STG.E.U8 desc[UR16][R8.64], R17 ;  /* 0x0000001108001986 */ /* 0x0007e2000c101110 */
[----:B------:R-:W-:Y:S01]  /*1cee0*/  LEA.HI.X.SX32 R13, R3, R174, 0x1, P6 ;  /* 0x000000ae030d7211 */ /* 0x000fe200030f0eff */
[----:B------:R-:W-:Y:S01]  /*1cef0*/  IMAD R3, R21, 0x2, R4 ;  /* 0x0000000215037824 */ /* 0x000fe200078e0204 */
[----:B------:R-:W-:Y:S01]  /*1cf00*/  ISETP.LT.AND P4, PT, R220, UR4, !P0 ;  /* 0x00000004dc007c0c */ /* 0x000fe2000c781270 */
[----:B------:R-:W4:Y:S01]  /*1cf10*/  LDC R21, c[0x0][0x248] ;  /* 0x00009200ff157b82 */ /* 0x000f220000000800 */
[----:B0-----:R-:W-:Y:S01]  /*1cf20*/  PRMT R19, R91, 0x7770, RZ ;  /* 0x000077705b137816 */ /* 0x001fe200000000ff */
[----:B------:R0:W-:Y:S01]  /*1cf30*/  @P5 STG.E.U8 desc[UR16][R6.64], R15 ;  /* 0x0000000f06005986 */ /* 0x0001e2000c101110 */
[----:B------:R-:W-:Y:S01]  /*1cf40*/  ULDC UR4, c[0x0][0x22c] ;  /* 0x00008b0000047ab9 */ /* 0x000fe20000000800 */
[----:B------:R-:W-:Y:S01]  /*1cf50*/  ULDC UR5, c[0x0][0x22c] ;  /* 0x00008b0000057ab9 */ /* 0x000fe20000000800 */
[-C--:B---3--:R-:W-:Y:S01]  /*1cf60*/  IADD3 R8, P6, R4, R171.reuse, RZ ;  /* 0x000000ab04087210 */ /* 0x088fe20007fde0ff */
[----:B------:R3:W-:Y:S01]  /*1cf70*/  @P2 STG.E.U8 desc[UR16][R12.64], R19 ;  /* 0x000000130c002986 */ /* 0x0007e2000c101110 */
[----:B------:R-:W-:-:S02]  /*1cf80*/  IADD3 R10, P2, R3, R171, RZ ;  /* 0x000000ab030a7210 */ /* 0x000fc40007f5e0ff */
[-C--:B------:R-:W-:Y:S01]  /*1cf90*/  LEA.HI.X.SX32 R9, R4, R174.reuse, 0x1, P6 ;  /* 0x000000ae04097211 */ /* 0x080fe200030f0eff */
[----:B-1----:R-:W-:Y:S01]  /*1cfa0*/  IMAD R4, R16, 0x2, R3 ;  /* 0x0000000210047824 */ /* 0x002fe200078e0203 */
[----:B------:R-:W-:Y:S01]  /*1cfb0*/  PRMT R17, R88, 0x7771, RZ ;  /* 0x0000777158117816 */ /* 0x000fe200000000ff */
[----:B------:R-:W1:Y:S01]  /*1cfc0*/  LDC R16, c[0x0][0x248] ;  /* 0x00009200ff107b82 */ /* 0x000e620000000800 */
        /* <DEDUP_REMOVED lines=13> */
[----:B------:R-:W2:Y:S01]  /*1d0a0*/  LDC R12, c[0x0][0x248] ;  /* 0x00009200ff0c7b82 */ /* 0x000ea20000000800 */
[C---:B------:R-:W-:Y:S01]  /*1d0b0*/  ISETP.LT.AND P6, PT, R3.reuse, UR5, !P0 ;  /* 0x0000000503007c0c */ /* 0x040fe2000c7c1270 */
[----:B------:R-:W-:Y:S01]  /*1d0c0*/  IMAD R3, R3, UR4, RZ ;  /* 0x0000000403037c24 */ /* 0x000fe2000f8e02ff */
[----:B------:R-:W-:-:S02]  /*1d0d0*/  LEA.HI.X.SX32 R7, R4, R174, 0x1, P3 ;  /* 0x000000ae04077211 */ /* 0x000fc400018f0eff */
[----:B---3--:R-:W-:-:S03]  /*1d0e0*/  PRMT R11, R90, 0x7771, RZ ;  /* 0x000077715a0b7816 */ /* 0x008fc600000000ff */
[----:B------:R-:W3:Y:S01]  /*1d0f0*/  LDC R15, c[0x0][0x248] ;  /* 0x00009200ff0f7b82 */ /* 0x000ee20000000800 */
[----:B------:R-:W-:Y:S01]  /*1d100*/  PRMT R13, R91, 0x7771, RZ ;  /* 0x000077715b0d7816 */ /* 0x000fe200000000ff */
[----:B------:R-:W-:Y:S01]  /*1d110*/  ULDC UR4, c[0x0][0x22c] ;  /* 0x00008b0000047ab9 */ /* 0x000fe20000000800 */
[----:B------:R-:W-:Y:S01]  /*1d120*/  ISETP.LT.AND P4, PT, R224, UR6, !P0 ;  /* 0x00000006e0007c0c */ /* 0x000fe2000c781270 */
[----:B------:R0:W-:Y:S01]  /*1d130*/  @P1 STG.E.U8 desc[UR16][R6.64], R11 ;  /* 0x0000000b06001986 */ /* 0x0001e2000c101110 */
[----:B------:R-:W-:Y:S01]  /*1d140*/  IADD3 R8, P1, R3, R171, RZ ;  /* 0x000000ab03087210 */ /* 0x000fe20007f3e0ff */
[----:B----4-:R-:W-:Y:S01]  /*1d150*/  IMAD R4, R21, 0x4, R4 ;  /* 0x0000000415047824 */ /* 0x010fe200078e0204 */
[----:B------:R-:W-:Y:S01]  /*1d160*/  PRMT R17, R89, 0x7772, RZ ;  /* 0x0000777259117816 */ /* 0x000fe200000000ff */
[----:B------:R-:W4:Y:S01]  /*1d170*/  LDC R21, c[0x0][0x248] ;  /* 0x00009200ff157b82 */ /* 0x000f220000000800 */
[----:B------:R-:W-:Y:S01]  /*1d180*/  LEA.HI.X.SX32 R9, R3, R174, 0x1, P1 ;  /* 0x000000ae03097211 */ /* 0x000fe200008f0eff */
[----:B0-----:R-:W-:Y:S01]  /*1d190*/  IMAD R3, R19, 0x2, R4 ;  /* 0x0000000213037824 */ /* 0x001fe200078e0204 */
[----:B------:R-:W-:Y:S01]  /*1d1a0*/  ULDC UR5, c[0x0][0x22c] ;  /* 0x00008b0000057ab9 */ /* 0x000fe20000000800 */
[----:B------:R-:W-:-:S02]  /*1d1b0*/  ULDC UR6, c[0x0][0x22c] ;  /* 0x00008b0000067ab9 */ /* 0x000fc40000000800 */
[----:B------:R0:W-:Y:S01]  /*1d1c0*/  @P6 STG.E.U8 desc[UR16][R8.64], R13 ;  /* 0x0000000d08006986 */ /* 0x0001e2000c101110 */
[----:B------:R-:W-:-:S04]  /*1d1d0*/  IADD3 R6, P6, R4, R171, RZ ;  /* 0x000000ab04067210 */ /* 0x000fc80007fde0ff */
[-C--:B------:R-:W-:Y:S01]  /*1d1e0*/  LEA.HI.X.SX32 R7, R4, R174.reuse, 0x1, P6 ;  /* 0x000000ae04077211 */ /* 0x080fe200030f0eff */
[----:B--2---:R-:W-:Y:S01]  /*1d1f0*/  IMAD R4, R12, 0x2, R3 ;  /* 0x000000020c047824 */ /* 0x004fe200078e0203 */
[CC--:B------:R-:W-:Y:S02]  /*1d200*/  IADD3 R10, P6, R3.reuse, R171.reuse, RZ ;  /* 0x000000ab030a7210 */ /* 0x0c0fe40007fde0ff */
[----:B------:R-:W-:Y:S01]  /*1d210*/  ISETP.LT.AND P1, PT, R238, UR4, !P0 ;  /* 0x00000004ee007c0c */ /* 0x000fe2000c721270 */
[----:B------:R-:W-:Y:S01]  /*1d220*/  ULDC UR4, c[0x0][0x22c] ;  /* 0x00008b0000047ab9 */ /* 0x000fe20000000800 */
[----:B------:R-:W-:Y:S01]  /*1d230*/  LEA.HI.X.SX32 R11, R3, R174, 0x1, P6 ;  /* 0x000000ae030b7211 */ /* 0x000fe200030f0eff */
[----:B---3--:R-:W-:Y:S01]  /*1d240*/  IMAD R3, R15, 0x2, R4 ;  /* 0x000000020f037824 */ /* 0x008fe200078e0204 */
[----:B0-----:R-:W-:Y:S02]  /*1d250*/  IADD3 R8, P6, R4, R171, RZ ;  /* 0x000000ab04087210 */ /* 0x001fe40007fde0ff */
[----:B------:R-:W-:-:S02]  /*1d260*/  PRMT R19, R88, 0x7772, RZ ;  /* 0x0000777258137816 */ /* 0x000fc400000000ff */
[-C--:B------:R-:W-:Y:S01]  /*1d270*/  LEA.HI.X.SX32 R9, R4, R174.reuse, 0x1, P6 ;  /* 0x000000ae04097211 */ /* 0x080fe200030f0eff */
[----:B------:R-:W-:Y:S01]  /*1d280*/  IMAD R4, R14, 0x2, R3 ;  /* 0x000000020e047824 */ /* 0x000fe200078e0203 */
[C---:B------:R-:W-:Y:S01]  /*1d290*/  IADD3 R12, P6, R3.reuse, R171, RZ ;  /* 0x000000ab030c7210 */ /* 0x040fe20007fde0ff */
[----:B------:R0:W-:Y:S01]  /*1d2a0*/  @P5 STG.E.U8 desc[UR16][R6.64], R19 ;  /* 0x0000001306005986 */ /* 0x0001e2000c101110 */
[----:B------:R-:W-:Y:S01]  /*1d2b0*/  PRMT R15, R90, 0x7772, RZ ;  /* 0x000077725a0f7816 */ /* 0x000fe200000000ff */
[----:B------:R-:W2:Y:S01]  /*1d2c0*/  LDC R14, c[0x0][0x248] ;  /* 0x00009200ff0e7b82 */ /* 0x000ea20000000800 */
[----:B------:R-:W-:Y:S01]  /*1d2d0*/  LEA.HI.X.SX32 R13, R3, R174, 0x1, P6 ;  /* 0x000000ae030d7211 */ /* 0x000fe200030f0eff */
[----:B------:R3:W-:Y:S01]  /*1d2e0*/  @P2 STG.E.U8 desc[UR16][R10.64], R17 ;  /* 0x000000110a002986 */ /* 0x0007e2000c101110 */
[----:B----4-:R-:W-:Y:S01]  /*1d2f0*/  IMAD R3, R21, 0x2, R4 ;  /* 0x0000000215037824 */ /* 0x010fe200078e0204 */
        /* <DEDUP_REMOVED lines=15> */
[----:B-1----:R-:W-:Y:S01]  /*1d3f0*/  IMAD R4, R16, 0x2, R3 ;  /* 0x0000000210047824 */ /* 0x002fe200078e0203 */
[-C--:B------:R-:W-:Y:S01]  /*1d400*/  LEA.HI.X.SX32 R11, R3, R174.reuse, 0x1, P1 ;  /* 0x000000ae030b7211 */ /* 0x080fe200008f0eff */
[----:B------:R-:W-:Y:S01]  /*1d410*/  VIADD R3, R0, 0x15e ;  /* 0x0000015e00037836 */ /* 0x000fe20000000000 */
[----:B------:R-:W-:Y:S01]  /*1d420*/  ISETP.LT.AND P4, PT, R243, UR4, !P0 ;  /* 0x00000004f3007c0c */ /* 0x000fe2000c781270 */
[----:B------:R-:W-:Y:S01]  /*1d430*/  ULDC UR4, c[0x0][0x22c] ;  /* 0x00008b0000047ab9 */ /* 0x000fe20000000800 */
[----:B----4-:R-:W-:Y:S01]  /*1d440*/  PRMT R15, R88, 0x7773, RZ ;  /* 0x00007773580f7816 */ /* 0x010fe200000000ff */
[----:B------:R-:W1:Y:S01]  /*1d450*/  LDC R17, c[0x0][0x248] ;  /* 0x00009200ff117b82 */ /* 0x000e620000000800 */
        /* <DEDUP_REMOVED lines=35> */
[----:B------:R-:W-:Y:S01]  /*1d690*/  IADD3 R12, P6, R3, R171, RZ ;  /* 0x000000ab030c7210 */ /* 0x000fe20007fde0ff */
[----:B------:R0:W-:Y:S01]  /*1d6a0*/  @P4 STG.E.U8 desc[UR16][R10.64], R19 ;  /* 0x000000130a004986 */ /* 0x0001e2000c101110 */
[----:B------:R-:W-:Y:S01]  /*1d6b0*/  PRMT R17, R93, 0x7770, RZ ;  /* 0x000077705d117816 */ /* 0x000fe200000000ff */
[----:B------:R-:W2:Y:S01]  /*1d6c0*/  LDC R14, c[0x0][0x248] ;  /* 0x00009200ff0e7b82 */ /* 0x000ea20000000800 */
[----:B------:R-:W-:Y:S02]  /*1d6d0*/  PRMT R15, R94, 0x7770, RZ ;  /* 0x000077705e0f7816 */ /* 0x000fe400000000ff */
[----:B------:R-:W-:Y:S02]  /*1d6e0*/  ISETP.LT.AND P3, PT, R249, UR5, !P0 ;  /* 0x00000005f9007c0c */ /* 0x000fe4000c761270 */
[----:B------:R-:W-:Y:S01]  /*1d6f0*/  LEA.HI.X.SX32 R13, R3, R174, 0x1, P6 ;  /* 0x000000ae030d7211 */ /* 0x000fe200030f0eff */
[----:B------:R-:W-:Y:S01]  /*1d700*/  IMAD R3, R21, 0x2, R4 ;  /* 0x0000000215037824 */ /* 0x000fe200078e0204 */
[----:B------:R-:W-:-:S02]  /*1d710*/  ISETP.LT.AND P4, PT, R250, UR4, !P0 ;  /* 0x00000004fa007c0c */ /* 0x000fc4000c781270 */
[----:B0-----:R-:W-:Y:S01]  /*1d720*/  PRMT R19, R95, 0x7770, RZ ;  /* 0x000077705f137816 */ /* 0x001fe200000000ff */
[----:B------:R0:W-:Y:S01]  /*1d730*/  @P1 STG.E.U8 desc[UR16][R8.64], R17 ;  /* 0x0000001108001986 */ /* 0x0001e2000c101110 */
[----:B------:R-:W-:Y:S01]  /*1d740*/  ULDC UR4, c[0x0][0x22c] ;  /* 0x00008b0000047ab9 */ /* 0x000fe20000000800 */
[----:B------:R-:W-:Y:S01]  /*1d750*/  ULDC UR5, c[0x0][0x22c] ;  /* 0x00008b0000057ab9 */ /* 0x000fe20000000800 */
[----:B------:R-:W3:Y:S01]  /*1d760*/  LDC R21, c[0x0][0x248] ;  /* 0x00009200ff157b82 */ /* 0x000ee20000000800 */
[----:B------:R4:W-:Y:S01]  /*1d770*/  @P5 STG.E.U8 desc[UR16][R6.64], R15 ;  /* 0x0000000f06005986 */ /* 0x0009e2000c101110 */
[----:B------:R-:W-:Y:S01]  /*1d780*/  ISETP.LT.AND P1, PT, R251, UR4, !P0 ;  /* 0x00000004fb007c0c */ /* 0x000fe2000c721270 */
[----:B------:R-:W-:Y:S02]  /*1d790*/  ULDC UR4, c[0x0][0x22c] ;  /* 0x00008b0000047ab9 */ /* 0x000fe40000000800 */
[----:B------:R4:W-:Y:S01]  /*1d7a0*/  @P2 STG.E.U8 desc[UR16][R12.64], R19 ;  /* 0x000000130c002986 */ /* 0x0009e2000c101110 */
[----:B------:R-:W-:-:S02]  /*1d7b0*/  IADD3 R10, P2, R3, R171, RZ ;  /* 0x000000ab030a7210 */ /* 0x000fc40007f5e0ff */
[-C--:B0-----:R-:W-:Y:S02]  /*1d7c0*/  IADD3 R8, P6, R4, R171.reuse, RZ ;  /* 0x000000ab04087210 */ /* 0x081fe40007fde0ff */
[----:B------:R-:W-:Y:S02]  /*1d7d0*/  PRMT R17, R92, 0x7771, RZ ;  /* 0x000077715c117816 */ /* 0x000fe400000000ff */
[-C--:B------:R-:W-:Y:S01]  /*1d7e0*/  LEA.HI.X.SX32 R9, R4, R174.reuse, 0x1, P6 ;  /* 0x000000ae04097211 */ /* 0x080fe200030f0eff */
[----:B-1----:R-:W-:Y:S01]  /*1d7f0*/  IMAD R4, R16, 0x2, R3 ;  /* 0x0000000210047824 */ /* 0x002fe200078e0203 */
[----:B------:R-:W-:Y:S01]  /*1d800*/  ISETP.LT.AND P5, PT, R252, UR4, !P0 ;  /* 0x00000004fc007c0c */ /* 0x000fe2000c7a1270 */
[----:B------:R-:W-:Y:S01]  /*1d810*/  ULDC UR4, c[0x0][0x22c] ;  /* 0x00008b0000047ab9 */ /* 0x000fe20000000800 */
[----:B------:R-:W-:Y:S01]  /*1d820*/  LEA.HI.X.SX32 R11, R3, R174, 0x1, P2 ;  /* 0x000000ae030b7211 */ /* 0x000fe200010f0eff */
[----:B------:R-:W-:Y:S01]  /*1d830*/  VIADD R3, R0, 0x16e ;  /* 0x0000016e00037836 */ /* 0x000fe20000000000 */
[----:B----4-:R-:W-:Y:S01]  /*1d840*/  PRMT R15, R93, 0x7771, RZ ;  /* 0x000077715d0f7816 */ /* 0x010fe200000000ff */
[----:B------:R-:W-:Y:S01]  /*1d850*/  @P3 STG.E.U8 desc[UR16][R8.64], R17 ;  /* 0x0000001108003986 */ /* 0x000fe2000c101110 */
[----:B------:R-:W-:Y:S01]  /*1d860*/  ISETP.LT.AND P2, PT, R234, UR4, !P0 ;  /* 0x00000004ea007c0c */ /* 0x000fe2000c741270 */
[----:B------:R-:W0:Y:S01]  /*1d870*/  LDC R19, c[0x0][0x248] ;  /* 0x00009200ff137b82 */ /* 0x000e220000000800 */
[----:B------:R-:W-:Y:S01]  /*1d880*/  IADD3 R6, P3, R4, R171, RZ ;  /* 0x000000ab04067210 */ /* 0x000fe20007f7e0ff */
[----:B------:R-:W4:Y:S01]  /*1d890*/  LDL.LU R234, [R1+0x10] ;  /* 0x0000100001ea7983 */ /* 0x000f220000300800 */
[----:B------:R-:W-:Y:S01]  /*1d8a0*/  ISETP.LT.AND P6, PT, R3, UR5, !P0 ;  /* 0x0000000503007c0c */ /* 0x000fe2000c7c1270 */
[----:B------:R-:W-:-:S02]  /*1d8b0*/  ULDC UR5, c[0x0][0x22c] ;  /* 0x00008b0000057ab9 */ /* 0x000fc40000000800 */
[----:B------:R1:W-:Y:S01]  /*1d8c0*/  @P4 STG.E.U8 desc[UR16][R10.64], R15 ;  /* 0x0000000f0a004986 */ /* 0x0003e2000c101110 */
[----:B------:R-:W-:Y:S01]  /*1d8d0*/  ISETP.LT.AND P4, PT, R231, UR6, !P0 ;  /* 0x00000006e7007c0c */ /* 0x000fe2000c781270 */
[----:B------:R-:W2:Y:S01]  /*1d8e0*/  LDC R12, c[0x0][0x248] ;  /* 0x00009200ff0c7b82 */ /* 0x000ea20000000800 */
[-C--:B------:R-:W-:Y:S01]  /*1d8f0*/  LEA.HI.X.SX32 R7, R4, R174.reuse, 0x1, P3 ;  /* 0x000000ae04077211 */ /* 0x080fe200018f0eff */
[----:B------:R-:W4:Y:S01]  /*1d900*/  LDL.LU R231, [R1+0x14] ;  /* 0x0000140001e77983 */ /* 0x000f220000300800 */
[----:B------:R-:W-:Y:S01]  /*1d910*/  ISETP.LT.AND P3, PT, R235, UR5, !P0 ;  /* 0x00000005eb007c0c */ /* 0x000fe2000c761270 */
[----:B------:R-:W-:Y:S01]  /*1d920*/  ULDC UR4, c[0x0][0x248] ;  /* 0x0000920000047ab9 */ /* 0x000fe20000000800 */
[----:B------:R-:W-:Y:S01]  /*1d930*/  PRMT R13, R95, 0x7771, RZ ;  /* 0x000077715f0d7816 */ /* 0x000fe200000000ff */
[----:B------:R-:W4:Y:S01]  /*1d940*/  LDL.LU R235, [R1+0x18] ;  /* 0x0000180001eb7983 */ /* 0x000f220000300800 */
[----:B------:R-:W-:Y:S01]  /*1d950*/  IMAD R3, R3, UR4, RZ ;  /* 0x0000000403037c24 */ /* 0x000fe2000f8e02ff */
[----:B------:R-:W-:Y:S01]  /*1d960*/  ULDC UR4, c[0x0][0x22c] ;  /* 0x00008b0000047ab9 */ /* 0x000fe20000000800 */
[----:B------:R-:W4:Y:S01]  /*1d970*/  LDC R16, c[0x0][0x248] ;  /* 0x00009200ff107b82 */ /* 0x000f220000000800 */
[----:B-1----:R-:W-:Y:S01]  /*1d980*/  PRMT R11, R94, 0x7771, RZ ;  /* 0x000077715e0b7816 */ /* 0x002fe200000000ff */
[----:B---3--:R-:W-:Y:S01]  /*1d990*/  IMAD R4, R21, 0x4, R4 ;  /* 0x0000000415047824 */ /* 0x008fe200078e0204 */
[----:B------:R-:W-:Y:S01]  /*1d9a0*/  PRMT R17, R93, 0x7772, RZ ;  /* 0x000077725d117816 */ /* 0x000fe200000000ff */
[----:B------:R-:W-:Y:S01]  /*1d9b0*/  ULDC UR5, c[0x0][0x22c] ;  /* 0x00008b0000057ab9 */ /* 0x000fe20000000800 */
[----:B------:R-:W-:Y:S01]  /*1d9c0*/  ULDC UR6, c[0x0][0x22c] ;  /* 0x00008b0000067ab9 */ /* 0x000fe20000000800 */
[----:B------:R1:W-:Y:S01]  /*1d9d0*/  @P1 STG.E.U8 desc[UR16][R6.64], R11 ;  /* 0x0000000b06001986 */ /* 0x0003e2000c101110 */
[C---:B------:R-:W-:Y:S01]  /*1d9e0*/  IADD3 R8, P1, R3.reuse, R171, RZ ;  /* 0x000000ab03087210 */ /* 0x040fe20007f3e0ff */
[----:B------:R-:W3:Y:S03]  /*1d9f0*/  LDC R15, c[0x0][0x248] ;  /* 0x00009200ff0f7b82 */ /* 0x000ee60000000800 */
[----:B------:R-:W-:Y:S01]  /*1da00*/  LEA.HI.X.SX32 R9, R3, R174, 0x1, P1 ;  /* 0x000000ae03097211 */ /* 0x000fe200008f0eff */
[----:B0-----:R-:W-:-:S04]  /*1da10*/  IMAD R3, R19, 0x2, R4 ;  /* 0x0000000213037824 */ /* 0x001fc800078e0204 */
[----:B------:R0:W-:Y:S01]  /*1da20*/  @P6 STG.E.U8 desc[UR16][R8.64], R13 ;  /* 0x0000000d08006986 */ /* 0x0001e2000c101110 */
[----:B------:R-:W4:Y:S01]  /*1da30*/  LDC R21, c[0x0][0x248] ;  /* 0x00009200ff157b82 */ /* 0x000f220000000800 */
[----:B-1----:R-:W-:-:S04]  /*1da40*/  IADD3 R6, P6, R4, R171, RZ ;  /* 0x000000ab04067210 */ /* 0x002fc80007fde0ff */
[-C--:B------:R-:W-:Y:S01]  /*1da50*/  LEA.HI.X.SX32 R7, R4, R174.reuse, 0x1, P6 ;  /* 0x000000ae04077211 */ /* 0x080fe200030f0eff */
[----:B--2---:R-:W-:Y:S01]  /*1da60*/  IMAD R4, R12, 0x2, R3 ;  /* 0x000000020c047824 */ /* 0x004fe200078e0203 */
[CC--:B------:R-:W-:Y:S02]  /*1da70*/  IADD3 R10, P6, R3.reuse, R171.reuse, RZ ;  /* 0x000000ab030a7210 */ /* 0x0c0fe40007fde0ff */
[----:B------:R-:W-:Y:S02]  /*1da80*/  PRMT R19, R92, 0x7772, RZ ;  /* 0x000077725c137816 */ /* 0x000fe400000000ff */
[-C--:B------:R-:W-:Y:S02]  /*1da90*/  LEA.HI.X.SX32 R11, R3, R174.reuse, 0x1, P6 ;  /* 0x000000ae030b7211 */ /* 0x080fe400030f0eff */
[C---:B0-----:R-:W-:Y:S02]  /*1daa0*/  IADD3 R8, P6, R4.reuse, R171, RZ ;  /* 0x000000ab04087210 */ /* 0x041fe40007fde0ff */
[----:B------:R-:W-:Y:S01]  /*1dab0*/  ISETP.LT.AND P1, PT, R233, UR4, !P0 ;  /* 0x00000004e9007c0c */ /* 0x000fe2000c721270 */
[----:B------:R-:W-:Y:S01]  /*1dac0*/  ULDC UR4, c[0x0][0x22c] ;  /* 0x00008b0000047ab9 */ /* 0x000fe20000000800 */
[----:B------:R0:W-:Y:S01]  /*1dad0*/  @P5 STG.E.U8 desc[UR16][R6.64], R19 ;  /* 0x0000001306005986 */ /* 0x0001e2000c101110 */
[----:B---3--:R-:W-:Y:S01]  /*1dae0*/  IMAD R3, R15, 0x2, R4 ;  /* 0x000000020f037824 */ /* 0x008fe200078e0204 */
[----:B------:R-:W-:-:S02]  /*1daf0*/  LEA.HI.X.SX32 R9, R4, R174, 0x1, P6 ;  /* 0x000000ae04097211 */ /* 0x000fc400030f0eff */
[----:B------:R-:W-:Y:S01]  /*1db00*/  PRMT R15, R94, 0x7772, RZ ;  /* 0x000077725e0f7816 */ /* 0x000fe200000000ff */
[----:B------:R-:W2:Y:S04]  /*1db10*/  LDL.LU R233, [R1+0x1c] ;  /* 0x00001c0001e97983 */ /* 0x000ea80000300800 */
[----:B------:R1:W-:Y:S01]  /*1db20*/  @P2 STG.E.U8 desc[UR16][R10.64], R17 ;  /* 0x000000110a002986 */ /* 0x0003e2000c101110 */
[----:B------:R-:W-:Y:S01]  /*1db30*/  PRMT R93, R93, 0x7773, RZ ;  /* 0x000077735d5d7816 */ /* 0x000fe200000000ff */
[----:B0-----:R-:W0:Y:S02]  /*1db40*/  LDC R19, c[0x0][0x248] ;  /* 0x00009200ff137b82 */ /* 0x001e240000000800 */
[----:B------:R3:W-:Y:S01]  /*1db50*/  @P4 STG.E.U8 desc[UR16][R8.64], R15 ;  /* 0x0000000f08004986 */ /* 0x0007e2000c101110 */
[----:B----4-:R-:W-:Y:S01]  /*1db60*/  ISETP.LT.AND P5, PT, R234, UR4, !P0 ;  /* 0x00000004ea007c0c */ /* 0x010fe2000c7a1270 */
[----:B------:R-:W-:-:S02]  /*1db70*/  ULDC UR4, c[0x0][0x22c] ;  /* 0x00008b0000047ab9 */ /* 0x000fc40000000800 */
[----:B------:R-:W-:Y:S01]  /*1db80*/  ISETP.LT.AND P2, PT, R231, UR4, !P0 ;  /* 0x00000004e7007c0c */ /* 0x000fe2000c741270 */
[----:B------:R-:W-:Y:S01]  /*1db90*/  ULDC UR4, c[0x0][0x22c] ;  /* 0x00008b0000047ab9 */ /* 0x000fe20000000800 */
[----:B------:R-:W4:Y:S01]  /*1dba0*/  LDL.LU R231, [R1+0x20] ;  /* 0x0000200001e77983 */ /* 0x000f220000300800 */
[----:B------:R-:W-:Y:S01]  /*1dbb0*/  ISETP.LT.AND P4, PT, R235, UR4, !P0 ;  /* 0x00000004eb007c0c */ /* 0x000fe2000c781270 */
[----:B------:R-:W-:Y:S02]  /*1dbc0*/  IMAD R4, R14, 0x2, R3 ;  /* 0x000000020e047824 */ /* 0x000fe400078e0203 */
[----:B------:R-:W4:Y:S01]  /*1dbd0*/  LDL.LU R234, [R1+0x24] ;  /* 0x0000240001ea7983 */ /* 0x000f220000300800 */
[-C--:B------:R-:W-:Y:S01]  /*1dbe0*/  IADD3 R12, P6, R3, R171.reuse, RZ ;  /* 0x000000ab030c7210 */ /* 0x080fe20007fde0ff */
[----:B------:R-:W-:Y:S01]  /*1dbf0*/  ULDC UR4, c[0x0][0x22c] ;  /* 0x00008b0000047ab9 */ /* 0x000fe20000000800 */
[----:B-1----:R-:W-:Y:S01]  /*1dc00*/  PRMT R17, R95, 0x7772, RZ ;  /* 0x000077725f117816 */ /* 0x002fe200000000ff */
[----:B------:R-:W4:Y:S01]  /*1dc10*/  LDL.LU R235, [R1+0x28] ;  /* 0x0000280001eb7983 */ /* 0x000f220000300800 */
[----:B------:R-:W-:Y:S01]  /*1dc20*/  LEA.HI.X.SX32 R13, R3, R174, 0x1, P6 ;  /* 0x000000ae030d7211 */ /* 0x000fe200030f0eff */
[----:B------:R-:W-:Y:S01]  /*1dc30*/  IMAD R3, R21, 0x2, R4 ;  /* 0x0000000215037824 */ /* 0x000fe200078e0204 */
[----:B------:R-:W-:Y:S01]  /*1dc40*/  IADD3 R6, P6, R4, R171, RZ ;  /* 0x000000ab04067210 */ /* 0x000fe20007fde0ff */
[----:B------:R-:W1:Y:S01]  /*1dc50*/  LDC R14, c[0x0][0x248] ;  /* 0x00009200ff0e7b82 */ /* 0x000e620000000800 */
[----:B---3--:R-:W-:-:S02]  /*1dc60*/  PRMT R15, R92, 0x7773, RZ ;  /* 0x000077735c0f7816 */ /* 0x008fc400000000ff */
[-C--:B------:R-:W-:Y:S01]  /*1dc70*/  LEA.HI.X.SX32 R7, R4, R174.reuse, 0x1, P6 ;  /* 0x000000ae04077211 */ /* 0x080fe200030f0eff */
[----:B------:R-:W-:Y:S01]  /*1dc80*/  IMAD R4, R16, 0x2, R3 ;  /* 0x0000000210047824 */ /* 0x000fe200078e0203 */
[----:B------:R3:W-:Y:S01]  /*1dc90*/  @P1 STG.E.U8 desc[UR16][R12.64], R17 ;  /* 0x000000110c001986 */ /* 0x0007e2000c101110 */
[-C--:B------:R-:W-:Y:S02]  /*1dca0*/  IADD3 R10, P1, R3, R171.reuse, RZ ;  /* 0x000000ab030a7210 */ /* 0x080fe40007f3e0ff */
[----:B------:R-:W-:Y:S01]  /*1dcb0*/  PRMT R95, R95, 0x7773, RZ ;  /* 0x000077735f5f7816 */ /* 0x000fe200000000ff */
[----:B------:R0:W-:Y:S01]  /*1dcc0*/  @P3 STG.E.U8 desc[UR16][R6.64], R15 ;  /* 0x0000000f06003986 */ /* 0x0001e2000c101110 */
[----:B------:R-:W-:Y:S01]  /*1dcd0*/  IADD3 R8, P3, R4, R171, RZ ;  /* 0x000000ab04087210 */ /* 0x000fe20007f7e0ff */
[----:B------:R-:W1:Y:S01]  /*1dce0*/  LDC R21, c[0x0][0x248] ;  /* 0x00009200ff157b82 */ /* 0x000e620000000800 */
[-C--:B------:R-:W-:Y:S01]  /*1dcf0*/  LEA.HI.X.SX32 R11, R3, R174.reuse, 0x1, P1 ;  /* 0x000000ae030b7211 */ /* 0x080fe200008f0eff */
[----:B------:R-:W-:Y:S01]  /*1dd00*/  VIADD R3, R0, 0x17e ;  /* 0x0000017e00037836 */ /* 0x000fe20000000000 */
[----:B------:R-:W-:-:S02]  /*1dd10*/  LEA.HI.X.SX32 R9, R4, R174, 0x1, P3 ;  /* 0x000000ae04097211 */ /* 0x000fc400018f0eff */
[----:B---3--:R-:W-:Y:S01]  /*1dd20*/  PRMT R13, R94, 0x7773, RZ ;  /* 0x000077735e0d7816 */ /* 0x008fe200000000ff */
[----:B------:R3:W-:Y:S01]  /*1dd30*/  @P5 STG.E.U8 desc[UR16][R10.64], R93 ;  /* 0x0000005d0a005986 */ /* 0x0007e2000c101110 */
[----:B------:R-:W-:Y:S01]  /*1dd40*/  ISETP.LT.AND P6, PT, R3, UR5, !P0 ;  /* 0x0000000503007c0c */ /* 0x000fe2000c7c1270 */
[----:B------:R-:W-:Y:S01]  /*1dd50*/  ULDC UR5, c[0x0][0x22c] ;  /* 0x00008b0000057ab9 */ /* 0x000fe20000000800 */
[----:B------:R-:W3:Y:S01]  /*1dd60*/  LDC R17, c[0x0][0x248] ;  /* 0x00009200ff117b82 */ /* 0x000ee20000000800 */
[----:B------:R3:W-:Y:S07]  /*1dd70*/  @P2 STG.E.U8 desc[UR16][R8.64], R13 ;  /* 0x0000000d08002986 */ /* 0x0007ee000c101110 */
[----:B------:R-:W1:Y:S01]  /*1dd80*/  LDC R12, c[0x0][0x248] ;  /* 0x00009200ff0c7b82 */ /* 0x000e620000000800 */
[----:B--2---:R-:W-:Y:S01]  /*1dd90*/  ISETP.LT.AND P1, PT, R233, UR4, !P0 ;  /* 0x00000004e9007c0c */ /* 0x004fe2000c721270 */
[----:B------:R-:W-:Y:S01]  /*1dda0*/  ULDC UR4, c[0x0][0x248] ;  /* 0x0000920000047ab9 */ /* 0x000fe20000000800 */
[----:B------:R-:W2:Y:S05]  /*1ddb0*/  LDL.LU R233, [R1+0x2c] ;  /* 0x00002c0001e97983 */ /* 0x000eaa0000300800 */
[----:B0-----:R-:W0:Y:S08]  /*1ddc0*/  LDC R15, c[0x0][0x248] ;  /* 0x00009200ff0f7b82 */ /* 0x001e300000000800 */
[----:B------:R-:W2:Y:S01]  /*1ddd0*/  LDC R16, c[0x0][0x248] ;  /* 0x00009200ff107b82 */ /* 0x000ea20000000800 */
[----:B----4-:R-:W-:-:S02]  /*1dde0*/  ISETP.LT.AND P5, PT, R231, UR6, !P0 ;  /* 0x00000006e7007c0c */ /* 0x010fc4000c7a1270 */
[----:B------:R-:W-:Y:S01]  /*1ddf0*/  ISETP.LT.AND P2, PT, R235, UR5, !P0 ;  /* 0x00000005eb007c0c */ /* 0x000fe2000c741270 */
[----:B------:R-:W4:Y:S01]  /*1de00*/  LDL.LU R231, [R1+0x30] ;  /* 0x0000300001e77983 */ /* 0x000f220000300800 */
[----:B------:R-:W-:Y:S01]  /*1de10*/  IMAD R3, R3, UR4, RZ ;  /* 0x0000000403037c24 */ /* 0x000fe2000f8e02ff */
[----:B------:R-:W-:Y:S01]  /*1de20*/  ULDC UR4, c[0x0][0x22c] ;  /* 0x00008b0000047ab9 */ /* 0x000fe20000000800 */
[----:B------:R-:W-:Y:S01]  /*1de30*/  IMAD R4, R19, 0x4, R4 ;  /* 0x0000000413047824 */ /* 0x000fe200078e0204 */
[----:B------:R-:W4:Y:S01]  /*1de40*/  LDL.LU R235, [R1+0x34] ;  /* 0x0000340001eb7983 */ /* 0x000f220000300800 */
[----:B------:R-:W-:Y:S01]  /*1de50*/  ULDC UR5, c[0x0][0x22c] ;  /* 0x00008b0000057ab9 */ /* 0x000fe20000000800 */
[----:B------:R-:W-:Y:S01]  /*1de60*/  IADD3 R6, P3, R3, R171, RZ ;  /* 0x000000ab03067210 */ /* 0x000fe20007f7e0ff */
[----:B------:R-:W-:-:S03]  /*1de70*/  ULDC UR6, c[0x0][0x22c] ;  /* 0x00008b0000067ab9 */ /* 0x000fc60000000800 */
[----:B------:R-:W-:Y:S01]  /*1de80*/  LEA.HI.X.SX32 R7, R3, R174, 0x1, P3 ;  /* 0x000000ae03077211 */ /* 0x000fe200018f0eff */
[----:B---3--:R-:W-:-:S04]  /*1de90*/  IMAD R3, R17, 0x2, R4 ;  /* 0x0000000211037824 */ /* 0x008fc800078e0204 */
[----:B------:R3:W-:Y:S01]  /*1dea0*/  @P6 STG.E.U8 desc[UR16][R6.64], R95 ;  /* 0x0000005f06006986 */ /* 0x0007e2000c101110 */
[----:B------:R-:W-:-:S04]  /*1deb0*/  IADD3 R10, P6, R4, R171, RZ ;  /* 0x000000ab040a7210 */ /* 0x000fc80007fde0ff */
[-C--:B------:R-:W-:Y:S01]  /*1dec0*/  LEA.HI.X.SX32 R11, R4, R174.reuse, 0x1, P6 ;  /* 0x000000ae040b7211 */ /* 0x080fe200030f0eff */
[----:B-1----:R-:W-:Y:S01]  /*1ded0*/  IMAD R4, R12, 0x2, R3 ;  /* 0x000000020c047824 */ /* 0x002fe200078e0203 */
[CC--:B------:R-:W-:Y:S02]  /*1dee0*/  IADD3 R8, P6, R3.reuse, R171.reuse, RZ ;  /* 0x000000ab03087210 */ /* 0x0c0fe40007fde0ff */
[----:B------:R-:W-:Y:S02]  /*1def0*/  PRMT R19, R96, 0x7770, RZ ;  /* 0x0000777060137816 */ /* 0x000fe400000000ff */
[-C--:B------:R-:W-:Y:S02]  /*1df00*/  LEA.HI.X.SX32 R9, R3, R174.reuse, 0x1, P6 ;  /* 0x000000ae03097211 */ /* 0x080fe400030f0eff */
[----:B---3--:R-:W-:Y:S02]  /*1df10*/  IADD3 R6, P6, R4, R171, RZ ;  /* 0x000000ab04067210 */ /* 0x008fe40007fde0ff */
[----:B------:R-:W-:Y:S01]  /*1df20*/  ISETP.LT.AND P3, PT, R234, UR4, !P0 ;  /* 0x00000004ea007c0c */ /* 0x000fe2000c761270 */
[----:B------:R-:W-:Y:S01]  /*1df30*/  ULDC UR4, c[0x0][0x22c] ;  /* 0x00008b0000047ab9 */ /* 0x000fe20000000800 */
[----:B------:R-:W-:Y:S01]  /*1df40*/  PRMT R17, R97, 0x7770, RZ ;  /* 0x0000777061117816 */ /* 0x000fe200000000ff */
[----:B------:R1:W-:Y:S01]  /*1df50*/  @P4 STG.E.U8 desc[UR16][R10.64], R19 ;  /* 0x000000130a004986 */ /* 0x0003e2000c101110 */
[----:B0-----:R-:W-:Y:S01]  /*1df60*/  IMAD R3, R15, 0x2, R4 ;  /* 0x000000020f037824 */ /* 0x001fe200078e0204 */
[----:B------:R-:W-:-:S02]  /*1df70*/  LEA.HI.X.SX32 R7, R4, R174, 0x1, P6 ;  /* 0x000000ae04077211 */ /* 0x000fc400030f0eff */
[----:B--2---:R-:W-:Y:S01]  /*1df80*/  ISETP.LT.AND P4, PT, R233, UR4, !P0 ;  /* 0x00000004e9007c0c */ /* 0x004fe2000c781270 */
[----:B------:R-:W2:Y:S01]  /*1df90*/  LDL.LU R234, [R1+0x38] ;  /* 0x0000380001ea7983 */ /* 0x000ea20000300800 */
[----:B------:R-:W-:Y:S01]  /*1dfa0*/  PRMT R15, R98, 0x7770, RZ ;  /* 0x00007770620f7816 */ /* 0x000fe200000000ff */
[----:B------:R-:W-:Y:S02]  /*1dfb0*/  ULDC UR4, c[0x0][0x22c] ;  /* 0x00008b0000047ab9 */ /* 0x000fe40000000800 */
[----:B------:R0:W-:Y:S04]  /*1dfc0*/  @P1 STG.E.U8 desc[UR16][R8.64], R17 ;  /* 0x0000001108001986 */ /* 0x0001e8000c101110 */
[----:B------:R3:W-:Y:S01]  /*1dfd0*/  @P5 STG.E.U8 desc[UR16][R6.64], R15 ;  /* 0x0000000f06005986 */ /* 0x0007e2000c101110 */
[----:B----4-:R-:W-:Y:S01]  /*1dfe0*/  ISETP.LT.AND P1, PT, R231, UR4, !P0 ;  /* 0x00000004e7007c0c */ /* 0x010fe2000c721270 */
[----:B------:R-:W-:-:S02]  /*1dff0*/  ULDC UR4, c[0x0][0x22c] ;  /* 0x00008b0000047ab9 */ /* 0x000fc40000000800 */
        /* <DEDUP_REMOVED lines=8> */
[-C--:B------:R-:W-:Y:S01]  /*1e080*/  LEA.HI.X.SX32 R13, R3, R174.reuse, 0x1, P6 ;  /* 0x000000ae030d7211 */ /* 0x080fe200030f0eff */
[----:B------:R-:W-:Y:S01]  /*1e090*/  IMAD R3, R21, 0x2, R4 ;  /* 0x0000000215037824 */ /* 0x000fe200078e0204 */
[-C--:B0-----:R-:W-:Y:S01]  /*1e0a0*/  IADD3 R8, P6, R4, R171.reuse, RZ ;  /* 0x000000ab04087210 */ /* 0x081fe20007fde0ff */
[----:B------:R-:W0:Y:S01]  /*1e0b0*/  LDC R21, c[0x0][0x248] ;  /* 0x00009200ff157b82 */ /* 0x000e220000000800 */
[----:B------:R-:W-:Y:S01]  /*1e0c0*/  PRMT R17, R96, 0x7771, RZ ;  /* 0x0000777160117816 */ /* 0x000fe200000000ff */
[----:B------:R1:W-:Y:S01]  /*1e0d0*/  @P3 STG.E.U8 desc[UR16][R12.64], R19 ;  /* 0x000000130c003986 */ /* 0x0003e2000c101110 */
[----:B------:R-:W-:Y:S01]  /*1e0e0*/  LEA.HI.X.SX32 R9, R4, R174, 0x1, P6 ;  /* 0x000000ae04097211 */ /* 0x000fe200030f0eff */
[----:B------:R-:W-:Y:S01]  /*1e0f0*/  IMAD R4, R16, 0x2, R3 ;  /* 0x0000000210047824 */ /* 0x000fe200078e0203 */
[----:B------:R-:W-:-:S03]  /*1e100*/  IADD3 R10, P3, R3, R171, RZ ;  /* 0x000000ab030a7210 */ /* 0x000fc60007f7e0ff */
[----:B------:R-:W-:Y:S01]  /*1e110*/  @P2 STG.E.U8 desc[UR16][R8.64], R17 ;  /* 0x0000001108002986 */ /* 0x000fe2000c101110 */
[-C--:B------:R-:W-:Y:S01]  /*1e120*/  LEA.HI.X.SX32 R11, R3, R174.reuse, 0x1, P3 ;  /* 0x000000ae030b7211 */ /* 0x080fe200018f0eff */
[----:B------:R-:W-:Y:S01]  /*1e130*/  VIADD R3, R0, 0x18e ;  /* 0x0000018e00037836 */ /* 0x000fe20000000000 */
[C---:B---3--:R-:W-:Y:S01]  /*1e140*/  IADD3 R6, P2, R4.reuse, R171, RZ ;  /* 0x000000ab04067210 */ /* 0x048fe20007f5e0ff */
[----:B------:R-:W3:Y:S01]  /*1e150*/  LDC R14, c[0x0][0x248] ;  /* 0x00009200ff0e7b82 */ /* 0x000ee20000000800 */
[----:B------:R-:W-:Y:S02]  /*1e160*/  PRMT R15, R97, 0x7771, RZ ;  /* 0x00007771610f7816 */ /* 0x000fe400000000ff */
[----:B------:R-:W-:Y:S02]  /*1e170*/  LEA.HI.X.SX32 R7, R4, R174, 0x1, P2 ;  /* 0x000000ae04077211 */ /* 0x000fe400010f0eff */
[----:B------:R-:W-:Y:S01]  /*1e180*/  ISETP.LT.AND P6, PT, R3, UR5, !P0 ;  /* 0x0000000503007c0c */ /* 0x000fe2000c7c1270 */
[----:B------:R-:W-:Y:S01]  /*1e190*/  ULDC UR5, c[0x0][0x22c] ;  /* 0x00008b0000057ab9 */ /* 0x000fe20000000800 */
[----:B------:R0:W-:Y:S01]  /*1e1a0*/  @P4 STG.E.U8 desc[UR16][R10.64], R15 ;  /* 0x0000000f0a004986 */ /* 0x0001e2000c101110 */
[----:B-1----:R-:W1:Y:S01]  /*1e1b0*/  LDC R19, c[0x0][0x248] ;  /* 0x00009200ff137b82 */ /* 0x002e620000000800 */
[----:B--2---:R-:W-:Y:S01]  /*1e1c0*/  ISETP.LT.AND P3, PT, R234, UR4, !P0 ;  /* 0x00000004ea007c0c */ /* 0x004fe2000c761270 */
[----:B------:R-:W-:Y:S01]  /*1e1d0*/  ULDC UR4, c[0x0][0x248] ;  /* 0x0000920000047ab9 */ /* 0x000fe20000000800 */
[----:B------:R-:W2:Y:S05]  /*1e1e0*/  LDL.LU R234, [R1+0x48] ;  /* 0x0000480001ea7983 */ /* 0x000eaa0000300800 */
[----:B------:R-:W3:Y:S01]  /*1e1f0*/  LDC R12, c[0x0][0x248] ;  /* 0x00009200ff0c7b82 */ /* 0x000ee20000000800 */
[----:B------:R-:W-:-:S07]  /*1e200*/  PRMT R13, R99, 0x7771, RZ ;  /* 0x00007771630d7816 */ /* 0x000fce00000000ff */
[----:B------:R-:W2:Y:S01]  /*1e210*/  LDC R16, c[0x0][0x248] ;  /* 0x00009200ff107b82 */ /* 0x000ea20000000800 */
[----:B0-----:R-:W-:-:S07]  /*1e220*/  IMAD R4, R21, 0x4, R4 ;  /* 0x0000000415047824 */ /* 0x001fce00078e0204 */
[----:B------:R-:W0:Y:S01]  /*1e230*/  LDC R15, c[0x0][0x248] ;  /* 0x00009200ff0f7b82 */ /* 0x000e220000000800 */
[----:B----4-:R-:W-:Y:S02]  /*1e240*/  ISETP.LT.AND P2, PT, R231, UR6, !P0 ;  /* 0x00000006e7007c0c */ /* 0x010fe4000c741270 */
[----:B------:R-:W-:Y:S01]  /*1e250*/  ISETP.LT.AND P4, PT, R235, UR5, !P0 ;  /* 0x00000005eb007c0c */ /* 0x000fe2000c781270 */
[----:B------:R-:W4:Y:S01]  /*1e260*/  LDL.LU R231, [R1+0x4c] ;  /* 0x00004c0001e77983 */ /* 0x000f220000300800 */
[----:B------:R-:W-:Y:S01]  /*1e270*/  PRMT R11, R98, 0x7771, RZ ;  /* 0x00007771620b7816 */ /* 0x000fe200000000ff */
[----:B------:R-:W-:Y:S01]  /*1e280*/  IMAD R3, R3, UR4, RZ ;  /* 0x0000000403037c24 */ /* 0x000fe2000f8e02ff */
[----:B------:R-:W-:Y:S01]  /*1e290*/  ULDC UR4, c[0x0][0x22c] ;  /* 0x00008b0000047ab9 */ /* 0x000fe20000000800 */
[----:B------:R-:W4:Y:S01]  /*1e2a0*/  LDL.LU R235, [R1+0x50] ;  /* 0x0000500001eb7983 */ /* 0x000f220000300800 */
[----:B------:R-:W-:Y:S01]  /*1e2b0*/  PRMT R17, R97, 0x7772, RZ ;  /* 0x0000777261117816 */ /* 0x000fe200000000ff */
[----:B------:R-:W4:Y:S01]  /*1e2c0*/  LDC R21, c[0x0][0x248] ;  /* 0x00009200ff157b82 */ /* 0x000f220000000800 */
[----:B------:R-:W-:Y:S01]  /*1e2d0*/  ULDC UR5, c[0x0][0x22c] ;  /* 0x00008b0000057ab9 */ /* 0x000fe20000000800 */
[----:B------:R3:W-:Y:S01]  /*1e2e0*/  @P1 STG.E.U8 desc[UR16][R6.64], R11 ;  /* 0x0000000b06001986 */ /* 0x0007e2000c101110 */
[----:B------:R-:W-:Y:S01]  /*1e2f0*/  IADD3 R8, P1, R3, R171, RZ ;  /* 0x000000ab03087210 */ /* 0x000fe20007f3e0ff */
[----:B------:R-:W-:-:S03]  /*1e300*/  ULDC UR6, c[0x0][0x22c] ;  /* 0x00008b0000067ab9 */ /* 0x000fc60000000800 */
[----:B------:R-:W-:Y:S01]  /*1e310*/  LEA.HI.X.SX32 R9, R3, R174, 0x1, P1 ;  /* 0x000000ae03097211 */ /* 0x000fe200008f0eff */
[----:B-1----:R-:W-:-:S04]  /*1e320*/  IMAD R3, R19, 0x2, R4 ;  /* 0x0000000213037824 */ /* 0x002fc800078e0204 */
[----:B------:R1:W-:Y:S01]  /*1e330*/  @P6 STG.E.U8 desc[UR16][R8.64], R13 ;  /* 0x0000000d08006986 */ /* 0x0003e2000c101110 */
[----:B---3--:R-:W-:-:S04]  /*1e340*/  IADD3 R6, P6, R4, R171, RZ ;  /* 0x000000ab04067210 */ /* 0x008fc80007fde0ff */
[-C--:B------:R-:W-:Y:S01]  /*1e350*/  LEA.HI.X.SX32 R7, R4, R174.reuse, 0x1, P6 ;  /* 0x000000ae04077211 */ /* 0x080fe200030f0eff */
[----:B------:R-:W-:Y:S01]  /*1e360*/  IMAD R4, R12, 0x2, R3 ;  /* 0x000000020c047824 */ /* 0x000fe200078e0203 */
[CC--:B------:R-:W-:Y:S02]  /*1e370*/  IADD3 R10, P6, R3.reuse, R171.reuse, RZ ;  /* 0x000000ab030a7210 */ /* 0x0c0fe40007fde0ff */
[----:B------:R-:W-:Y:S02]  /*1e380*/  PRMT R19, R96, 0x7772, RZ ;  /* 0x0000777260137816 */ /* 0x000fe400000000ff */
[-C--:B------:R-:W-:Y:S02]  /*1e390*/  LEA.HI.X.SX32 R11, R3, R174.reuse, 0x1, P6 ;  /* 0x000000ae030b7211 */ /* 0x080fe400030f0eff */
[----:B-1----:R-:W-:Y:S02]  /*1e3a0*/  IADD3 R8, P6, R4, R171, RZ ;  /* 0x000000ab04087210 */ /* 0x002fe40007fde0ff */
[----:B------:R-:W-:Y:S01]  /*1e3b0*/  ISETP.LT.AND P1, PT, R233, UR4, !P0 ;  /* 0x00000004e9007c0c */ /* 0x000fe2000c721270 */
[----:B------:R-:W-:Y:S01]  /*1e3c0*/  ULDC UR4, c[0x0][0x22c] ;  /* 0x00008b0000047ab9 */ /* 0x000fe20000000800 */
[----:B------:R1:W-:Y:S01]  /*1e3d0*/  @P5 STG.E.U8 desc[UR16][R6.64], R19 ;  /* 0x0000001306005986 */ /* 0x0003e2000c101110 */
[----:B0-----:R-:W-:Y:S01]  /*1e3e0*/  IMAD R3, R15, 0x2, R4 ;  /* 0x000000020f037824 */ /* 0x001fe200078e0204 */
[----:B--2---:R-:W-:Y:S01]  /*1e3f0*/  ISETP.LT.AND P5, PT, R234, UR4, !P0 ;  /* 0x00000004ea007c0c */ /* 0x004fe2000c7a1270 */
[----:B------:R-:W-:Y:S01]  /*1e400*/  ULDC UR4, c[0x0][0x22c] ;  /* 0x00008b0000047ab9 */ /* 0x000fe20000000800 */
[----:B------:R-:W-:Y:S01]  /*1e410*/  LEA.HI.X.SX32 R9, R4, R174, 0x1, P6 ;  /* 0x000000ae04097211 */ /* 0x000fe200030f0eff */
[----:B------:R-:W2:Y:S01]  /*1e420*/  LDL.LU R233, [R1+0x54] ;  /* 0x0000540001e97983 */ /* 0x000ea20000300800 */
[----:B------:R-:W-:-:S03]  /*1e430*/  PRMT R15, R98, 0x7772, RZ ;  /* 0x00007772620f7816 */ /* 0x000fc600000000ff */
[----:B------:R0:W-:Y:S01]  /*1e440*/  @P3 STG.E.U8 desc[UR16][R10.64], R17 ;  /* 0x000000110a003986 */ /* 0x0001e2000c101110 */
[----:B------:R-:W-:Y:S01]  /*1e450*/  PRMT R97, R97, 0x7773, RZ ;  /* 0x0000777361617816 */ /* 0x000fe200000000ff */
[----:B-1----:R-:W1:Y:S02]  /*1e460*/  LDC R19, c[0x0][0x248] ;  /* 0x00009200ff137b82 */ /* 0x002e640000000800 */
[----:B------:R-:W3:Y:S04]  /*1e470*/  LDL.LU R234, [R1+0x58] ;  /* 0x0000580001ea7983 */ /* 0x000ee80000300800 */
        /* <DEDUP_REMOVED lines=9> */
[----:B0-----:R-:W-:Y:S01]  /*1e510*/  PRMT R17, R99, 0x7772, RZ ;  /* 0x0000777263117816 */ /* 0x001fe200000000ff */
[----:B------:R-:W0:Y:S01]  /*1e520*/  LDC R14, c[0x0][0x248] ;  /* 0x00009200ff0e7b82 */ /* 0x000e220000000800 */
[----:B------:R-:W-:Y:S01]  /*1e530*/  LEA.HI.X.SX32 R13, R3, R174, 0x1, P6 ;  /* 0x000000ae030d7211 */ /* 0x000fe200030f0eff */
[----:B------:R-:W-:Y:S01]  /*1e540*/  IMAD R3, R21, 0x2, R4 ;  /* 0x0000000215037824 */ /* 0x000fe200078e0204 */
[----:B------:R-:W-:-:S02]  /*1e550*/  IADD3 R6, P6, R4, R171, RZ ;  /* 0x000000ab04067210 */ /* 0x000fc40007fde0ff */
[----:B------:R-:W-:Y:S02]  /*1e560*/  PRMT R15, R96, 0x7773, RZ ;  /* 0x00007773600f7816 */ /* 0x000fe400000000ff */
[-C--:B------:R-:W-:Y:S01]  /*1e570*/  LEA.HI.X.SX32 R7, R4, R174.reuse, 0x1, P6 ;  /* 0x000000ae04077211 */ /* 0x080fe200030f0eff */
[----:B------:R-:W-:Y:S01]  /*1e580*/  IMAD R4, R16, 0x2, R3 ;  /* 0x0000000210047824 */ /* 0x000fe200078e0203 */
[----:B------:R1:W-:Y:S01]  /*1e590*/  @P1 STG.E.U8 desc[UR16][R12.64], R17 ;  /* 0x000000110c001986 */ /* 0x0003e2000c101110 */
[CC--:B------:R-:W-:Y:S01]  /*1e5a0*/  IADD3 R10, P1, R3.reuse, R171.reuse, RZ ;  /* 0x000000ab030a7210 */ /* 0x0c0fe20007f3e0ff */
[----:B------:R-:W0:Y:S02]  /*1e5b0*/  LDC R21, c[0x0][0x248] ;  /* 0x00009200ff157b82 */ /* 0x000e240000000800 */
[----:B------:R3:W-:Y:S01]  /*1e5c0*/  @P4 STG.E.U8 desc[UR16][R6.64], R15 ;  /* 0x0000000f06004986 */ /* 0x0007e2000c101110 */
[----:B------:R-:W-:Y:S02]  /*1e5d0*/  IADD3 R8, P4, R4, R171, RZ ;  /* 0x000000ab04087210 */ /* 0x000fe40007f9e0ff */
[-C--:B------:R-:W-:Y:S01]  /*1e5e0*/  LEA.HI.X.SX32 R11, R3, R174.reuse, 0x1, P1 ;  /* 0x000000ae030b7211 */ /* 0x080fe200008f0eff */
[----:B------:R-:W-:Y:S01]  /*1e5f0*/  VIADD R3, R0, 0x19e ;  /* 0x0000019e00037836 */ /* 0x000fe20000000000 */
[----:B------:R-:W-:Y:S01]  /*1e600*/  LEA.HI.X.SX32 R9, R4, R174, 0x1, P4 ;  /* 0x000000ae04097211 */ /* 0x000fe200020f0eff */
[----:B------:R-:W0:Y:S01]  /*1e610*/  LDC R16, c[0x0][0x248] ;  /* 0x00009200ff107b82 */ /* 0x000e220000000800 */
[----:B-1----:R-:W-:Y:S01]  /*1e620*/  PRMT R13, R98, 0x7773, RZ ;  /* 0x00007773620d7816 */ /* 0x002fe200000000ff */
[----:B------:R1:W-:Y:S01]  /*1e630*/  @P5 STG.E.U8 desc[UR16][R10.64], R97 ;  /* 0x000000610a005986 */ /* 0x0003e2000c101110 */
[----:B------:R-:W-:Y:S01]  /*1e640*/  ISETP.LT.AND P5, PT, R3, UR5, !P0 ;  /* 0x0000000503007c0c */ /* 0x000fe2000c7a1270 */
[----:B------:R-:W-:-:S02]  /*1e650*/  ULDC UR5, c[0x0][0x22c] ;  /* 0x00008b0000057ab9 */ /* 0x000fc40000000800 */
[----:B------:R1:W-:Y:S02]  /*1e660*/  @P3 STG.E.U8 desc[UR16][R8.64], R13 ;  /* 0x0000000d08003986 */ /* 0x0003e4000c101110 */
[----:B------:R-:W1:Y:S01]  /*1e670*/  LDC R17, c[0x0][0x248] ;  /* 0x00009200ff117b82 */ /* 0x000e620000000800 */
[----:B--2---:R-:W-:Y:S01]  /*1e680*/  ISETP.LT.AND P1, PT, R233, UR4, !P0 ;  /* 0x00000004e9007c0c */ /* 0x004fe2000c721270 */
[----:B------:R-:W-:Y:S01]  /*1e690*/  ULDC UR4, c[0x0][0x248] ;  /* 0x0000920000047ab9 */ /* 0x000fe20000000800 */
[----:B------:R-:W2:Y:S05]  /*1e6a0*/  LDL.LU R233, [R1+0x64] ;  /* 0x0000640001e97983 */ /* 0x000eaa0000300800 */
[----:B------:R-:W0:Y:S01]  /*1e6b0*/  LDC R12, c[0x0][0x248] ;  /* 0x00009200ff0c7b82 */ /* 0x000e220000000800 */
[----:B---3--:R-:W-:-:S07]  /*1e6c0*/  ISETP.LT.AND P4, PT, R234, UR6, !P0 ;  /* 0x00000006ea007c0c */ /* 0x008fce000c781270 */
[----:B------:R-:W3:Y:S01]  /*1e6d0*/  LDC R15, c[0x0][0x248] ;  /* 0x00009200ff0f7b82 */ /* 0x000ee20000000800 */
[----:B------:R-:W2:Y:S01]  /*1e6e0*/  LDL.LU R234, [R1+0x68] ;  /* 0x0000680001ea7983 */ /* 0x000ea20000300800 */
[----:B----4-:R-:W-:Y:S01]  /*1e6f0*/  ISETP.LT.AND P3, PT, R235, UR5, !P0 ;  /* 0x00000005eb007c0c */ /* 0x010fe2000c761270 */
[----:B------:R-:W-:Y:S02]  /*1e700*/  IMAD R3, R3, UR4, RZ ;  /* 0x0000000403037c24 */ /* 0x000fe4000f8e02ff */
[----:B------:R-:W4:Y:S01]  /*1e710*/  LDL.LU R235, [R1+0x6c] ;  /* 0x00006c0001eb7983 */ /* 0x000f220000300800 */
[----:B------:R-:W-:Y:S01]  /*1e720*/  PRMT R99, R99, 0x7773, RZ ;  /* 0x0000777363637816 */ /* 0x000fe200000000ff */
[----:B------:R-:W-:Y:S01]  /*1e730*/  IMAD R4, R19, 0x4, R4 ;  /* 0x0000000413047824 */ /* 0x000fe200078e0204 */
[----:B------:R-:W-:Y:S01]  /*1e740*/  ULDC UR4, c[0x0][0x22c] ;  /* 0x00008b0000047ab9 */ /* 0x000fe20000000800 */
[----:B------:R-:W-:Y:S01]  /*1e750*/  IADD3 R6, P6, R3, R171, RZ ;  /* 0x000000ab03067210 */ /* 0x000fe20007fde0ff */
[----:B------:R-:W-:Y:S01]  /*1e760*/  ULDC UR5, c[0x0][0x22c] ;  /* 0x00008b0000057ab9 */ /* 0x000fe20000000800 */
[----:B------:R-:W-:-:S02]  /*1e770*/  ULDC UR6, c[0x0][0x22c] ;  /* 0x00008b0000067ab9 */ /* 0x000fc40000000800 */
[----:B------:R-:W-:Y:S01]  /*1e780*/  LEA.HI.X.SX32 R7, R3, R174, 0x1, P6 ;  /* 0x000000ae03077211 */ /* 0x000fe200030f0eff */
[----:B-1----:R-:W-:-:S04]  /*1e790*/  IMAD R3, R17, 0x2, R4 ;  /* 0x0000000211037824 */ /* 0x002fc800078e0204 */
[----:B------:R1:W-:Y:S01]  /*1e7a0*/  @P5 STG.E.U8 desc[UR16][R6.64], R99 ;  /* 0x0000006306005986 */ /* 0x0003e2000c101110 */
[----:B------:R-:W-:-:S04]  /*1e7b0*/  IADD3 R10, P5, R4, R171, RZ ;  /* 0x000000ab040a7210 */ /* 0x000fc80007fbe0ff */
[-C--:B------:R-:W-:Y:S01]  /*1e7c0*/  LEA.HI.X.SX32 R11, R4, R174.reuse, 0x1, P5 ;  /* 0x000000ae040b7211 */ /* 0x080fe200028f0eff */
[----:B0-----:R-:W-:Y:S01]  /*1e7d0*/  IMAD R4, R12, 0x2, R3 ;  /* 0x000000020c047824 */ /* 0x001fe200078e0203 */
[-C--:B------:R-:W-:Y:S02]  /*1e7e0*/  IADD3 R8, P5, R3, R171.reuse, RZ ;  /* 0x000000ab03087210 */ /* 0x080fe40007fbe0ff */
[----:B------:R-:W-:Y:S01]  /*1e7f0*/  ISETP.LT.AND P6, PT, R231, UR4, !P0 ;  /* 0x00000004e7007c0c */ /* 0x000fe2000c7c1270 */
[----:B------:R-:W-:Y:S01]  /*1e800*/  ULDC UR4, c[0x0][0x22c] ;  /* 0x00008b0000047ab9 */ /* 0x000fe20000000800 */
[----:B------:R-:W4:Y:S01]  /*1e810*/  LDL.LU R231, [R1+0x70] ;  /* 0x0000700001e77983 */ /* 0x000f220000300800 */
[----:B------:R-:W-:Y:S02]  /*1e820*/  PRMT R19, R100, 0x7770, RZ ;  /* 0x0000777064137816 */ /* 0x000fe400000000ff */
[----:B------:R-:W-:Y:S01]  /*1e830*/  LEA.HI.X.SX32 R9, R3, R174, 0x1, P5 ;  /* 0x000000ae03097211 */ /* 0x000fe200028f0eff */
[----:B---3--:R-:W-:Y:S01]  /*1e840*/  IMAD R3, R15, 0x2, R4 ;  /* 0x000000020f037824 */ /* 0x008fe200078e0204 */
[----:B-1----:R-:W-:-:S02]  /*1e850*/  IADD3 R6, P5, R4, R171, RZ ;  /* 0x000000ab04067210 */ /* 0x002fc40007fbe0ff */
[----:B------:R-:W-:Y:S01]  /*1e860*/  PRMT R17, R101, 0x7770, RZ ;  /* 0x0000777065117816 */ /* 0x000fe200000000ff */
[----:B------:R0:W-:Y:S01]  /*1e870*/  @P2 STG.E.U8 desc[UR16][R10.64], R19 ;  /* 0x000000130a002986 */ /* 0x0001e2000c101110 */
[-C--:B------:R-:W-:Y:S02]  /*1e880*/  LEA.HI.X.SX32 R7, R4, R174.reuse, 0x1, P5 ;  /* 0x000000ae04077211 */ /* 0x080fe400028f0eff */
[----:B--2---:R-:W-:Y:S01]  /*1e890*/  ISETP.LT.AND P2, PT, R233, UR4, !P0 ;  /* 0x00000004e9007c0c */ /* 0x004fe2000c741270 */
[----:B------:R-:W-:Y:S01]  /*1e8a0*/  ULDC UR4, c[0x0][0x22c] ;  /* 0x00008b0000047ab9 */ /* 0x000fe20000000800 */
[C---:B------:R-:W-:Y:S01]  /*1e8b0*/  IADD3 R12, P5, R3.reuse, R171, RZ ;  /* 0x000000ab030c7210 */ /* 0x040fe20007fbe0ff */
[----:B------:R1:W-:Y:S03]  /*1e8c0*/  @P1 STG.E.U8 desc[UR16][R8.64], R17 ;  /* 0x0000001108001986 */ /* 0x0003e6000c101110 */
[----:B------:R-:W-:-:S02]  /*1e8d0*/  LEA.HI.X.SX32 R13, R3, R174, 0x1, P5 ;  /* 0x000000ae030d7211 */ /* 0x000fc400028f0eff */
[----:B------:R-:W-:Y:S01]  /*1e8e0*/  ISETP.LT.AND P1, PT, R234, UR4, !P0 ;  /* 0x00000004ea007c0c */ /* 0x000fe2000c721270 */
[----:B------:R-:W-:Y:S01]  /*1e8f0*/  ULDC UR4, c[0x0][0x22c] ;  /* 0x00008b0000047ab9 */ /* 0x000fe20000000800 */
[----:B------:R-:W2:Y:S01]  /*1e900*/  LDL.LU R234, [R1+0x74] ;  /* 0x0000740001ea7983 */ /* 0x000ea20000300800 */
[----:B----4-:R-:W-:Y:S01]  /*1e910*/  ISETP.LT.AND P5, PT, R235, UR4, !P0 ;  /* 0x00000004eb007c0c */ /* 0x010fe2000c7a1270 */
[----:B------:R-:W-:Y:S02]  /*1e920*/  IMAD R4, R14, 0x2, R3 ;  /* 0x000000020e047824 */ /* 0x000fe400078e0203 */
[----:B------:R-:W3:Y:S01]  /*1e930*/  LDL.LU R235, [R1+0x78] ;  /* 0x0000780001eb7983 */ /* 0x000ee20000300800 */
[----:B------:R-:W-:Y:S01]  /*1e940*/  PRMT R15, R102, 0x7770, RZ ;  /* 0x00007770660f7816 */ /* 0x000fe200000000ff */
[----:B------:R-:W-:Y:S01]  /*1e950*/  ULDC UR4, c[0x0][0x22c] ;  /* 0x00008b0000047ab9 */ /* 0x000fe20000000800 */
[----:B0-----:R-:W-:Y:S01]  /*1e960*/  PRMT R19, R103, 0x7770, RZ ;  /* 0x0000777067137816 */ /* 0x001fe200000000ff */
[----:B------:R-:W-:Y:S01]  /*1e970*/  IMAD R3, R21, 0x2, R4 ;  /* 0x0000000215037824 */ /* 0x000fe200078e0204 */
[----:B-1----:R-:W-:Y:S01]  /*1e980*/  PRMT R17, R100, 0x7771, RZ ;  /* 0x0000777164117816 */ /* 0x002fe200000000ff */
[----:B------:R0:W-:Y:S01]  /*1e990*/  @P4 STG.E.U8 desc[UR16][R6.64], R15 ;  /* 0x0000000f06004986 */ /* 0x0001e2000c101110 */
[-C--:B------:R-:W-:Y:S01]  /*1e9a0*/  IADD3 R8, P4, R4, R171.reuse, RZ ;  /* 0x000000ab04087210 */ /* 0x080fe20007f9e0ff */
[----:B------:R-:W1:Y:S02]  /*1e9b0*/  LDC R21, c[0x0][0x248] ;  /* 0x00009200ff157b82 */ /* 0x000e640000000800 */
[----:B------:R4:W-:Y:S01]  /*1e9c0*/  @P6 STG.E.U8 desc[UR16][R12.64], R19 ;  /* 0x000000130c006986 */ /* 0x0009e2000c101110 */
[----:B------:R-:W-:-:S02]  /*1e9d0*/  IADD3 R10, P6, R3, R171, RZ ;  /* 0x000000ab030a7210 */ /* 0x000fc40007fde0ff */
[-C--:B------:R-:W-:Y:S01]  /*1e9e0*/  LEA.HI.X.SX32 R9, R4, R174.reuse, 0x1, P4 ;  /* 0x000000ae04097211 */ /* 0x080fe200020f0eff */
[----:B------:R-:W-:Y:S01]  /*1e9f0*/  IMAD R4, R16, 0x2, R3 ;  /* 0x0000000210047824 */ /* 0x000fe200078e0203 */
[-C--:B------:R-:W-:Y:S01]  /*1ea00*/  LEA.HI.X.SX32 R11, R3, R174.reuse, 0x1, P6 ;  /* 0x000000ae030b7211 */ /* 0x080fe200030f0eff */
[----:B------:R-:W-:Y:S01]  /*1ea10*/  VIADD R3, R0, 0x1ae ;  /* 0x000001ae00037836 */ /* 0x000fe20000000000 */
[----:B------:R-:W3:Y:S01]  /*1ea20*/  LDC R14, c[0x0][0x248] ;  /* 0x00009200ff0e7b82 */ /* 0x000ee20000000800 */
[----:B0-----:R-:W-:Y:S01]  /*1ea30*/  PRMT R15, R101, 0x7771, RZ ;  /* 0x00007771650f7816 */ /* 0x001fe200000000ff */
[----:B------:R0:W-:Y:S01]  /*1ea40*/  @P3 STG.E.U8 desc[UR16][R8.64], R17 ;  /* 0x0000001108003986 */ /* 0x0001e2000c101110 */
[----:B------:R-:W-:Y:S01]  /*1ea50*/  ISETP.LT.AND P4, PT, R231, UR4, !P0 ;  /* 0x00000004e7007c0c */ /* 0x000fe2000c781270 */
[----:B------:R-:W-:Y:S02]  /*1ea60*/  ULDC UR4, c[0x0][0x248] ;  /* 0x0000920000047ab9 */ /* 0x000fe40000000800 */
[----:B------:R2:W-:Y:S01]  /*1ea70*/  @P2 STG.E.U8 desc[UR16][R10.64], R15 ;  /* 0x0000000f0a002986 */ /* 0x0005e2000c101110 */
[C---:B------:R-:W-:Y:S01]  /*1ea80*/  ISETP.LT.AND P6, PT, R3.reuse, UR5, !P0 ;  /* 0x0000000503007c0c */ /* 0x040fe2000c7c1270 */
[----:B------:R-:W-:Y:S01]  /*1ea90*/  IMAD R3, R3, UR4, RZ ;  /* 0x0000000403037c24 */ /* 0x000fe2000f8e02ff */
[CC--:B------:R-:W-:Y:S01]  /*1eaa0*/  IADD3 R6, P2, R4.reuse, R171.reuse, RZ ;  /* 0x000000ab04067210 */ /* 0x0c0fe20007f5e0ff */
[----:B------:R-:W3:Y:S01]  /*1eab0*/  LDL.LU R231, [R1+0x7c] ;  /* 0x00007c0001e77983 */ /* 0x000ee20000300800 */
[----:B------:R-:W-:Y:S01]  /*1eac0*/  ULDC UR4, c[0x0][0x22c] ;  /* 0x00008b0000047ab9 */ /* 0x000fe20000000800 */
[----:B----4-:R-:W4:Y:S01]  /*1ead0*/  LDC R19, c[0x0][0x248] ;  /* 0x00009200ff137b82 */ /* 0x010f220000000800 */
[----:B------:R-:W-:Y:S01]  /*1eae0*/  LEA.HI.X.SX32 R7, R4, R174, 0x1, P2 ;  /* 0x000000ae04077211 */ /* 0x000fe200010f0eff */
[----:B------:R-:W4:Y:S01]  /*1eaf0*/  LDL.LU R233, [R1+0x80] ;  /* 0x0000800001e97983 */ /* 0x000f220000300800 */
[----:B0-----:R-:W-:Y:S01]  /*1eb00*/  IADD3 R8, P2, R3, R171, RZ ;  /* 0x000000ab03087210 */ /* 0x001fe20007f5e0ff */
[----:B------:R-:W-:-:S03]  /*1eb10*/  ULDC UR5, c[0x0][0x22c] ;  /* 0x00008b0000057ab9 */ /* 0x000fc60000000800 */
[----:B------:R-:W-:Y:S01]  /*1eb20*/  LEA.HI.X.SX32 R9, R3, R174, 0x1, P2 ;  /* 0x000000ae03097211 */ /* 0x000fe200010f0eff */
[----:B------:R-:W0:Y:S01]  /*1eb30*/  LDC R12, c[0x0][0x248] ;  /* 0x00009200ff0c7b82 */ /* 0x000e220000000800 */
[----:B--2---:R-:W-:-:S07]  /*1eb40*/  ISETP.LT.AND P3, PT, R234, UR6, !P0 ;  /* 0x00000006ea007c0c */ /* 0x004fce000c761270 */
[----:B------:R-:W2:Y:S01]  /*1eb50*/  LDC R17, c[0x0][0x248] ;  /* 0x00009200ff117b82 */ /* 0x000ea20000000800 */
[----:B------:R-:W2:Y:S01]  /*1eb60*/  LDL.LU R234, [R1+0x84] ;  /* 0x0000840001ea7983 */ /* 0x000ea20000300800 */
[----:B------:R-:W-:Y:S01]  /*1eb70*/  PRMT R15, R102, 0x7771, RZ ;  /* 0x00007771660f7816 */ /* 0x000fe200000000ff */
[----:B-1----:R-:W-:Y:S01]  /*1eb80*/  IMAD R4, R21, 0x4, R4 ;  /* 0x0000000415047824 */ /* 0x002fe200078e0204 */
[----:B------:R-:W-:Y:S01]  /*1eb90*/  PRMT R13, R103, 0x7771, RZ ;  /* 0x00007771670d7816 */ /* 0x000fe200000000ff */
[----:B------:R-:W-:-:S03]  /*1eba0*/  ULDC UR6, c[0x0][0x22c] ;  /* 0x00008b0000067ab9 */ /* 0x000fc60000000800 */
[----:B------:R-:W1:Y:S01]  /*1ebb0*/  LDC R16, c[0x0][0x248] ;  /* 0x00009200ff107b82 */ /* 0x000e620000000800 */
[----:B---3--:R-:W-:Y:S01]  /*1ebc0*/  ISETP.LT.AND P2, PT, R235, UR4, !P0 ;  /* 0x00000004eb007c0c */ /* 0x008fe2000c741270 */
[----:B------:R3:W-:Y:S06]  /*1ebd0*/  @P1 STG.E.U8 desc[UR16][R6.64], R15 ;  /* 0x0000000f06001986 */ /* 0x0007ec000c101110 */
[----:B------:R-:W1:Y:S01]  /*1ebe0*/  LDC R21, c[0x0][0x248] ;  /* 0x00009200ff157b82 */ /* 0x000e620000000800 */
[----:B------:R-:W2:Y:S01]  /*1ebf0*/  LDL.LU R235, [R1+0x88] ;  /* 0x0000880001eb7983 */ /* 0x000ea20000300800 */
[CC--:B------:R-:W-:Y:S01]  /*1ec00*/  IADD3 R10, P1, R4.reuse, R171.reuse, RZ ;  /* 0x000000ab040a7210 */ /* 0x0c0fe20007f3e0ff */
[----:B----4-:R-:W-:Y:S01]  /*1ec10*/  IMAD R3, R19, 0x2, R4 ;  /* 0x0000000213037824 */ /* 0x010fe200078e0204 */
[----:B------:R-:W-:Y:S01]  /*1ec20*/  ULDC UR4, c[0x0][0x22c] ;  /* 0x00008b0000047ab9 */ /* 0x000fe20000000800 */
[----:B------:R4:W-:Y:S01]  /*1ec30*/  @P6 STG.E.U8 desc[UR16][R8.64], R13 ;  /* 0x0000000d08006986 */ /* 0x0009e2000c101110 */
[----:B------:R-:W-:Y:S01]  /*1ec40*/  LEA.HI.X.SX32 R11, R4, R174, 0x1, P1 ;  /* 0x000000ae040b7211 */ /* 0x000fe200008f0eff */
[----:B0-----:R-:W-:Y:S01]  /*1ec50*/  IMAD R4, R12, 0x2, R3 ;  /* 0x000000020c047824 */ /* 0x001fe200078e0203 */
[----:B------:R-:W0:Y:S01]  /*1ec60*/  LDC R19, c[0x0][0x248] ;  /* 0x00009200ff137b82 */ /* 0x000e220000000800 */
[----:B---3--:R-:W-:-:S02]  /*1ec70*/  IADD3 R6, P6, R3, R171, RZ ;  /* 0x000000ab03067210 */ /* 0x008fc40007fde0ff */
[----:B------:R-:W-:Y:S02]  /*1ec80*/  PRMT R15, R100, 0x7772, RZ ;  /* 0x00007772640f7816 */ /* 0x000fe400000000ff */
[-C--:B------:R-:W-:Y:S01]  /*1ec90*/  LEA.HI.X.SX32 R7, R3, R174.reuse, 0x1, P6 ;  /* 0x000000ae03077211 */ /* 0x080fe200030f0eff */
[----:B--2---:R-:W-:Y:S01]  /*1eca0*/  IMAD R3, R17, 0x2, R4 ;  /* 0x0000000211037824 */ /* 0x004fe200078e0204 */
[C---:B----4-:R-:W-:Y:S02]  /*1ecb0*/  IADD3 R8, P6, R4.reuse, R171, RZ ;  /* 0x000000ab04087210 */ /* 0x050fe40007fde0ff */
[----:B------:R-:W-:Y:S01]  /*1ecc0*/  PRMT R13, R101, 0x7772, RZ ;  /* 0x00007772650d7816 */ /* 0x000fe200000000ff */
[----:B------:R2:W-:Y:S01]  /*1ecd0*/  @P5 STG.E.U8 desc[UR16][R10.64], R15 ;  /* 0x0000000f0a005986 */ /* 0x0005e2000c101110 */
[----:B------:R-:W-:Y:S02]  /*1ece0*/  LEA.HI.X.SX32 R9, R4, R174, 0x1, P6 ;  /* 0x000000ae04097211 */ /* 0x000fe400030f0eff */
[----:B------:R-:W-:Y:S01]  /*1ecf0*/  ISETP.LT.AND P1, PT, R231, UR4, !P0 ;  /* 0x00000004e7007c0c */ /* 0x000fe2000c721270 */
[----:B------:R-:W-:Y:S01]  /*1ed00*/  ULDC UR4, c[0x0][0x22c] ;  /* 0x00008b0000047ab9 */ /* 0x000fe20000000800 */
[----:B------:R-:W3:Y:S01]  /*1ed10*/  LDL.LU R231, [R1+0x8c] ;  /* 0x00008c0001e77983 */ /* 0x000ee20000300800 */
[----:B------:R-:W-:-:S02]  /*1ed20*/  PRMT R17, R102, 0x7772, RZ ;  /* 0x0000777266117816 */ /* 0x000fc400000000ff */
[----:B------:R-:W-:Y:S01]  /*1ed30*/  ISETP.LT.AND P5, PT, R233, UR4, !P0 ;  /* 0x00000004e9007c0c */ /* 0x000fe2000c7a1270 */
[----:B------:R-:W-:Y:S01]  /*1ed40*/  ULDC UR4, c[0x0][0x22c] ;  /* 0x00008b0000047ab9 */ /* 0x000fe20000000800 */
[----:B------:R-:W-:Y:S04]  /*1ed50*/  @P4 STG.E.U8 desc[UR16][R6.64], R13 ;  /* 0x0000000d06004986 */ /* 0x000fe8000c101110 */
[----:B------:R4:W-:Y:S01]  /*1ed60*/  @P3 STG.E.U8 desc[UR16][R8.64], R17 ;  /* 0x0000001108003986 */ /* 0x0009e2000c101110 */
[----:B------:R-:W-:Y:S01]  /*1ed70*/  ISETP.LT.AND P4, PT, R234, UR4, !P0 ;  /* 0x00000004ea007c0c */ /* 0x000fe2000c781270 */
[----:B------:R-:W-:Y:S02]  /*1ed80*/  ULDC UR4, c[0x0][0x22c] ;  /* 0x00008b0000047ab9 */ /* 0x000fe40000000800 */
[----:B------:R-:W3:Y:S01]  /*1ed90*/  LDL.LU R234, [R1+0x90] ;  /* 0x0000900001ea7983 */ /* 0x000ee20000300800 */
[----:B--2---:R-:W-:Y:S01]  /*1eda0*/  IADD3 R10, P6, R3, R171, RZ ;  /* 0x000000ab030a7210 */ /* 0x004fe20007fde0ff */
[----:B------:R-:W-:Y:S01]  /*1edb0*/  IMAD R4, R14, 0x2, R3 ;  /* 0x000000020e047824 */ /* 0x000fe200078e0203 */
[----:B------:R-:W-:Y:S01]  /*1edc0*/  PRMT R15, R103, 0x7772, RZ ;  /* 0x00007772670f7816 */ /* 0x000fe200000000ff */
[----:B----4-:R-:W2:Y:S01]  /*1edd0*/  LDC R17, c[0x0][0x248] ;  /* 0x00009200ff117b82 */ /* 0x010ea20000000800 */
[----:B------:R-:W-:Y:S01]  /*1ede0*/  ISETP.LT.AND P3, PT, R235, UR4, !P0 ;  /* 0x00000004eb007c0c */ /* 0x000fe2000c761270 */
[----:B------:R-:W-:Y:S01]  /*1edf0*/  ULDC UR4, c[0x0][0x22c] ;  /* 0x00008b0000047ab9 */ /* 0x000fe20000000800 */
[----:B------:R-:W4:Y:S01]  /*1ee00*/  LDL.LU R235, [R1+0x94] ;  /* 0x0000940001eb7983 */ /* 0x000f220000300800 */
[----:B------:R-:W-:-:S04]  /*1ee10*/  LEA.HI.X.SX32 R11, R3, R174, 0x1, P6 ;  /* 0x000000ae030b7211 */ /* 0x000fc800030f0eff */
[----:B------:R-:W4:Y:S01]  /*1ee20*/  LDC R14, c[0x0][0x248] ;  /* 0x00009200ff0e7b82 */ /* 0x000f220000000800 */
[-C--:B------:R-:W-:Y:S02]  /*1ee30*/  IADD3 R6, P6, R4, R171.reuse, RZ ;  /* 0x000000ab04067210 */ /* 0x080fe40007fde0ff */
[----:B------:R-:W-:Y:S02]  /*1ee40*/  PRMT R13, R100, 0x7773, RZ ;  /* 0x00007773640d7816 */ /* 0x000fe400000000ff */
[-C--:B------:R-:W-:Y:S01]  /*1ee50*/  LEA.HI.X.SX32 R7, R4, R174.reuse, 0x1, P6 ;  /* 0x000000ae04077211 */ /* 0x080fe200030f0eff */
[----:B0-----:R-:W-:Y:S01]  /*1ee60*/  IMAD R4, R19, 0x2, R4 ;  /* 0x0000000213047824 */ /* 0x001fe200078e0204 */
[----:B------:R-:W-:Y:S01]  /*1ee70*/  @P2 STG.E.U8 desc[UR16][R10.64], R15 ;  /* 0x0000000f0a002986 */ /* 0x000fe2000c101110 */
[----:B------:R-:W-:Y:S01]  /*1ee80*/  VIADD R3, R0, 0x1be ;  /* 0x000001be00037836 */ /* 0x000fe20000000000 */
[----:B------:R-:W-:Y:S01]  /*1ee90*/  PRMT R101, R101, 0x7773, RZ ;  /* 0x0000777365657816 */ /* 0x000fe200000000ff */
[----:B-1----:R-:W-:Y:S01]  /*1eea0*/  IMAD R12, R21, 0x2, R4 ;  /* 0x00000002150c7824 */ /* 0x002fe200078e0204 */
[----:B------:R0:W-:Y:S01]  /*1eeb0*/  @P1 STG.E.U8 desc[UR16][R6.64], R13 ;  /* 0x0000000d06001986 */ /* 0x0001e2000c101110 */
[C---:B------:R-:W-:Y:S01]  /*1eec0*/  IADD3 R8, P1, R4.reuse, R171, RZ ;  /* 0x000000ab04087210 */ /* 0x040fe20007f3e0ff */
[----:B------:R-:W1:Y:S03]  /*1eed0*/  LDC R19, c[0x0][0x248] ;  /* 0x00009200ff137b82 */ /* 0x000e660000000800 */
[----:B------:R-:W-:-:S02]  /*1eee0*/  LEA.HI.X.SX32 R9, R4, R174, 0x1, P1 ;  /* 0x000000ae04097211 */ /* 0x000fc400008f0eff */
[----:B---3--:R-:W-:Y:S01]  /*1eef0*/  ISETP.LT.AND P2, PT, R231, UR4, !P0 ;  /* 0x00000004e7007c0c */ /* 0x008fe2000c741270 */
[----:B------:R-:W-:Y:S01]  /*1ef00*/  ULDC UR4, c[0x0][0x248] ;  /* 0x0000920000047ab9 */ /* 0x000fe20000000800 */
[-C--:B0-----:R-:W-:Y:S01]  /*1ef10*/  IADD3 R6, P6, R12, R171.reuse, RZ ;  /* 0x000000ab0c067210 */ /* 0x081fe20007fde0ff */
[----:B------:R-:W3:Y:S01]  /*1ef20*/  LDL.LU R231, [R1+0x98] ;  /* 0x0000980001e77983 */ /* 0x000ee20000300800 */
[----:B------:R-:W-:Y:S01]  /*1ef30*/  PRMT R13, R102, 0x7773, RZ ;  /* 0x00007773660d7816 */ /* 0x000fe200000000ff */
[----:B------:R-:W0:Y:S01]  /*1ef40*/  LDC R4, c[0x0][0x248] ;  /* 0x00009200ff047b82 */ /* 0x000e220000000800 */
[----:B------:R-:W-:Y:S01]  /*1ef50*/  LEA.HI.X.SX32 R7, R12, R174, 0x1, P6 ;  /* 0x000000ae0c077211 */ /* 0x000fe200030f0eff */
[----:B------:R-:W3:Y:S01]  /*1ef60*/  LDL.LU R233, [R1+0x9c] ;  /* 0x00009c0001e97983 */ /* 0x000ee20000300800 */
[C---:B------:R-:W-:Y:S01]  /*1ef70*/  ISETP.LT.AND P1, PT, R3.reuse, UR5, !P0 ;  /* 0x0000000503007c0c */ /* 0x040fe2000c721270 */
[----:B------:R-:W-:Y:S01]  /*1ef80*/  IMAD R3, R3, UR4, RZ ;  /* 0x0000000403037c24 */ /* 0x000fe2000f8e02ff */
[----:B------:R-:W-:Y:S01]  /*1ef90*/  ULDC UR4, c[0x0][0x22c] ;  /* 0x00008b0000047ab9 */ /* 0x000fe20000000800 */
[----:B------:R-:W-:Y:S01]  /*1efa0*/  @P5 STG.E.U8 desc[UR16][R8.64], R101 ;  /* 0x0000006508005986 */ /* 0x000fe2000c101110 */
[----:B--2---:R-:W-:Y:S01]  /*1efb0*/  IMAD R12, R17, 0x4, R12 ;  /* 0x00000004110c7824 */ /* 0x004fe200078e020c */
[----:B------:R-:W-:Y:S01]  /*1efc0*/  PRMT R103, R103, 0x7773, RZ ;  /* 0x0000777367677816 */ /* 0x000fe200000000ff */
[----:B------:R-:W2:Y:S01]  /*1efd0*/  LDC R17, c[0x0][0x248] ;  /* 0x00009200ff117b82 */ /* 0x000ea20000000800 */
[----:B------:R1:W-:Y:S01]  /*1efe0*/  @P4 STG.E.U8 desc[UR16][R6.64], R13 ;  /* 0x0000000d06004986 */ /* 0x0003e2000c101110 */
[----:B------:R-:W-:Y:S01]  /*1eff0*/  PRMT R15, R108, 0x7770, RZ ;  /* 0x000077706c0f7816 */ /* 0x000fe200000000ff */
[----:B------:R-:W-:Y:S01]  /*1f000*/  ULDC UR5, c[0x0][0x22c] ;  /* 0x00008b0000057ab9 */ /* 0x000fe20000000800 */
[----:B------:R-:W-:Y:S01]  /*1f010*/  ISETP.LT.AND P5, PT, R234, UR6, !P0 ;  /* 0x00000006ea007c0c */ /* 0x000fe2000c7a1270 */
[----:B------:R-:W-:Y:S01]  /*1f020*/  ULDC UR6, c[0x0][0x22c] ;  /* 0x00008b0000067ab9 */ /* 0x000fe20000000800 */
[----:B------:R-:W3:Y:S02]  /*1f030*/  LDL.LU R234, [R1+0xa0] ;  /* 0x0000a00001ea7983 */ /* 0x000ee40000300800 */
[----:B------:R-:W3:Y:S01]  /*1f040*/  LDC R21, c[0x0][0x248] ;  /* 0x00009200ff157b82 */ /* 0x000ee20000000800 */
[----:B----4-:R-:W-:Y:S01]  /*1f050*/  ISETP.LT.AND P4, PT, R235, UR4, !P0 ;  /* 0x00000004eb007c0c */ /* 0x010fe2000c781270 */
[----:B------:R-:W-:Y:S01]  /*1f060*/  ULDC UR4, c[0x0][0x22c] ;  /* 0x00008b0000047ab9 */ /* 0x000fe20000000800 */
[----:B------:R-:W4:Y:S01]  /*1f070*/  LDL.LU R235, [R1+0xa4] ;  /* 0x0000a40001eb7983 */ /* 0x000f220000300800 */
[----:B------:R-:W-:-:S04]  /*1f080*/  IADD3 R10, P6, R3, R171, RZ ;  /* 0x000000ab030a7210 */ /* 0x000fc80007fde0ff */
[-C--:B------:R-:W-:Y:S01]  /*1f090*/  LEA.HI.X.SX32 R11, R3, R174.reuse, 0x1, P6 ;  /* 0x000000ae030b7211 */ /* 0x080fe200030f0eff */
[----:B-1----:R-:W-:Y:S01]  /*1f0a0*/  IMAD R3, R19, 0x2, R12 ;  /* 0x0000000213037824 */ /* 0x002fe200078e020c */
[----:B------:R-:W-:Y:S01]  /*1f0b0*/  PRMT R13, R109, 0x7770, RZ ;  /* 0x000077706d0d7816 */ /* 0x000fe200000000ff */
[----:B------:R-:W1:Y:S02]  /*1f0c0*/  LDC R19, c[0x0][0x248] ;  /* 0x00009200ff137b82 */ /* 0x000e640000000800 */
[----:B------:R2:W-:Y:S01]  /*1f0d0*/  @P1 STG.E.U8 desc[UR16][R10.64], R103 ;  /* 0x000000670a001986 */ /* 0x0005e2000c101110 */
[-C--:B------:R-:W-:Y:S01]  /*1f0e0*/  IADD3 R8, P1, R12, R171.reuse, RZ ;  /* 0x000000ab0c087210 */ /* 0x080fe20007f3e0ff */
[----:B0-----:R-:W-:Y:S01]  /*1f0f0*/  IMAD R4, R4, 0x2, R3 ;  /* 0x0000000204047824 */ /* 0x001fe200078e0203 */
[----:B------:R-:W-:Y:S02]  /*1f100*/  IADD3 R6, P6, R3, R171, RZ ;  /* 0x000000ab03067210 */ /* 0x000fe40007fde0ff */
[----:B------:R-:W-:-:S02]  /*1f110*/  LEA.HI.X.SX32 R9, R12, R174, 0x1, P1 ;  /* 0x000000ae0c097211 */ /* 0x000fc400008f0eff */
[-C--:B------:R-:W-:Y:S01]  /*1f120*/  LEA.HI.X.SX32 R7, R3, R174.reuse, 0x1, P6 ;  /* 0x000000ae03077211 */ /* 0x080fe200030f0eff */
[----:B--2---:R-:W-:Y:S01]  /*1f130*/  IMAD R3, R17, 0x2, R4 ;  /* 0x0000000211037824 */ /* 0x004fe200078e0204 */
[C---:B------:R-:W-:Y:S02]  /*1f140*/  IADD3 R10, P6, R4.reuse, R171, RZ ;  /* 0x000000ab040a7210 */ /* 0x040fe40007fde0ff */
[----:B---3--:R-:W-:Y:S01]  /*1f150*/  ISETP.LT.AND P1, PT, R231, UR4, !P0 ;  /* 0x00000004e7007c0c */ /* 0x008fe2000c721270 */
[----:B------:R-:W-:Y:S01]  /*1f160*/  ULDC UR4, c[0x0][0x22c] ;  /* 0x00008b0000047ab9 */ /* 0x000fe20000000800 */
[----:B------:R0:W-:Y:S01]  /*1f170*/  @P3 STG.E.U8 desc[UR16][R8.64], R15 ;  /* 0x0000000f08003986 */ /* 0x0001e2000c101110 */
[----:B------:R-:W-:Y:S02]  /*1f180*/  LEA.HI.X.SX32 R11, R4, R174, 0x1, P6 ;  /* 0x000000ae040b7211 */ /* 0x000fe400030f0eff */
[----:B------:R-:W-:Y:S01]  /*1f190*/  ISETP.LT.AND P3, PT, R233, UR4, !P0 ;  /* 0x00000004e9007c0c */ /* 0x000fe2000c761270 */
[----:B------:R-:W2:Y:S01]  /*1f1a0*/  LDL.LU R231, [R1+0xa8] ;  /* 0x0000a80001e77983 */ /* 0x000ea20000300800 */
[----:B------:R-:W-:Y:S01]  /*1f1b0*/  PRMT R17, R110, 0x7770, RZ ;  /* 0x000077706e117816 */ /* 0x000fe200000000ff */
[----:B------:R-:W-:-:S02]  /*1f1c0*/  ULDC UR4, c[0x0][0x22c] ;  /* 0x00008b0000047ab9 */ /* 0x000fc40000000800 */
[----:B------:R3:W-:Y:S04]  /*1f1d0*/  @P2 STG.E.U8 desc[UR16][R6.64], R13 ;  /* 0x0000000d06002986 */ /* 0x0007e8000c101110 */
[----:B------:R1:W-:Y:S04]  /*1f1e0*/  @P5 STG.E.U8 desc[UR16][R10.64], R17 ;  /* 0x000000110a005986 */ /* 0x0003e8000c101110 */
[----:B------:R-:W2:Y:S01]  /*1f1f0*/  LDL.LU R239, [R1+0xac] ;  /* 0x0000ac0001ef7983 */ /* 0x000ea20000300800 */
[----:B------:R-:W-:Y:S01]  /*1f200*/  ISETP.LT.AND P2, PT, R234, UR4, !P0 ;  /* 0x00000004ea007c0c */ /* 0x000fe2000c741270 */
[----:B------:R-:W-:-:S02]  /*1f210*/  ULDC UR4, c[0x0][0x22c] ;  /* 0x00008b0000047ab9 */ /* 0x000fc40000000800 */
[----:B----4-:R-:W-:Y:S01]  /*1f220*/  ISETP.LT.AND P5, PT, R235, UR4, !P0 ;  /* 0x00000004eb007c0c */ /* 0x010fe2000c7a1270 */
[----:B------:R-:W-:Y:S01]  /*1f230*/  IMAD R4, R14, 0x2, R3 ;  /* 0x000000020e047824 */ /* 0x000fe200078e0203 */
[----:B------:R-:W4:Y:S01]  /*1f240*/  LDL.LU R235, [R1+0xb0] ;  /* 0x0000b00001eb7983 */ /* 0x000f220000300800 */
[-C--:B0-----:R-:W-:Y:S01]  /*1f250*/  IADD3 R8, P6, R3, R171.reuse, RZ ;  /* 0x000000ab03087210 */ /* 0x081fe20007fde0ff */
[----:B------:R-:W-:Y:S01]  /*1f260*/  ULDC UR4, c[0x0][0x22c] ;  /* 0x00008b0000047ab9 */ /* 0x000fe20000000800 */
[----:B------:R-:W-:Y:S01]  /*1f270*/  PRMT R15, R111, 0x7770, RZ ;  /* 0x000077706f0f7816 */ /* 0x000fe200000000ff */
[----:B------:R-:W4:Y:S01]  /*1f280*/  LDL.LU R233, [R1+0xb4] ;  /* 0x0000b40001e97983 */ /* 0x000f220000300800 */
[-C--:B------:R-:W-:Y:S01]  /*1f290*/  LEA.HI.X.SX32 R9, R3, R174.reuse, 0x1, P6 ;  /* 0x000000ae03097211 */ /* 0x080fe200030f0eff */
[----:B------:R-:W0:Y:S01]  /*1f2a0*/  LDC R14, c[0x0][0x248] ;  /* 0x00009200ff0e7b82 */ /* 0x000e220000000800 */
[CC--:B---3--:R-:W-:Y:S01]  /*1f2b0*/  IADD3 R6, P6, R4.reuse, R171.reuse, RZ ;  /* 0x000000ab04067210 */ /* 0x0c8fe20007fde0ff */
[----:B------:R-:W3:Y:S03]  /*1f2c0*/  LDL.LU R234, [R1+0xb8] ;  /* 0x0000b80001ea7983 */ /* 0x000ee60000300800 */
[-C--:B------:R-:W-:Y:S01]  /*1f2d0*/  LEA.HI.X.SX32 R7, R4, R174.reuse, 0x1, P6 ;  /* 0x000000ae04077211 */ /* 0x080fe200030f0eff */
[----:B-1----:R-:W-:Y:S01]  /*1f2e0*/  IMAD R4, R19, 0x2, R4 ;  /* 0x0000000213047824 */ /* 0x002fe200078e0204 */
[----:B------:R-:W-:Y:S01]  /*1f2f0*/  PRMT R13, R108, 0x7771, RZ ;  /* 0x000077716c0d7816 */ /* 0x000fe200000000ff */
[----:B------:R-:W-:Y:S01]  /*1f300*/  @P4 STG.E.U8 desc[UR16][R8.64], R15 ;  /* 0x0000000f08004986 */ /* 0x000fe2000c101110 */
[----:B------:R-:W-:Y:S01]  /*1f310*/  VIADD R3, R0, 0x1ce ;  /* 0x000001ce00037836 */ /* 0x000fe20000000000 */
[----:B------:R-:W-:Y:S01]  /*1f320*/  PRMT R17, R109, 0x7771, RZ ;  /* 0x000077716d117816 */ /* 0x000fe200000000ff */
[----:B------:R-:W-:Y:S01]  /*1f330*/  IMAD R12, R21, 0x2, R4 ;  /* 0x00000002150c7824 */ /* 0x000fe200078e0204 */
[C---:B------:R-:W-:Y:S01]  /*1f340*/  IADD3 R10, P6, R4.reuse, R171, RZ ;  /* 0x000000ab040a7210 */ /* 0x040fe20007fde0ff */
[----:B------:R1:W-:Y:S01]  /*1f350*/  @P1 STG.E.U8 desc[UR16][R6.64], R13 ;  /* 0x0000000d06001986 */ /* 0x0003e2000c101110 */
[----:B------:R-:W0:Y:S02]  /*1f360*/  LDC R19, c[0x0][0x248] ;  /* 0x00009200ff137b82 */ /* 0x000e240000000800 */
[----:B------:R-:W-:-:S02]  /*1f370*/  LEA.HI.X.SX32 R11, R4, R174, 0x1, P6 ;  /* 0x000000ae040b7211 */ /* 0x000fc400030f0eff */
[----:B------:R-:W-:Y:S01]  /*1f380*/  ISETP.LT.AND P1, PT, R3, UR5, !P0 ;  /* 0x0000000503007c0c */ /* 0x000fe2000c721270 */
[----:B------:R-:W-:Y:S01]  /*1f390*/  ULDC UR5, c[0x0][0x22c] ;  /* 0x00008b0000057ab9 */ /* 0x000fe20000000800 */
[----:B--2---:R-:W-:Y:S01]  /*1f3a0*/  ISETP.LT.AND P4, PT, R231, UR4, !P0 ;  /* 0x00000004e7007c0c */ /* 0x004fe2000c781270 */
[----:B------:R-:W-:Y:S01]  /*1f3b0*/  ULDC UR4, c[0x0][0x248] ;  /* 0x0000920000047ab9 */ /* 0x000fe20000000800 */
[----:B------:R-:W2:Y:S01]  /*1f3c0*/  LDL.LU R231, [R1+0xbc] ;  /* 0x0000bc0001e77983 */ /* 0x000ea20000300800 */
[----:B-1----:R-:W-:Y:S01]  /*1f3d0*/  IADD3 R6, P6, R12, R171, RZ ;  /* 0x000000ab0c067210 */ /* 0x002fe20007fde0ff */
[----:B------:R-:W1:Y:S01]  /*1f3e0*/  LDC R21, c[0x0][0x248] ;  /* 0x00009200ff157b82 */ /* 0x000e620000000800 */
[----:B------:R-:W-:Y:S02]  /*1f3f0*/  PRMT R13, R110, 0x7771, RZ ;  /* 0x000077716e0d7816 */ /* 0x000fe400000000ff */
[----:B------:R-:W-:Y:S01]  /*1f400*/  LEA.HI.X.SX32 R7, R12, R174, 0x1, P6 ;  /* 0x000000ae0c077211 */ /* 0x000fe200030f0eff */
[----:B------:R-:W-:Y:S01]  /*1f410*/  IMAD R3, R3, UR4, RZ ;  /* 0x0000000403037c24 */ /* 0x000fe2000f8e02ff */
[----:B------:R0:W-:Y:S01]  /*1f420*/  @P3 STG.E.U8 desc[UR16][R10.64], R17 ;  /* 0x000000110a003986 */ /* 0x0001e2000c101110 */
[----:B------:R-:W-:-:S02]  /*1f430*/  ULDC UR4, c[0x0][0x22c] ;  /* 0x00008b0000047ab9 */ /* 0x000fc40000000800 */
[----:B------:R-:W1:Y:S01]  /*1f440*/  LDC R4, c[0x0][0x248] ;  /* 0x00009200ff047b82 */ /* 0x000e620000000800 */
[----:B------:R4:W-:Y:S01]  /*1f450*/  @P2 STG.E.U8 desc[UR16][R6.64], R13 ;  /* 0x0000000d06002986 */ /* 0x0009e2000c101110 */
[----:B0-----:R-:W-:Y:S01]  /*1f460*/  IMAD R12, R19, 0x4, R12 ;  /* 0x00000004130c7824 */ /* 0x001fe200078e020c */
[----:B------:R-:W-:-:S05]  /*1f470*/  PRMT R15, R111, 0x7771, RZ ;  /* 0x000077716f0f7816 */ /* 0x000fca00000000ff */
[----:B------:R-:W0:Y:S01]  /*1f480*/  LDC R17, c[0x0][0x248] ;  /* 0x00009200ff117b82 */ /* 0x000e220000000800 */
[----:B----4-:R-:W-:Y:S01]  /*1f490*/  ISETP.LT.AND P2, PT, R235, UR4, !P0 ;  /* 0x00000004eb007c0c */ /* 0x010fe2000c741270 */
[----:B------:R-:W-:Y:S01]  /*1f4a0*/  ULDC UR4, c[0x0][0x22c] ;  /* 0x00008b0000047ab9 */ /* 0x000fe20000000800 */
[----:B------:R-:W4:Y:S01]  /*1f4b0*/  LDL.LU R235, [R1+0xc0] ;  /* 0x0000c00001eb7983 */ /* 0x000f220000300800 */
[----:B------:R-:W-:-:S04]  /*1f4c0*/  IADD3 R8, P3, R3, R171, RZ ;  /* 0x000000ab03087210 */ /* 0x000fc80007f7e0ff */
[-C--:B------:R-:W-:Y:S01]  /*1f4d0*/  LEA.HI.X.SX32 R9, R3, R174.reuse, 0x1, P3 ;  /* 0x000000ae03097211 */ /* 0x080fe200018f0eff */
[----:B------:R-:W-:Y:S01]  /*1f4e0*/  IMAD R3, R23, 0x2, R12 ;  /* 0x0000000217037824 */ /* 0x000fe200078e020c */
[CC--:B------:R-:W-:Y:S01]  /*1f4f0*/  IADD3 R10, P3, R12.reuse, R171.reuse, RZ ;  /* 0x000000ab0c0a7210 */ /* 0x0c0fe20007f7e0ff */
[----:B------:R-:W0:Y:S03]  /*1f500*/  LDC R23, c[0x0][0x248] ;  /* 0x00009200ff177b82 */ /* 0x000e260000000800 */
[----:B------:R-:W-:Y:S02]  /*1f510*/  LEA.HI.X.SX32 R11, R12, R174, 0x1, P3 ;  /* 0x000000ae0c0b7211 */ /* 0x000fe400018f0eff */
[----:B------:R-:W-:Y:S01]  /*1f520*/  IADD3 R6, P3, R3, R171, RZ ;  /* 0x000000ab03067210 */ /* 0x000fe20007f7e0ff */
[----:B------:R3:W-:Y:S01]  /*1f530*/  @P1 STG.E.U8 desc[UR16][R8.64], R15 ;  /* 0x0000000f08001986 */ /* 0x0007e2000c101110 */
[----:B------:R-:W-:-:S02]  /*1f540*/  PRMT R13, R108, 0x7772, RZ ;  /* 0x000077726c0d7816 */ /* 0x000fc400000000ff */
[----:B------:R-:W-:Y:S01]  /*1f550*/  ISETP.LT.AND P1, PT, R233, UR4, !P0 ;  /* 0x00000004e9007c0c */ /* 0x000fe2000c721270 */
[----:B------:R-:W-:Y:S01]  /*1f560*/  ULDC UR4, c[0x0][0x22c] ;  /* 0x00008b0000047ab9 */ /* 0x000fe20000000800 */
[----:B------:R-:W-:Y:S01]  /*1f570*/  LEA.HI.X.SX32 R7, R3, R174, 0x1, P3 ;  /* 0x000000ae03077211 */ /* 0x000fe200018f0eff */
[----:B------:R-:W4:Y:S01]  /*1f580*/  LDL.LU R233, [R1+0xc4] ;  /* 0x0000c40001e97983 */ /* 0x000f220000300800 */
[----:B-1----:R-:W-:Y:S01]  /*1f590*/  IMAD R3, R4, 0x2, R3 ;  /* 0x0000000204037824 */ /* 0x002fe200078e0203 */
[----:B---3--:R-:W-:Y:S02]  /*1f5a0*/  PRMT R15, R109, 0x7772, RZ ;  /* 0x000077726d0f7816 */ /* 0x008fe400000000ff */
[----:B------:R1:W-:Y:S01]  /*1f5b0*/  @P5 STG.E.U8 desc[UR16][R10.64], R13 ;  /* 0x0000000d0a005986 */ /* 0x0003e2000c101110 */
[----:B------:R-:W-:-:S03]  /*1f5c0*/  IMAD R4, R14, 0x2, R3 ;  /* 0x000000020e047824 */ /* 0x000fc600078e0203 */
[----:B------:R3:W-:Y:S01]  /*1f5d0*/  @P4 STG.E.U8 desc[UR16][R6.64], R15 ;  /* 0x0000000f06004986 */ /* 0x0007e2000c101110 */
[CC--:B------:R-:W-:Y:S02]  /*1f5e0*/  IADD3 R8, P4, R3.reuse, R171.reuse, RZ ;  /* 0x000000ab03087210 */ /* 0x0c0fe40007f9e0ff */
[----:B------:R-:W-:Y:S01]  /*1f5f0*/  ISETP.LT.AND P5, PT, R234, UR4, !P0 ;  /* 0x00000004ea007c0c */ /* 0x000fe2000c7a1270 */
[----:B------:R-:W-:Y:S01]  /*1f600*/  ULDC UR4, c[0x0][0x22c] ;  /* 0x00008b0000047ab9 */ /* 0x000fe20000000800 */
[-C--:B------:R-:W-:Y:S01]  /*1f610*/  LEA.HI.X.SX32 R9, R3, R174.reuse, 0x1, P4 ;  /* 0x000000ae03097211 */ /* 0x080fe200020f0eff */
[----:B------:R-:W3:Y:S01]  /*1f620*/  LDL.LU R234, [R1+0xc8] ;  /* 0x0000c80001ea7983 */ /* 0x000ee20000300800 */
[C---:B------:R-:W-:Y:S02]  /*1f630*/  IADD3 R12, P4, R4.reuse, R171, RZ ;  /* 0x000000ab040c7210 */ /* 0x040fe40007f9e0ff */
[----:B--2---:R-:W-:Y:S01]  /*1f640*/  ISETP.LT.AND P3, PT, R231, UR4, !P0 ;  /* 0x00000004e7007c0c */ /* 0x004fe2000c761270 */
[----:B------:R-:W-:Y:S01]  /*1f650*/  ULDC UR4, c[0x0][0x22c] ;  /* 0x00008b0000047ab9 */ /* 0x000fe20000000800 */
[----:B------:R-:W2:Y:S01]  /*1f660*/  LDL.LU R231, [R1+0xcc] ;  /* 0x0000cc0001e77983 */ /* 0x000ea20000300800 */
[----:B-1----:R-:W-:-:S02]  /*1f670*/  LEA.HI.X.SX32 R13, R4, R174, 0x1, P4 ;  /* 0x000000ae040d7211 */ /* 0x002fc400020f0eff */
[----:B----4-:R-:W-:Y:S02]  /*1f680*/  ISETP.LT.AND P4, PT, R235, UR4, !P0 ;  /* 0x00000004eb007c0c */ /* 0x010fe4000c781270 */
[----:B------:R-:W-:Y:S01]  /*1f690*/  ISETP.LT.AND P6, PT, R239, UR6, !P0 ;  /* 0x00000006ef007c0c */ /* 0x000fe2000c7c1270 */
[----:B------:R-:W4:Y:S01]  /*1f6a0*/  LDL.LU R235, [R1+0xd0] ;  /* 0x0000d00001eb7983 */ /* 0x000f220000300800 */
[----:B------:R-:W-:Y:S01]  /*1f6b0*/  PRMT R11, R110, 0x7772, RZ ;  /* 0x000077726e0b7816 */ /* 0x000fe200000000ff */
[----:B0-----:R-:W-:Y:S01]  /*1f6c0*/  IMAD R3, R17, 0x2, R4 ;  /* 0x0000000211037824 */ /* 0x001fe200078e0204 */
[----:B------:R-:W-:Y:S01]  /*1f6d0*/  PRMT R19, R111, 0x7772, RZ ;  /* 0x000077726f137816 */ /* 0x000fe200000000ff */
[----:B------:R-:W-:Y:S01]  /*1f6e0*/  ULDC UR4, c[0x0][0x22c] ;  /* 0x00008b0000047ab9 */ /* 0x000fe20000000800 */
[----:B------:R-:W-:Y:S01]  /*1f6f0*/  PRMT R109, R109, 0x7773, RZ ;  /* 0x000077736d6d7816 */ /* 0x000fe200000000ff */
[----:B------:R-:W-:Y:S01]  /*1f700*/  IMAD R4, R16, 0x2, R3 ;  /* 0x0000000210047824 */ /* 0x000fe200078e0203 */
[----:B------:R-:W-:-:S05]  /*1f710*/  ULDC UR6, c[0x0][0x22c] ;  /* 0x00008b0000067ab9 */ /* 0x000fca0000000800 */
[----:B------:R-:W-:Y:S01]  /*1f720*/  @P6 STG.E.U8 desc[UR16][R8.64], R11 ;  /* 0x0000000b08006986 */ /* 0x000fe2000c101110 */
[-C--:B------:R-:W-:Y:S01]  /*1f730*/  IADD3 R14, P6, R4, R171.reuse, RZ ;  /* 0x000000ab040e7210 */ /* 0x080fe20007fde0ff */
[----:B------:R-:W0:Y:S02]  /*1f740*/  LDC R16, c[0x0][0x248] ;  /* 0x00009200ff107b82 */ /* 0x000e240000000800 */
[----:B------:R1:W-:Y:S01]  /*1f750*/  @P2 STG.E.U8 desc[UR16][R12.64], R19 ;  /* 0x000000130c002986 */ /* 0x0003e2000c101110 */
[CC--:B---3--:R-:W-:Y:S02]  /*1f760*/  IADD3 R6, P2, R3.reuse, R171.reuse, RZ ;  /* 0x000000ab03067210 */ /* 0x0c8fe40007f5e0ff */
[----:B------:R-:W-:Y:S01]  /*1f770*/  PRMT R17, R108, 0x7773, RZ ;  /* 0x000077736c117816 */ /* 0x000fe200000000ff */
[----:B------:R3:W0:Y:S01]  /*1f780*/  LDS.128 R8, [R2] ;  /* 0x0000000002087984 */ /* 0x0006220000000c00 */
[-C--:B------:R-:W-:Y:S01]  /*1f790*/  LEA.HI.X.SX32 R7, R3, R174.reuse, 0x1, P2 ;  /* 0x000000ae03077211 */ /* 0x080fe200010f0eff */
[----:B------:R-:W-:Y:S01]  /*1f7a0*/  VIADD R3, R0, 0x1de ;  /* 0x000001de00037836 */ /* 0x000fe20000000000 */
[----:B------:R-:W-:Y:S01]  /*1f7b0*/  LEA.HI.X.SX32 R15, R4, R174, 0x1, P6 ;  /* 0x000000ae040f7211 */ /* 0x000fe200030f0eff */
[----:B------:R-:W-:Y:S01]  /*1f7c0*/  IMAD R4, R21, 0x2, R4 ;  /* 0x0000000215047824 */ /* 0x000fe200078e0204 */
[----:B------:R-:W-:Y:S01]  /*1f7d0*/  ISETP.LT.AND P2, PT, R233, UR4, !P0 ;  /* 0x00000004e9007c0c */ /* 0x000fe2000c741270 */
[----:B------:R-:W-:Y:S01]  /*1f7e0*/  ULDC UR4, c[0x0][0x248] ;  /* 0x0000920000047ab9 */ /* 0x000fe20000000800 */
[----:B------:R2:W-:Y:S01]  /*1f7f0*/  @P1 STG.E.U8 desc[UR16][R6.64], R17 ;  /* 0x0000001106001986 */ /* 0x0005e2000c101110 */
[----:B-1----:R-:W1:Y:S01]  /*1f800*/  LDC R13, c[0x0][0x248] ;  /* 0x00009200ff0d7b82 */ /* 0x002e620000000800 */
[----:B---3--:R-:W-:-:S02]  /*1f810*/  IADD3 R2, P1, R4, R171, RZ ;  /* 0x000000ab04027210 */ /* 0x008fc40007f3e0ff */
[----:B------:R3:W-:Y:S01]  /*1f820*/  @P5 STG.E.U8 desc[UR16][R14.64], R109 ;  /* 0x0000006d0e005986 */ /* 0x0007e2000c101110 */
[C---:B------:R-:W-:Y:S01]  /*1f830*/  ISETP.LT.AND P6, PT, R3.reuse, UR5, !P0 ;  /* 0x0000000503007c0c */ /* 0x040fe2000c7c1270 */
[----:B------:R-:W-:Y:S02]  /*1f840*/  ULDC UR5, c[0x0][0x22c] ;  /* 0x00008b0000057ab9 */ /* 0x000fe40000000800 */
[----:B------:R-:W4:Y:S01]  /*1f850*/  LDL.LU R233, [R1+0xd4] ;  /* 0x0000d40001e97983 */ /* 0x000f220000300800 */
[----:B------:R-:W0:Y:S01]  /*1f860*/  LDC R19, c[0x0][0x248] ;  /* 0x00009200ff137b82 */ /* 0x000e220000000800 */
[----:B--2---:R-:W-:Y:S01]  /*1f870*/  IMAD R7, R3, UR4, RZ ;  /* 0x0000000403077c24 */ /* 0x004fe2000f8e02ff */
[-C--:B------:R-:W-:Y:S01]  /*1f880*/  LEA.HI.X.SX32 R3, R4, R174.reuse, 0x1, P1 ;  /* 0x000000ae04037211 */ /* 0x080fe200008f0eff */
[----:B------:R-:W-:Y:S01]  /*1f890*/  ULDC UR4, c[0x0][0x22c] ;  /* 0x00008b0000047ab9 */ /* 0x000fe20000000800 */
[----:B------:R-:W-:Y:S01]  /*1f8a0*/  ISETP.LT.AND P1, PT, R234, UR6, !P0 ;  /* 0x00000006ea007c0c */ /* 0x000fe2000c721270 */
[----:B------:R-:W-:Y:S01]  /*1f8b0*/  ULDC UR6, c[0x0][0x22c] ;  /* 0x00008b0000067ab9 */ /* 0x000fe20000000800 */
[C---:B------:R-:W-:Y:S01]  /*1f8c0*/  IADD3 R6, P5, R7.reuse, R171, RZ ;  /* 0x000000ab07067210 */ /* 0x040fe20007fbe0ff */
[----:B------:R-:W2:Y:S01]  /*1f8d0*/  LDL.LU R234, [R1+0xd8] ;  /* 0x0000d80001ea7983 */ /* 0x000ea20000300800 */
[----:B---3--:R-:W-:Y:S01]  /*1f8e0*/  PRMT R15, R110, 0x7773, RZ ;  /* 0x000077736e0f7816 */ /* 0x008fe200000000ff */
[----:B------:R-:W3:Y:S01]  /*1f8f0*/  LDC R17, c[0x0][0x248] ;  /* 0x00009200ff117b82 */ /* 0x000ee20000000800 */
[----:B------:R-:W-:-:S02]  /*1f900*/  LEA.HI.X.SX32 R7, R7, R174, 0x1, P5 ;  /* 0x000000ae07077211 */ /* 0x000fc400028f0eff */
[----:B------:R-:W-:Y:S01]  /*1f910*/  ISETP.LT.AND P5, PT, R231, UR4, !P0 ;  /* 0x00000004e7007c0c */ /* 0x000fe2000c7a1270 */
[----:B------:R0:W-:Y:S01]  /*1f920*/  @P3 STG.E.U8 desc[UR16][R2.64], R15 ;  /* 0x0000000f02003986 */ /* 0x0001e2000c101110 */
[----:B------:R-:W-:Y:S01]  /*1f930*/  PRMT R111, R111, 0x7773, RZ ;  /* 0x000077736f6f7816 */ /* 0x000fe200000000ff */
[----:B-1----:R-:W-:Y:S01]  /*1f940*/  IMAD R4, R13, 0x4, R4 ;  /* 0x000000040d047824 */ /* 0x002fe200078e0204 */
[----:B------:R-:W-:Y:S01]  /*1f950*/  ULDC UR4, c[0x0][0x22c] ;  /* 0x00008b0000047ab9 */ /* 0x000fe20000000800 */
[----:B------:R-:W2:Y:S01]  /*1f960*/  LDL.LU R231, [R1+0xdc] ;  /* 0x0000dc0001e77983 */ /* 0x000ea20000300800 */
[----:B----4-:R-:W-:-:S03]  /*1f970*/  ISETP.LT.AND P3, PT, R235, UR5, !P0 ;  /* 0x00000005eb007c0c */ /* 0x010fc6000c761270 */
[----:B------:R1:W-:Y:S04]  /*1f980*/  @P6 STG.E.U8 desc[UR16][R6.64], R111 ;  /* 0x0000006f06006986 */ /* 0x0003e8000c101110 */
[----:B------:R-:W4:Y:S01]  /*1f990*/  LDL.LU R235, [R1+0xe0] ;  /* 0x0000e00001eb7983 */ /* 0x000f220000300800 */
[-C--:B------:R-:W-:Y:S01]  /*1f9a0*/  IADD3 R12, P6, R4, R171.reuse, RZ ;  /* 0x000000ab040c7210 */ /* 0x080fe20007fde0ff */
[----:B0-----:R-:W-:Y:S01]  /*1f9b0*/  IMAD R3, R19, 0x2, R4 ;  /* 0x0000000213037824 */ /* 0x001fe200078e0204 */
[----:B------:R-:W-:Y:S01]  /*1f9c0*/  PRMT R21, R8, 0x7770, RZ ;  /* 0x0000777008157816 */ /* 0x000fe200000000ff */
[----:B------:R-:W-:Y:S01]  /*1f9d0*/  ULDC UR5, c[0x0][0x22c] ;  /* 0x00008b0000057ab9 */ /* 0x000fe20000000800 */
[----:B------:R-:W-:Y:S01]  /*1f9e0*/  LEA.HI.X.SX32 R13, R4, R174, 0x1, P6 ;  /* 0x000000ae040d7211 */ /* 0x000fe200030f0eff */
[----:B------:R-:W-:Y:S01]  /*1f9f0*/  IMAD R4, R16, 0x2, R3 ;  /* 0x0000000210047824 */ /* 0x000fe200078e0203 */
[----:B------:R-:W-:-:S03]  /*1fa00*/  IADD3 R2, P6, R3, R171, RZ ;  /* 0x000000ab03027210 */ /* 0x000fc60007fde0ff */
[----:B---3--:R-:W-:Y:S01]  /*1fa10*/  IMAD R15, R17, 0x2, R4 ;  /* 0x00000002110f7824 */ /* 0x008fe200078e0204 */
[-C--:B------:R-:W-:Y:S02]  /*1fa20*/  LEA.HI.X.SX32 R3, R3, R174.reuse, 0x1, P6 ;  /* 0x000000ae03037211 */ /* 0x080fe400030f0eff */
[CC--:B-1----:R-:W-:Y:S02]  /*1fa30*/  IADD3 R6, P6, R4.reuse, R171.reuse, RZ ;  /* 0x000000ab04067210 */ /* 0x0c2fe40007fde0ff */
[----:B------:R-:W-:Y:S01]  /*1fa40*/  PRMT R19, R9, 0x7770, RZ ;  /* 0x0000777009137816 */ /* 0x000fe200000000ff */
[----:B------:R0:W-:Y:S01]  /*1fa50*/  @P4 STG.E.U8 desc[UR16][R12.64], R21 ;  /* 0x000000150c004986 */ /* 0x0001e2000c101110 */
[-C--:B------:R-:W-:Y:S01]  /*1fa60*/  LEA.HI.X.SX32 R7, R4, R174.reuse, 0x1, P6 ;  /* 0x000000ae04077211 */ /* 0x080fe200030f0eff */
[----:B------:R-:W-:Y:S01]  /*1fa70*/  IMAD R4, R18, 0x2, R15 ;  /* 0x0000000212047824 */ /* 0x000fe200078e020f */
[CC--:B------:R-:W-:Y:S02]  /*1fa80*/  IADD3 R14, P6, R15.reuse, R171.reuse, RZ ;  /* 0x000000ab0f0e7210 */ /* 0x0c0fe40007fde0ff */
[----:B------:R-:W-:Y:S01]  /*1fa90*/  PRMT R17, R10, 0x7770, RZ ;  /* 0x000077700a117816 */ /* 0x000fe200000000ff */
[----:B------:R1:W-:Y:S01]  /*1faa0*/  @P2 STG.E.U8 desc[UR16][R2.64], R19 ;  /* 0x0000001302002986 */ /* 0x0003e2000c101110 */
[----:B------:R-:W-:Y:S01]  /*1fab0*/  LEA.HI.X.SX32 R15, R15, R174, 0x1, P6 ;  /* 0x000000ae0f0f7211 */ /* 0x000fe200030f0eff */
[----:B0-----:R-:W0:Y:S01]  /*1fac0*/  LDC R21, c[0x0][0x248] ;  /* 0x00009200ff157b82 */ /* 0x001e220000000800 */
[----:B------:R-:W-:Y:S01]  /*1fad0*/  ISETP.LT.AND P4, PT, R233, UR4, !P0 ;  /* 0x00000004e9007c0c */ /* 0x000fe2000c781270 */
[----:B------:R-:W-:Y:S01]  /*1fae0*/  ULDC UR4, c[0x0][0x22c] ;  /* 0x00008b0000047ab9 */ /* 0x000fe20000000800 */
[----:B------:R-:W3:Y:S01]  /*1faf0*/  LDL.LU R233, [R1+0xe4] ;  /* 0x0000e40001e97983 */ /* 0x000ee20000300800 */
[----:B-1----:R-:W-:-:S03]  /*1fb00*/  IADD3 R2, P6, R4, R171, RZ ;  /* 0x000000ab04027210 */ /* 0x002fc60007fde0ff */
[----:B------:R1:W-:Y:S01]  /*1fb10*/  @P1 STG.E.U8 desc[UR16][R6.64], R17 ;  /* 0x0000001106001986 */ /* 0x0003e2000c101110 */
[----:B--2---:R-:W-:Y:S01]  /*1fb20*/  ISETP.LT.AND P2, PT, R234, UR4, !P0 ;  /* 0x00000004ea007c0c */ /* 0x004fe2000c741270 */
[----:B------:R-:W-:Y:S02]  /*1fb30*/  ULDC UR4, c[0x0][0x22c] ;  /* 0x00008b0000047ab9 */ /* 0x000fe40000000800 */
[----:B------:R-:W2:Y:S01]  /*1fb40*/  LDL.LU R234, [R1+0xe8] ;  /* 0x0000e80001ea7983 */ /* 0x000ea20000300800 */
[----:B------:R-:W-:Y:S02]  /*1fb50*/  LEA.HI.X.SX32 R3, R4, R174, 0x1, P6 ;  /* 0x000000ae04037211 */ /* 0x000fe400030f0eff */
[----:B------:R-:W-:Y:S01]  /*1fb60*/  ISETP.LT.AND P1, PT, R231, UR4, !P0 ;  /* 0x00000004e7007c0c */ /* 0x000fe2000c721270 */
[----:B------:R-:W-:Y:S01]  /*1fb70*/  ULDC UR4, c[0x0][0x22c] ;  /* 0x00008b0000047ab9 */ /* 0x000fe20000000800 */
[----:B------:R-:W3:Y:S01]  /*1fb80*/  LDL.LU R231, [R1+0xec] ;  /* 0x0000ec0001e77983 */ /* 0x000ee20000300800 */
[----:B----4-:R-:W-:Y:S01]  /*1fb90*/  ISETP.LT.AND P6, PT, R235, UR4, !P0 ;  /* 0x00000004eb007c0c */ /* 0x010fe2000c7c1270 */
[----:B------:R-:W-:-:S02]  /*1fba0*/  IMAD R12, R23, 0x2, R4 ;  /* 0x00000002170c7824 */ /* 0x000fc400078e0204 */
[----:B------:R-:W4:Y:S01]  /*1fbb0*/  LDL.LU R235, [R1+0xf0] ;  /* 0x0000f00001eb7983 */ /* 0x000f220000300800 */
[----:B------:R-:W-:Y:S01]  /*1fbc0*/  PRMT R13, R11, 0x7770, RZ ;  /* 0x000077700b0d7816 */ /* 0x000fe200000000ff */
[----:B------:R-:W2:Y:S01]  /*1fbd0*/  LDC R23, c[0x0][0x248] ;  /* 0x00009200ff177b82 */ /* 0x000ea20000000800 */
[----:B------:R-:W-:Y:S01]  /*1fbe0*/  PRMT R19, R8, 0x7771, RZ ;  /* 0x0000777108137816 */ /* 0x000fe200000000ff */
[----:B------:R-:W-:Y:S01]  /*1fbf0*/  IMAD R16, R25, 0x2, R12 ;  /* 0x0000000219107824 */ /* 0x000fe200078e020c */
[----:B-1----:R-:W-:Y:S01]  /*1fc00*/  PRMT R17, R9, 0x7771, RZ ;  /* 0x0000777109117816 */ /* 0x002fe200000000ff */
[----:B------:R1:W-:Y:S01]  /*1fc10*/  @P5 STG.E.U8 desc[UR16][R14.64], R13 ;  /* 0x0000000d0e005986 */ /* 0x0003e2000c101110 */
[----:B------:R-:W-:Y:S01]  /*1fc20*/  IADD3 R6, P5, R12, R171, RZ ;  /* 0x000000ab0c067210 */ /* 0x000fe20007fbe0ff */
[----:B------:R-:W-:Y:S01]  /*1fc30*/  VIADD R4, R0, 0x1ee ;  /* 0x000001ee00047836 */ /* 0x000fe20000000000 */
[----:B------:R-:W-:Y:S01]  /*1fc40*/  ULDC UR4, c[0x0][0x248] ;  /* 0x0000920000047ab9 */ /* 0x000fe20000000800 */
[----:B------:R0:W-:Y:S01]  /*1fc50*/  @P3 STG.E.U8 desc[UR16][R2.64], R19 ;  /* 0x0000001302003986 */ /* 0x0001e2000c101110 */
[----:B------:R-:W-:-:S02]  /*1fc60*/  LEA.HI.X.SX32 R7, R12, R174, 0x1, P5 ;  /* 0x000000ae0c077211 */ /* 0x000fc400028f0eff */
[----:B------:R-:W-:-:S04]  /*1fc70*/  IADD3 R12, P3, R16, R171, RZ ;  /* 0x000000ab100c7210 */ /* 0x000fc80007f7e0ff */
[----:B-1----:R-:W-:Y:S01]  /*1fc80*/  LEA.HI.X.SX32 R13, R16, R174, 0x1, P3 ;  /* 0x000000ae100d7211 */ /* 0x002fe200018f0eff */
[----:B------:R-:W1:Y:S01]  /*1fc90*/  LDC R14, c[0x0][0x248] ;  /* 0x00009200ff0e7b82 */ /* 0x000e620000000800 */
[----:B------:R-:W-:Y:S02]  /*1fca0*/  PRMT R15, R10, 0x7771, RZ ;  /* 0x000077710a0f7816 */ /* 0x000fe400000000ff */
[C---:B------:R-:W-:Y:S01]  /*1fcb0*/  ISETP.LT.AND P3, PT, R4.reuse, UR5, !P0 ;  /* 0x0000000504007c0c */ /* 0x040fe2000c761270 */
[----:B------:R-:W-:Y:S01]  /*1fcc0*/  IMAD R4, R4, UR4, RZ ;  /* 0x0000000404047c24 */ /* 0x000fe2000f8e02ff */
[----:B------:R0:W-:Y:S03]  /*1fcd0*/  @P4 STG.E.U8 desc[UR16][R6.64], R17 ;  /* 0x0000001106004986 */ /* 0x0001e6000c101110 */
[----:B0-----:R-:W0:Y:S01]  /*1fce0*/  LDC R19, c[0x0][0x248] ;  /* 0x00009200ff137b82 */ /* 0x001e220000000800 */
[----:B------:R2:W-:Y:S01]  /*1fcf0*/  @P2 STG.E.U8 desc[UR16][R12.64], R15 ;  /* 0x0000000f0c002986 */ /* 0x0005e2000c101110 */
[----:B------:R-:W-:Y:S01]  /*1fd00*/  IMAD R16, R21, 0x4, R16 ;  /* 0x0000000415107824 */ /* 0x000fe200078e0210 */
[----:B------:R-:W-:Y:S01]  /*1fd10*/  IADD3 R2, P2, R4, R171, RZ ;  /* 0x000000ab04027210 */ /* 0x000fe20007f5e0ff */
[----:B------:R-:W-:Y:S01]  /*1fd20*/  ULDC UR4, c[0x0][0x22c] ;  /* 0x00008b0000047ab9 */ /* 0x000fe20000000800 */
[----:B------:R-:W-:Y:S01]  /*1fd30*/  VIADD R0, R0, 0x1fe ;  /* 0x000001fe00007836 */ /* 0x000fe20000000000 */
[----:B------:R-:W-:-:S02]  /*1fd40*/  ULDC UR5, c[0x0][0x22c] ;  /* 0x00008b0000057ab9 */ /* 0x000fc40000000800 */
[----:B------:R-:W1:Y:S01]  /*1fd50*/  LDC R21, c[0x0][0x248] ;  /* 0x00009200ff157b82 */ /* 0x000e620000000800 */
[-C--:B------:R-:W-:Y:S02]  /*1fd60*/  LEA.HI.X.SX32 R3, R4, R174.reuse, 0x1, P2 ;  /* 0x000000ae04037211 */ /* 0x080fe400010f0eff */
[C---:B------:R-:W-:Y:S02]  /*1fd70*/  IADD3 R6, P2, R16.reuse, R171, RZ ;  /* 0x000000ab10067210 */ /* 0x040fe40007f5e0ff */
[----:B------:R-:W-:Y:S02]  /*1fd80*/  PRMT R17, R11, 0x7771, RZ ;  /* 0x000077710b117816 */ /* 0x000fe400000000ff */
[----:B------:R-:W-:Y:S01]  /*1fd90*/  LEA.HI.X.SX32 R7, R16, R174, 0x1, P2 ;  /* 0x000000ae10077211 */ /* 0x000fe200010f0eff */
[----:B--2---:R-:W-:Y:S01]  /*1fda0*/  IMAD R16, R23, 0x2, R16 ;  /* 0x0000000217107824 */ /* 0x004fe200078e0210 */
[----:B------:R-:W-:Y:S01]  /*1fdb0*/  PRMT R15, R8, 0x7772, RZ ;  /* 0x00007772080f7816 */ /* 0x000fe200000000ff */
[----:B------:R2:W-:Y:S01]  /*1fdc0*/  @P3 STG.E.U8 desc[UR16][R2.64], R17 ;  /* 0x0000001102003986 */ /* 0x0005e2000c101110 */
[----:B------:R-:W-:Y:S01]  /*1fdd0*/  ISETP.LT.AND P4, PT, R234, UR4, !P0 ;  /* 0x00000004ea007c0c */ /* 0x000fe2000c781270 */
[----:B------:R-:W-:-:S02]  /*1fde0*/  ULDC UR4, c[0x0][0x22c] ;  /* 0x00008b0000047ab9 */ /* 0x000fc40000000800 */
[----:B------:R1:W-:Y:S01]  /*1fdf0*/  @P1 STG.E.U8 desc[UR16][R6.64], R15 ;  /* 0x0000000f06001986 */ /* 0x0003e2000c101110 */
[C---:B------:R-:W-:Y:S02]  /*1fe00*/  IADD3 R12, P1, R16.reuse, R171, RZ ;  /* 0x000000ab100c7210 */ /* 0x040fe40007f3e0ff */
[----:B---3--:R-:W-:Y:S01]  /*1fe10*/  ISETP.LT.AND P3, PT, R231, UR4, !P0 ;  /* 0x00000004e7007c0c */ /* 0x008fe2000c761270 */
[----:B------:R-:W-:Y:S01]  /*1fe20*/  ULDC UR4, c[0x0][0x22c] ;  /* 0x00008b0000047ab9 */ /* 0x000fe20000000800 */
[----:B------:R-:W-:Y:S01]  /*1fe30*/  LEA.HI.X.SX32 R13, R16, R174, 0x1, P1 ;  /* 0x000000ae100d7211 */ /* 0x000fe200008f0eff */
[----:B0-----:R-:W-:Y:S01]  /*1fe40*/  IMAD R16, R19, 0x2, R16 ;  /* 0x0000000213107824 */ /* 0x001fe200078e0210 */
[----:B--2---:R-:W-:Y:S02]  /*1fe50*/  PRMT R17, R9, 0x7772, RZ ;  /* 0x0000777209117816 */ /* 0x004fe400000000ff */
[----:B------:R-:W-:Y:S01]  /*1fe60*/  ISETP.LT.AND P5, PT, R233, UR6, !P0 ;  /* 0x00000006e9007c0c */ /* 0x000fe2000c7a1270 */
[----:B-1----:R-:W-:-:S02]  /*1fe70*/  IMAD R6, R21, 0x2, R16 ;  /* 0x0000000215067824 */ /* 0x002fc400078e0210 */
[----:B------:R0:W-:Y:S01]  /*1fe80*/  @P6 STG.E.U8 desc[UR16][R12.64], R17 ;  /* 0x000000110c006986 */ /* 0x0001e2000c101110 */
[----:B------:R-:W-:-:S04]  /*1fe90*/  IADD3 R2, P6, R16, R171, RZ ;  /* 0x000000ab10027210 */ /* 0x000fc80007fde0ff */
[----:B------:R-:W-:Y:S02]  /*1fea0*/  LEA.HI.X.SX32 R3, R16, R174, 0x1, P6 ;  /* 0x000000ae10037211 */ /* 0x000fe400030f0eff */
[----:B------:R-:W-:Y:S02]  /*1feb0*/  IADD3 R4, P6, R6, R171, RZ ;  /* 0x000000ab06047210 */ /* 0x000fe40007fde0ff */
[----:B------:R-:W-:Y:S02]  /*1fec0*/  PRMT R25, R10, 0x7772, RZ ;  /* 0x000077720a197816 */ /* 0x000fe400000000ff */
[----:B------:R-:W-:-:S03]  /*1fed0*/  PRMT R21, R8, 0x7773, RZ ;  /* 0x0000777308157816 */ /* 0x000fc600000000ff */
[----:B------:R1:W-:Y:S01]  /*1fee0*/  @P5 STG.E.U8 desc[UR16][R2.64], R25 ;  /* 0x0000001902005986 */ /* 0x0003e2000c101110 */
[----:B------:R-:W-:Y:S02]  /*1fef0*/  PRMT R23, R11, 0x7772, RZ ;  /* 0x000077720b177816 */ /* 0x000fe400000000ff */
[----:B------:R-:W-:Y:S02]  /*1ff00*/  PRMT R19, R9, 0x7773, RZ ;  /* 0x0000777309137816 */ /* 0x000fe400000000ff */
[----:B0-----:R-:W-:Y:S02]  /*1ff10*/  PRMT R17, R10, 0x7773, RZ ;  /* 0x000077730a117816 */ /* 0x001fe400000000ff */
[----:B------:R-:W-:Y:S02]  /*1ff20*/  PRMT R11, R11, 0x7773, RZ ;  /* 0x000077730b0b7816 */ /* 0x000fe400000000ff */
[----:B----4-:R-:W-:Y:S01]  /*1ff30*/  ISETP.LT.AND P2, PT, R235, UR4, !P0 ;  /* 0x00000004eb007c0c */ /* 0x010fe2000c741270 */
[----:B------:R-:W-:-:S02]  /*1ff40*/  ULDC UR4, c[0x0][0x22c] ;  /* 0x00008b0000047ab9 */ /* 0x000fc40000000800 */
[----:B------:R-:W-:Y:S01]  /*1ff50*/  ISETP.LT.AND P1, PT, R5, UR4, !P0 ;  /* 0x0000000405007c0c */ /* 0x000fe2000c721270 */
[----:B------:R-:W-:Y:S01]  /*1ff60*/  ULDC UR4, c[0x0][0x248] ;  /* 0x0000920000047ab9 */ /* 0x000fe20000000800 */
[C---:B------:R-:W-:Y:S01]  /*1ff70*/  ISETP.LT.AND P0, PT, R0.reuse, UR5, !P0 ;  /* 0x0000000500007c0c */ /* 0x040fe2000c701270 */
[----:B------:R-:W-:Y:S02]  /*1ff80*/  IMAD R15, R0, UR4, RZ ;  /* 0x00000004000f7c24 */ /* 0x000fe4000f8e02ff */
[----:B------:R-:W-:Y:S01]  /*1ff90*/  IMAD R0, R27, 0x2, R6 ;  /* 0x000000021b007824 */ /* 0x000fe200078e0206 */
[----:B------:R-:W-:-:S03]  /*1ffa0*/  LEA.HI.X.SX32 R5, R6, R174, 0x1, P6 ;  /* 0x000000ae06057211 */ /* 0x000fc600030f0eff */
[----:B------:R-:W-:Y:S01]  /*1ffb0*/  IMAD R13, R29, 0x2, R0 ;  /* 0x000000021d0d7824 */ /* 0x000fe200078e0200 */
[----:B------:R-:W-:-:S03]  /*1ffc0*/  IADD3 R6, P6, R0, R171, RZ ;  /* 0x000000ab00067210 */ /* 0x000fc60007fde0ff */
[----:B------:R-:W-:Y:S01]  /*1ffd0*/  IMAD R14, R14, 0x2, R13 ;  /* 0x000000020e0e7824 */ /* 0x000fe200078e020d */
[CC--:B------:R-:W-:Y:S02]  /*1ffe0*/  IADD3 R8, P5, R13.reuse, R171.reuse, RZ ;  /* 0x000000ab0d087210 */ /* 0x0c0fe40007fbe0ff */
[-C--:B------:R-:W-:Y:S02]  /*1fff0*/  LEA.HI.X.SX32 R7, R0, R174.reuse, 0x1, P6 ;  /* 0x000000ae00077211 */ /* 0x080fe400030f0eff */
[CC--:B-1----:R-:W-:Y:S02]  /*20000*/  IADD3 R2, P6, R14.reuse, R171.reuse, RZ ;  /* 0x000000ab0e027210 */ /* 0x0c2fe40007fde0ff */
[-C--:B------:R-:W-:Y:S02]  /*20010*/  LEA.HI.X.SX32 R9, R13, R174.reuse, 0x1, P5 ;  /* 0x000000ae0d097211 */ /* 0x080fe400028f0eff */
[----:B------:R-:W-:Y:S01]  /*20020*/  LEA.HI.X.SX32 R3, R14, R174, 0x1, P6 ;  /* 0x000000ae0e037211 */ /* 0x000fe200030f0eff */
[----:B------:R0:W-:Y:S01]  /*20030*/  @P4 STG.E.U8 desc[UR16][R4.64], R23 ;  /* 0x0000001704004986 */ /* 0x0001e2000c101110 */
[----:B------:R-:W-:-:S03]  /*20040*/  IADD3 R12, P4, R15, R171, RZ ;  /* 0x000000ab0f0c7210 */ /* 0x000fc60007f9e0ff */
[----:B------:R0:W-:Y:S04]  /*20050*/  @P3 STG.E.U8 desc[UR16][R6.64], R21 ;  /* 0x0000001506003986 */ /* 0x0001e8000c101110 */
[----:B------:R0:W-:Y:S01]  /*20060*/  @P2 STG.E.U8 desc[UR16][R8.64], R19 ;  /* 0x0000001308002986 */ /* 0x0001e2000c101110 */
[----:B------:R-:W-:-:S03]  /*20070*/  LEA.HI.X.SX32 R13, R15, R174, 0x1, P4 ;  /* 0x000000ae0f0d7211 */ /* 0x000fc600020f0eff */
[----:B------:R0:W-:Y:S01]  /*20080*/  @P1 STG.E.U8 desc[UR16][R2.64], R17 ;  /* 0x0000001102001986 */ /* 0x0001e2000c101110 */
[----:B------:R-:W-:Y:S05]  /*20090*/  @!P0 EXIT ;  /* 0x000000000000894d */ /* 0x000fea0003800000 */
[----:B------:R-:W-:Y:S01]  /*200a0*/  STG.E.U8 desc[UR16][R12.64], R11 ;  /* 0x0000000b0c007986 */ /* 0x000fe2000c101110 */
[----:B------:R-:W-:Y:S05]  /*200b0*/  EXIT ;  /* 0x000000000000794d */ /* 0x000fea0003800000 */
.L_x_2:
[----:B------:R-:W-:-:S00]  /*200c0*/  BRA `(.L_x_2) ;  /* 0xfffffffc00fc7947 */ /* 0x000fc0000383ffff */
[----:B------:R-:W-:-:S00]  /*200d0*/  NOP ;  /* 0x0000000000007918 */ /* 0x000fc00000000000 */
        /* <DEDUP_REMOVED lines=10> */
.L_x_3:


//--------------------- .nv.shared.matmul_kernel  --------------------------
	.section	.nv.shared.matmul_kernel,"aw",@nobits
	.sectionflags	@""
	.align	16
	.zero		1024


//--------------------- .nv.shared.reserved.0     --------------------------
	.section	.nv.shared.reserved.0,"aw",@nobits
	.weak		__nv_reservedSMEM_offset_0_alias
	.size		__nv_reservedSMEM_offset_0_alias, 0, 0
	.other		__nv_reservedSMEM_offset_0_alias,@"STO_CUDA_RESERVED_SHARED STV_DEFAULT"
__nv_reservedSMEM_offset_0_alias:
	.zero		0


//--------------------- .nv.constant0.matmul_kernel --------------------------
	.section	.nv.constant0.matmul_kernel,"a",@progbits
	.sectionflags	@""
	.align	4
.nv.constant0.matmul_kernel:
	.zero		608


//--------------------- SYMBOLS --------------------------

	.type		.nv.reservedSmem.offset0,@object
	.size		.nv.reservedSmem.offset0,0x4
